	.target	sm_90

	.elftype	@"ET_EXEC"


//--------------------- .note.nv.tkinfo           --------------------------
	.section	.note.nv.tkinfo,"",@"SHT_NOTE"
	.sectionflags	@"SHF_NOTE_NV_TKINFO"
	.tkinfo
        /*0018*/ 	.word	0x00000002
        /*0030*/ 	.string	""
        /*0030*/ 	.string	"ptxas"
        /*0030*/ 	.string	"Cuda compilation tools, release 13.0, V13.0.88"
        /*0030*/ 	.string	"Build cuda_13.0.r13.0/compiler.36424714_0"
        /*0030*/ 	.string	"-arch sm_90 -m 64 "



//--------------------- .note.nv.cuinfo           --------------------------
	.section	.note.nv.cuinfo,"",@"SHT_NOTE"
	.sectionflags	@"SHF_NOTE_NV_CUINFO"
        /*0018*/ 	.short	0x0002
        /*001a*/ 	.short	0x005a
        /*001c*/ 	.short	0x0082
	.zero		2


//--------------------- .nv.info                  --------------------------
	.section	.nv.info,"",@"SHT_CUDA_INFO"
	.align	4


	//----- nvinfo : EIATTR_REGCOUNT
	.align		4
        /*0000*/ 	.byte	0x04, 0x2f
        /*0002*/ 	.short	(.L_31 - .L_30)
	.align		4
.L_30:
        /*0004*/ 	.word	index@(_ZN2at6native61_GLOBAL__N__44eb8e94_28_ForeachBinaryOpScalarList_cu_dda10a6925multi_tensor_apply_kernelINS1_28TensorListScalarListMetadataIhLi1EEENS1_25BinaryOpScalarListFunctorIhLi1ELi1ELi0EEEJSt4plusIhEEEEvT_T0_DpT1_)
        /*0008*/ 	.word	0x0000001c


	//----- nvinfo : EIATTR_FRAME_SIZE
	.align		4
.L_31:
        /*000c*/ 	.byte	0x04, 0x11
        /*000e*/ 	.short	(.L_33 - .L_32)
	.align		4
.L_32:
        /*0010*/ 	.word	index@(_ZN2at6native61_GLOBAL__N__44eb8e94_28_ForeachBinaryOpScalarList_cu_dda10a6925multi_tensor_apply_kernelINS1_28TensorListScalarListMetadataIhLi1EEENS1_25BinaryOpScalarListFunctorIhLi1ELi1ELi0EEEJSt4plusIhEEEEvT_T0_DpT1_)
        /*0014*/ 	.word	0x00000000


	//----- nvinfo : EIATTR_REGCOUNT
	.align		4
.L_33:
        /*0018*/ 	.byte	0x04, 0x2f
        /*001a*/ 	.short	(.L_35 - .L_34)
	.align		4
.L_34:
        /*001c*/ 	.word	index@(_ZN2at6native61_GLOBAL__N__44eb8e94_28_ForeachBinaryOpScalarList_cu_dda10a6925multi_tensor_apply_kernelINS1_28TensorListScalarListMetadataIaLi1EEENS1_25BinaryOpScalarListFunctorIaLi1ELi1ELi0EEEJSt4plusIaEEEEvT_T0_DpT1_)
        /*0020*/ 	.word	0x0000001c


	//----- nvinfo : EIATTR_FRAME_SIZE
	.align		4
.L_35:
        /*0024*/ 	.byte	0x04, 0x11
        /*0026*/ 	.short	(.L_37 - .L_36)
	.align		4
.L_36:
        /*0028*/ 	.word	index@(_ZN2at6native61_GLOBAL__N__44eb8e94_28_ForeachBinaryOpScalarList_cu_dda10a6925multi_tensor_apply_kernelINS1_28TensorListScalarListMetadataIaLi1EEENS1_25BinaryOpScalarListFunctorIaLi1ELi1ELi0EEEJSt4plusIaEEEEvT_T0_DpT1_)
        /*002c*/ 	.word	0x00000000


	//----- nvinfo : EIATTR_REGCOUNT
	.align		4
.L_37:
        /*0030*/ 	.byte	0x04, 0x2f
        /*0032*/ 	.short	(.L_39 - .L_38)
	.align		4
.L_38:
        /*0034*/ 	.word	index@(_ZN2at6native61_GLOBAL__N__44eb8e94_28_ForeachBinaryOpScalarList_cu_dda10a6925multi_tensor_apply_kernelINS1_28TensorListScalarListMetadataIiLi1EEENS1_25BinaryOpScalarListFunctorIiLi1ELi1ELi0EEEJSt4plusIiEEEEvT_T0_DpT1_)
        /*0038*/ 	.word	0x0000001c


	//----- nvinfo : EIATTR_FRAME_SIZE
	.align		4
.L_39:
        /*003c*/ 	.byte	0x04, 0x11
        /*003e*/ 	.short	(.L_41 - .L_40)
	.align		4
.L_40:
        /*0040*/ 	.word	index@(_ZN2at6native61_GLOBAL__N__44eb8e94_28_ForeachBinaryOpScalarList_cu_dda10a6925multi_tensor_apply_kernelINS1_28TensorListScalarListMetadataIiLi1EEENS1_25BinaryOpScalarListFunctorIiLi1ELi1ELi0EEEJSt4plusIiEEEEvT_T0_DpT1_)
        /*0044*/ 	.word	0x00000000


	//----- nvinfo : EIATTR_REGCOUNT
	.align		4
.L_41:
        /*0048*/ 	.byte	0x04, 0x2f
        /*004a*/ 	.short	(.L_43 - .L_42)
	.align		4
.L_42:
        /*004c*/ 	.word	index@(_ZN2at6native61_GLOBAL__N__44eb8e94_28_ForeachBinaryOpScalarList_cu_dda10a6925multi_tensor_apply_kernelINS1_28TensorListScalarListMetadataIlLi1EEENS1_25BinaryOpScalarListFunctorIlLi1ELi1ELi0EEEJSt4plusIlEEEEvT_T0_DpT1_)
        /*0050*/ 	.word	0x0000001e


	//----- nvinfo : EIATTR_FRAME_SIZE
	.align		4
.L_43:
        /*0054*/ 	.byte	0x04, 0x11
        /*0056*/ 	.short	(.L_45 - .L_44)
	.align		4
.L_44:
        /*0058*/ 	.word	index@(_ZN2at6native61_GLOBAL__N__44eb8e94_28_ForeachBinaryOpScalarList_cu_dda10a6925multi_tensor_apply_kernelINS1_28TensorListScalarListMetadataIlLi1EEENS1_25BinaryOpScalarListFunctorIlLi1ELi1ELi0EEEJSt4plusIlEEEEvT_T0_DpT1_)
        /*005c*/ 	.word	0x00000000


	//----- nvinfo : EIATTR_REGCOUNT
	.align		4
.L_45:
        /*0060*/ 	.byte	0x04, 0x2f
        /*0062*/ 	.short	(.L_47 - .L_46)
	.align		4
.L_46:
        /*0064*/ 	.word	index@(_ZN2at6native61_GLOBAL__N__44eb8e94_28_ForeachBinaryOpScalarList_cu_dda10a6925multi_tensor_apply_kernelINS1_28TensorListScalarListMetadataIsLi1EEENS1_25BinaryOpScalarListFunctorIsLi1ELi1ELi0EEEJSt4plusIsEEEEvT_T0_DpT1_)
        /*0068*/ 	.word	0x0000001c


	//----- nvinfo : EIATTR_FRAME_SIZE
	.align		4
.L_47:
        /*006c*/ 	.byte	0x04, 0x11
        /*006e*/ 	.short	(.L_49 - .L_48)
	.align		4
.L_48:
        /*0070*/ 	.word	index@(_ZN2at6native61_GLOBAL__N__44eb8e94_28_ForeachBinaryOpScalarList_cu_dda10a6925multi_tensor_apply_kernelINS1_28TensorListScalarListMetadataIsLi1EEENS1_25BinaryOpScalarListFunctorIsLi1ELi1ELi0EEEJSt4plusIsEEEEvT_T0_DpT1_)
        /*0074*/ 	.word	0x00000000


	//----- nvinfo : EIATTR_REGCOUNT
	.align		4
.L_49:
        /*0078*/ 	.byte	0x04, 0x2f
        /*007a*/ 	.short	(.L_51 - .L_50)
	.align		4
.L_50:
        /*007c*/ 	.word	index@(_ZN2at6native61_GLOBAL__N__44eb8e94_28_ForeachBinaryOpScalarList_cu_dda10a6925multi_tensor_apply_kernelINS1_28TensorListScalarListMetadataIdLi1EEENS1_25BinaryOpScalarListFunctorIdLi1ELi1ELi0EEEJSt4plusIdEEEEvT_T0_DpT1_)
        /*0080*/ 	.word	0x0000001e


	//----- nvinfo : EIATTR_FRAME_SIZE
	.align		4
.L_51:
        /*0084*/ 	.byte	0x04, 0x11
        /*0086*/ 	.short	(.L_53 - .L_52)
	.align		4
.L_52:
        /*0088*/ 	.word	index@(_ZN2at6native61_GLOBAL__N__44eb8e94_28_ForeachBinaryOpScalarList_cu_dda10a6925multi_tensor_apply_kernelINS1_28TensorListScalarListMetadataIdLi1EEENS1_25BinaryOpScalarListFunctorIdLi1ELi1ELi0EEEJSt4plusIdEEEEvT_T0_DpT1_)
        /*008c*/ 	.word	0x00000000


	//----- nvinfo : EIATTR_REGCOUNT
	.align		4
.L_53:
        /*0090*/ 	.byte	0x04, 0x2f
        /*0092*/ 	.short	(.L_55 - .L_54)
	.align		4
.L_54:
        /*0094*/ 	.word	index@(_ZN2at6native61_GLOBAL__N__44eb8e94_28_ForeachBinaryOpScalarList_cu_dda10a6925multi_tensor_apply_kernelINS1_28TensorListScalarListMetadataIfLi1EEENS1_25BinaryOpScalarListFunctorIfLi1ELi1ELi0EEEJSt4plusIfEEEEvT_T0_DpT1_)
        /*0098*/ 	.word	0x0000001c


	//----- nvinfo : EIATTR_FRAME_SIZE
	.align		4
.L_55:
        /*009c*/ 	.byte	0x04, 0x11
        /*009e*/ 	.short	(.L_57 - .L_56)
	.align		4
.L_56:
        /*00a0*/ 	.word	index@(_ZN2at6native61_GLOBAL__N__44eb8e94_28_ForeachBinaryOpScalarList_cu_dda10a6925multi_tensor_apply_kernelINS1_28TensorListScalarListMetadataIfLi1EEENS1_25BinaryOpScalarListFunctorIfLi1ELi1ELi0EEEJSt4plusIfEEEEvT_T0_DpT1_)
        /*00a4*/ 	.word	0x00000000


	//----- nvinfo : EIATTR_REGCOUNT
	.align		4
.L_57:
        /*00a8*/ 	.byte	0x04, 0x2f
        /*00aa*/ 	.short	(.L_59 - .L_58)
	.align		4
.L_58:
        /*00ac*/ 	.word	index@(_ZN2at6native61_GLOBAL__N__44eb8e94_28_ForeachBinaryOpScalarList_cu_dda10a6925multi_tensor_apply_kernelINS1_28TensorListScalarListMetadataIN3c107complexIdEELi1EEENS1_25BinaryOpScalarListFunctorIS6_Li1ELi1ELi0EEEJSt4plusIS6_EEEEvT_T0_DpT1_)
        /*00b0*/ 	.word	0x00000020


	//----- nvinfo : EIATTR_FRAME_SIZE
	.align		4
.L_59:
        /*00b4*/ 	.byte	0x04, 0x11
        /*00b6*/ 	.short	(.L_61 - .L_60)
	.align		4
.L_60:
        /*00b8*/ 	.word	index@(_ZN2at6native61_GLOBAL__N__44eb8e94_28_ForeachBinaryOpScalarList_cu_dda10a6925multi_tensor_apply_kernelINS1_28TensorListScalarListMetadataIN3c107complexIdEELi1EEENS1_25BinaryOpScalarListFunctorIS6_Li1ELi1ELi0EEEJSt4plusIS6_EEEEvT_T0_DpT1_)
        /*00bc*/ 	.word	0x00000000


	//----- nvinfo : EIATTR_REGCOUNT
	.align		4
.L_61:
        /*00c0*/ 	.byte	0x04, 0x2f
        /*00c2*/ 	.short	(.L_63 - .L_62)
	.align		4
.L_62:
        /*00c4*/ 	.word	index@(_ZN2at6native61_GLOBAL__N__44eb8e94_28_ForeachBinaryOpScalarList_cu_dda10a6925multi_tensor_apply_kernelINS1_28TensorListScalarListMetadataIN3c107complexIfEELi1EEENS1_25BinaryOpScalarListFunctorIS6_Li1ELi1ELi0EEEJSt4plusIS6_EEEEvT_T0_DpT1_)
        /*00c8*/ 	.word	0x00000020


	//----- nvinfo : EIATTR_FRAME_SIZE
	.align		4
.L_63:
        /*00cc*/ 	.byte	0x04, 0x11
        /*00ce*/ 	.short	(.L_65 - .L_64)
	.align		4
.L_64:
        /*00d0*/ 	.word	index@(_ZN2at6native61_GLOBAL__N__44eb8e94_28_ForeachBinaryOpScalarList_cu_dda10a6925multi_tensor_apply_kernelINS1_28TensorListScalarListMetadataIN3c107complexIfEELi1EEENS1_25BinaryOpScalarListFunctorIS6_Li1ELi1ELi0EEEJSt4plusIS6_EEEEvT_T0_DpT1_)
        /*00d4*/ 	.word	0x00000000


	//----- nvinfo : EIATTR_REGCOUNT
	.align		4
.L_65:
        /*00d8*/ 	.byte	0x04, 0x2f
        /*00da*/ 	.short	(.L_67 - .L_66)
	.align		4
.L_66:
        /*00dc*/ 	.word	index@(_ZN2at6native61_GLOBAL__N__44eb8e94_28_ForeachBinaryOpScalarList_cu_dda10a6925multi_tensor_apply_kernelINS1_28TensorListScalarListMetadataIbLi1EEENS1_25BinaryOpScalarListFunctorIbLi1ELi1ELi0EEEJSt4plusIbEEEEvT_T0_DpT1_)
        /*00e0*/ 	.word	0x0000001c


	//----- nvinfo : EIATTR_FRAME_SIZE
	.align		4
.L_67:
        /*00e4*/ 	.byte	0x04, 0x11
        /*00e6*/ 	.short	(.L_69 - .L_68)
	.align		4
.L_68:
        /*00e8*/ 	.word	index@(_ZN2at6native61_GLOBAL__N__44eb8e94_28_ForeachBinaryOpScalarList_cu_dda10a6925multi_tensor_apply_kernelINS1_28TensorListScalarListMetadataIbLi1EEENS1_25BinaryOpScalarListFunctorIbLi1ELi1ELi0EEEJSt4plusIbEEEEvT_T0_DpT1_)
        /*00ec*/ 	.word	0x00000000


	//----- nvinfo : EIATTR_REGCOUNT
	.align		4
.L_69:
        /*00f0*/ 	.byte	0x04, 0x2f
        /*00f2*/ 	.short	(.L_71 - .L_70)
	.align		4
.L_70:
        /*00f4*/ 	.word	index@(_ZN2at6native61_GLOBAL__N__44eb8e94_28_ForeachBinaryOpScalarList_cu_dda10a6925multi_tensor_apply_kernelINS1_28TensorListScalarListMetadataIfLi1EEENS1_25BinaryOpScalarListFunctorIN3c104HalfELi1ELi1ELi0EEEJSt4plusIfEEEEvT_T0_DpT1_)
        /*00f8*/ 	.word	0x0000001c


	//----- nvinfo : EIATTR_FRAME_SIZE
	.align		4
.L_71:
        /*00fc*/ 	.byte	0x04, 0x11
        /*00fe*/ 	.short	(.L_73 - .L_72)
	.align		4
.L_72:
        /*0100*/ 	.word	index@(_ZN2at6native61_GLOBAL__N__44eb8e94_28_ForeachBinaryOpScalarList_cu_dda10a6925multi_tensor_apply_kernelINS1_28TensorListScalarListMetadataIfLi1EEENS1_25BinaryOpScalarListFunctorIN3c104HalfELi1ELi1ELi0EEEJSt4plusIfEEEEvT_T0_DpT1_)
        /*0104*/ 	.word	0x00000000


	//----- nvinfo : EIATTR_REGCOUNT
	.align		4
.L_73:
        /*0108*/ 	.byte	0x04, 0x2f
        /*010a*/ 	.short	(.L_75 - .L_74)
	.align		4
.L_74:
        /*010c*/ 	.word	index@(_ZN2at6native61_GLOBAL__N__44eb8e94_28_ForeachBinaryOpScalarList_cu_dda10a6925multi_tensor_apply_kernelINS1_28TensorListScalarListMetadataIfLi1EEENS1_25BinaryOpScalarListFunctorIN3c108BFloat16ELi1ELi1ELi0EEEJSt4plusIfEEEEvT_T0_DpT1_)
        /*0110*/ 	.word	0x0000001c


	//----- nvinfo : EIATTR_FRAME_SIZE
	.align		4
.L_75:
        /*0114*/ 	.byte	0x04, 0x11
        /*0116*/ 	.short	(.L_77 - .L_76)
	.align		4
.L_76:
        /*0118*/ 	.word	index@(_ZN2at6native61_GLOBAL__N__44eb8e94_28_ForeachBinaryOpScalarList_cu_dda10a6925multi_tensor_apply_kernelINS1_28TensorListScalarListMetadataIfLi1EEENS1_25BinaryOpScalarListFunctorIN3c108BFloat16ELi1ELi1ELi0EEEJSt4plusIfEEEEvT_T0_DpT1_)
        /*011c*/ 	.word	0x00000000


	//----- nvinfo : EIATTR_REGCOUNT
	.align		4
.L_77:
        /*0120*/ 	.byte	0x04, 0x2f
        /*0122*/ 	.short	(.L_79 - .L_78)
	.align		4
.L_78:
        /*0124*/ 	.word	index@(_ZN2at6native61_GLOBAL__N__44eb8e94_28_ForeachBinaryOpScalarList_cu_dda10a6925multi_tensor_apply_kernelINS1_28TensorListScalarListMetadataIhLi2EEENS1_25BinaryOpScalarListFunctorIhLi2ELi1ELi1EEEJSt4plusIhEEEEvT_T0_DpT1_)
        /*0128*/ 	.word	0x00000020


	//----- nvinfo : EIATTR_FRAME_SIZE
	.align		4
.L_79:
        /*012c*/ 	.byte	0x04, 0x11
        /*012e*/ 	.short	(.L_81 - .L_80)
	.align		4
.L_80:
        /*0130*/ 	.word	index@(_ZN2at6native61_GLOBAL__N__44eb8e94_28_ForeachBinaryOpScalarList_cu_dda10a6925multi_tensor_apply_kernelINS1_28TensorListScalarListMetadataIhLi2EEENS1_25BinaryOpScalarListFunctorIhLi2ELi1ELi1EEEJSt4plusIhEEEEvT_T0_DpT1_)
        /*0134*/ 	.word	0x00000000


	//----- nvinfo : EIATTR_REGCOUNT
	.align		4
.L_81:
        /*0138*/ 	.byte	0x04, 0x2f
        /*013a*/ 	.short	(.L_83 - .L_82)
	.align		4
.L_82:
        /*013c*/ 	.word	index@(_ZN2at6native61_GLOBAL__N__44eb8e94_28_ForeachBinaryOpScalarList_cu_dda10a6925multi_tensor_apply_kernelINS1_28TensorListScalarListMetadataIaLi2EEENS1_25BinaryOpScalarListFunctorIaLi2ELi1ELi1EEEJSt4plusIaEEEEvT_T0_DpT1_)
        /*0140*/ 	.word	0x00000020


	//----- nvinfo : EIATTR_FRAME_SIZE
	.align		4
.L_83:
        /*0144*/ 	.byte	0x04, 0x11
        /*0146*/ 	.short	(.L_85 - .L_84)
	.align		4
.L_84:
        /*0148*/ 	.word	index@(_ZN2at6native61_GLOBAL__N__44eb8e94_28_ForeachBinaryOpScalarList_cu_dda10a6925multi_tensor_apply_kernelINS1_28TensorListScalarListMetadataIaLi2EEENS1_25BinaryOpScalarListFunctorIaLi2ELi1ELi1EEEJSt4plusIaEEEEvT_T0_DpT1_)
        /*014c*/ 	.word	0x00000000


	//----- nvinfo : EIATTR_REGCOUNT
	.align		4
.L_85:
        /*0150*/ 	.byte	0x04, 0x2f
        /*0152*/ 	.short	(.L_87 - .L_86)
	.align		4
.L_86:
        /*0154*/ 	.word	index@(_ZN2at6native61_GLOBAL__N__44eb8e94_28_ForeachBinaryOpScalarList_cu_dda10a6925multi_tensor_apply_kernelINS1_28TensorListScalarListMetadataIiLi2EEENS1_25BinaryOpScalarListFunctorIiLi2ELi1ELi1EEEJSt4plusIiEEEEvT_T0_DpT1_)
        /*0158*/ 	.word	0x00000020


	//----- nvinfo : EIATTR_FRAME_SIZE
	.align		4
.L_87:
        /*015c*/ 	.byte	0x04, 0x11
        /*015e*/ 	.short	(.L_89 - .L_88)
	.align		4
.L_88:
        /*0160*/ 	.word	index@(_ZN2at6native61_GLOBAL__N__44eb8e94_28_ForeachBinaryOpScalarList_cu_dda10a6925multi_tensor_apply_kernelINS1_28TensorListScalarListMetadataIiLi2EEENS1_25BinaryOpScalarListFunctorIiLi2ELi1ELi1EEEJSt4plusIiEEEEvT_T0_DpT1_)
        /*0164*/ 	.word	0x00000000


	//----- nvinfo : EIATTR_REGCOUNT
	.align		4
.L_89:
        /*0168*/ 	.byte	0x04, 0x2f
        /*016a*/ 	.short	(.L_91 - .L_90)
	.align		4
.L_90:
        /*016c*/ 	.word	index@(_ZN2at6native61_GLOBAL__N__44eb8e94_28_ForeachBinaryOpScalarList_cu_dda10a6925multi_tensor_apply_kernelINS1_28TensorListScalarListMetadataIlLi2EEENS1_25BinaryOpScalarListFunctorIlLi2ELi1ELi1EEEJSt4plusIlEEEEvT_T0_DpT1_)
        /*0170*/ 	.word	0x0000001f


	//----- nvinfo : EIATTR_FRAME_SIZE
	.align		4
.L_91:
        /*0174*/ 	.byte	0x04, 0x11
        /*0176*/ 	.short	(.L_93 - .L_92)
	.align		4
.L_92:
        /*0178*/ 	.word	index@(_ZN2at6native61_GLOBAL__N__44eb8e94_28_ForeachBinaryOpScalarList_cu_dda10a6925multi_tensor_apply_kernelINS1_28TensorListScalarListMetadataIlLi2EEENS1_25BinaryOpScalarListFunctorIlLi2ELi1ELi1EEEJSt4plusIlEEEEvT_T0_DpT1_)
        /*017c*/ 	.word	0x00000000


	//----- nvinfo : EIATTR_REGCOUNT
	.align		4
.L_93:
        /*0180*/ 	.byte	0x04, 0x2f
        /*0182*/ 	.short	(.L_95 - .L_94)
	.align		4
.L_94:
        /*0184*/ 	.word	index@(_ZN2at6native61_GLOBAL__N__44eb8e94_28_ForeachBinaryOpScalarList_cu_dda10a6925multi_tensor_apply_kernelINS1_28TensorListScalarListMetadataIsLi2EEENS1_25BinaryOpScalarListFunctorIsLi2ELi1ELi1EEEJSt4plusIsEEEEvT_T0_DpT1_)
        /*0188*/ 	.word	0x00000020


	//----- nvinfo : EIATTR_FRAME_SIZE
	.align		4
.L_95:
        /*018c*/ 	.byte	0x04, 0x11
        /*018e*/ 	.short	(.L_97 - .L_96)
	.align		4
.L_96:
        /*0190*/ 	.word	index@(_ZN2at6native61_GLOBAL__N__44eb8e94_28_ForeachBinaryOpScalarList_cu_dda10a6925multi_tensor_apply_kernelINS1_28TensorListScalarListMetadataIsLi2EEENS1_25BinaryOpScalarListFunctorIsLi2ELi1ELi1EEEJSt4plusIsEEEEvT_T0_DpT1_)
        /*0194*/ 	.word	0x00000000


	//----- nvinfo : EIATTR_REGCOUNT
	.align		4
.L_97:
        /*0198*/ 	.byte	0x04, 0x2f
        /*019a*/ 	.short	(.L_99 - .L_98)
	.align		4
.L_98:
        /*019c*/ 	.word	index@(_ZN2at6native61_GLOBAL__N__44eb8e94_28_ForeachBinaryOpScalarList_cu_dda10a6925multi_tensor_apply_kernelINS1_28TensorListScalarListMetadataIdLi2EEENS1_25BinaryOpScalarListFunctorIdLi2ELi1ELi1EEEJSt4plusIdEEEEvT_T0_DpT1_)
        /*01a0*/ 	.word	0x00000020


	//----- nvinfo : EIATTR_FRAME_SIZE
	.align		4
.L_99:
        /*01a4*/ 	.byte	0x04, 0x11
        /*01a6*/ 	.short	(.L_101 - .L_100)
	.align		4
.L_100:
        /*01a8*/ 	.word	index@(_ZN2at6native61_GLOBAL__N__44eb8e94_28_ForeachBinaryOpScalarList_cu_dda10a6925multi_tensor_apply_kernelINS1_28TensorListScalarListMetadataIdLi2EEENS1_25BinaryOpScalarListFunctorIdLi2ELi1ELi1EEEJSt4plusIdEEEEvT_T0_DpT1_)
        /*01ac*/ 	.word	0x00000000


	//----- nvinfo : EIATTR_REGCOUNT
	.align		4
.L_101:
        /*01b0*/ 	.byte	0x04, 0x2f
        /*01b2*/ 	.short	(.L_103 - .L_102)
	.align		4
.L_102:
        /*01b4*/ 	.word	index@(_ZN2at6native61_GLOBAL__N__44eb8e94_28_ForeachBinaryOpScalarList_cu_dda10a6925multi_tensor_apply_kernelINS1_28TensorListScalarListMetadataIfLi2EEENS1_25BinaryOpScalarListFunctorIfLi2ELi1ELi1EEEJSt4plusIfEEEEvT_T0_DpT1_)
        /*01b8*/ 	.word	0x00000020


	//----- nvinfo : EIATTR_FRAME_SIZE
	.align		4
.L_103:
        /*01bc*/ 	.byte	0x04, 0x11
        /*01be*/ 	.short	(.L_105 - .L_104)
	.align		4
.L_104:
        /*01c0*/ 	.word	index@(_ZN2at6native61_GLOBAL__N__44eb8e94_28_ForeachBinaryOpScalarList_cu_dda10a6925multi_tensor_apply_kernelINS1_28TensorListScalarListMetadataIfLi2EEENS1_25BinaryOpScalarListFunctorIfLi2ELi1ELi1EEEJSt4plusIfEEEEvT_T0_DpT1_)
        /*01c4*/ 	.word	0x00000000


	//----- nvinfo : EIATTR_REGCOUNT
	.align		4
.L_105:
        /*01c8*/ 	.byte	0x04, 0x2f
        /*01ca*/ 	.short	(.L_107 - .L_106)
	.align		4
.L_106:
        /*01cc*/ 	.word	index@(_ZN2at6native61_GLOBAL__N__44eb8e94_28_ForeachBinaryOpScalarList_cu_dda10a6925multi_tensor_apply_kernelINS1_28TensorListScalarListMetadataIN3c107complexIdEELi2EEENS1_25BinaryOpScalarListFunctorIS6_Li2ELi1ELi1EEEJSt4plusIS6_EEEEvT_T0_DpT1_)
        /*01d0*/ 	.word	0x00000020


	//----- nvinfo : EIATTR_FRAME_SIZE
	.align		4
.L_107:
        /*01d4*/ 	.byte	0x04, 0x11
        /*01d6*/ 	.short	(.L_109 - .L_108)
	.align		4
.L_108:
        /*01d8*/ 	.word	index@(_ZN2at6native61_GLOBAL__N__44eb8e94_28_ForeachBinaryOpScalarList_cu_dda10a6925multi_tensor_apply_kernelINS1_28TensorListScalarListMetadataIN3c107complexIdEELi2EEENS1_25BinaryOpScalarListFunctorIS6_Li2ELi1ELi1EEEJSt4plusIS6_EEEEvT_T0_DpT1_)
        /*01dc*/ 	.word	0x00000000


	//----- nvinfo : EIATTR_REGCOUNT
	.align		4
.L_109:
        /*01e0*/ 	.byte	0x04, 0x2f
        /*01e2*/ 	.short	(.L_111 - .L_110)
	.align		4
.L_110:
        /*01e4*/ 	.word	index@(_ZN2at6native61_GLOBAL__N__44eb8e94_28_ForeachBinaryOpScalarList_cu_dda10a6925multi_tensor_apply_kernelINS1_28TensorListScalarListMetadataIN3c107complexIfEELi2EEENS1_25BinaryOpScalarListFunctorIS6_Li2ELi1ELi1EEEJSt4plusIS6_EEEEvT_T0_DpT1_)
        /*01e8*/ 	.word	0x0000001f


	//----- nvinfo : EIATTR_FRAME_SIZE
	.align		4
.L_111:
        /*01ec*/ 	.byte	0x04, 0x11
        /*01ee*/ 	.short	(.L_113 - .L_112)
	.align		4
.L_112:
        /*01f0*/ 	.word	index@(_ZN2at6native61_GLOBAL__N__44eb8e94_28_ForeachBinaryOpScalarList_cu_dda10a6925multi_tensor_apply_kernelINS1_28TensorListScalarListMetadataIN3c107complexIfEELi2EEENS1_25BinaryOpScalarListFunctorIS6_Li2ELi1ELi1EEEJSt4plusIS6_EEEEvT_T0_DpT1_)
        /*01f4*/ 	.word	0x00000000


	//----- nvinfo : EIATTR_REGCOUNT
	.align		4
.L_113:
        /*01f8*/ 	.byte	0x04, 0x2f
        /*01fa*/ 	.short	(.L_115 - .L_114)
	.align		4
.L_114:
        /*01fc*/ 	.word	index@(_ZN2at6native61_GLOBAL__N__44eb8e94_28_ForeachBinaryOpScalarList_cu_dda10a6925multi_tensor_apply_kernelINS1_28TensorListScalarListMetadataIbLi2EEENS1_25BinaryOpScalarListFunctorIbLi2ELi1ELi1EEEJSt4plusIbEEEEvT_T0_DpT1_)
        /*0200*/ 	.word	0x00000020


	//----- nvinfo : EIATTR_FRAME_SIZE
	.align		4
.L_115:
        /*0204*/ 	.byte	0x04, 0x11
        /*0206*/ 	.short	(.L_117 - .L_116)
	.align		4
.L_116:
        /*0208*/ 	.word	index@(_ZN2at6native61_GLOBAL__N__44eb8e94_28_ForeachBinaryOpScalarList_cu_dda10a6925multi_tensor_apply_kernelINS1_28TensorListScalarListMetadataIbLi2EEENS1_25BinaryOpScalarListFunctorIbLi2ELi1ELi1EEEJSt4plusIbEEEEvT_T0_DpT1_)
        /*020c*/ 	.word	0x00000000


	//----- nvinfo : EIATTR_REGCOUNT
	.align		4
.L_117:
        /*0210*/ 	.byte	0x04, 0x2f
        /*0212*/ 	.short	(.L_119 - .L_118)
	.align		4
.L_118:
        /*0214*/ 	.word	index@(_ZN2at6native61_GLOBAL__N__44eb8e94_28_ForeachBinaryOpScalarList_cu_dda10a6925multi_tensor_apply_kernelINS1_28TensorListScalarListMetadataIfLi2EEENS1_25BinaryOpScalarListFunctorIN3c104HalfELi2ELi1ELi1EEEJSt4plusIfEEEEvT_T0_DpT1_)
        /*0218*/ 	.word	0x00000020


	//----- nvinfo : EIATTR_FRAME_SIZE
	.align		4
.L_119:
        /*021c*/ 	.byte	0x04, 0x11
        /*021e*/ 	.short	(.L_121 - .L_120)
	.align		4
.L_120:
        /*0220*/ 	.word	index@(_ZN2at6native61_GLOBAL__N__44eb8e94_28_ForeachBinaryOpScalarList_cu_dda10a6925multi_tensor_apply_kernelINS1_28TensorListScalarListMetadataIfLi2EEENS1_25BinaryOpScalarListFunctorIN3c104HalfELi2ELi1ELi1EEEJSt4plusIfEEEEvT_T0_DpT1_)
        /*0224*/ 	.word	0x00000000


	//----- nvinfo : EIATTR_REGCOUNT
	.align		4
.L_121:
        /*0228*/ 	.byte	0x04, 0x2f
        /*022a*/ 	.short	(.L_123 - .L_122)
	.align		4
.L_122:
        /*022c*/ 	.word	index@(_ZN2at6native61_GLOBAL__N__44eb8e94_28_ForeachBinaryOpScalarList_cu_dda10a6925multi_tensor_apply_kernelINS1_28TensorListScalarListMetadataIfLi2EEENS1_25BinaryOpScalarListFunctorIN3c108BFloat16ELi2ELi1ELi1EEEJSt4plusIfEEEEvT_T0_DpT1_)
        /*0230*/ 	.word	0x00000020


	//----- nvinfo : EIATTR_FRAME_SIZE
	.align		4
.L_123:
        /*0234*/ 	.byte	0x04, 0x11
        /*0236*/ 	.short	(.L_125 - .L_124)
	.align		4
.L_124:
        /*0238*/ 	.word	index@(_ZN2at6native61_GLOBAL__N__44eb8e94_28_ForeachBinaryOpScalarList_cu_dda10a6925multi_tensor_apply_kernelINS1_28TensorListScalarListMetadataIfLi2EEENS1_25BinaryOpScalarListFunctorIN3c108BFloat16ELi2ELi1ELi1EEEJSt4plusIfEEEEvT_T0_DpT1_)
        /*023c*/ 	.word	0x00000000


	//----- nvinfo : EIATTR_REGCOUNT
	.align		4
.L_125:
        /*0240*/ 	.byte	0x04, 0x2f
        /*0242*/ 	.short	(.L_127 - .L_126)
	.align		4
.L_126:
        /*0244*/ 	.word	index@(_ZN2at6native61_GLOBAL__N__44eb8e94_28_ForeachBinaryOpScalarList_cu_dda10a6925multi_tensor_apply_kernelINS1_28TensorListScalarListMetadataIhLi1EEENS1_25BinaryOpScalarListFunctorIhLi1ELi1ELi0EEEJSt10multipliesIhEEEEvT_T0_DpT1_)
        /*0248*/ 	.word	0x0000001c


	//----- nvinfo : EIATTR_FRAME_SIZE
	.align		4
.L_127:
        /*024c*/ 	.byte	0x04, 0x11
        /*024e*/ 	.short	(.L_129 - .L_128)
	.align		4
.L_128:
        /*0250*/ 	.word	index@(_ZN2at6native61_GLOBAL__N__44eb8e94_28_ForeachBinaryOpScalarList_cu_dda10a6925multi_tensor_apply_kernelINS1_28TensorListScalarListMetadataIhLi1EEENS1_25BinaryOpScalarListFunctorIhLi1ELi1ELi0EEEJSt10multipliesIhEEEEvT_T0_DpT1_)
        /*0254*/ 	.word	0x00000000


	//----- nvinfo : EIATTR_REGCOUNT
	.align		4
.L_129:
        /*0258*/ 	.byte	0x04, 0x2f
        /*025a*/ 	.short	(.L_131 - .L_130)
	.align		4
.L_130:
        /*025c*/ 	.word	index@(_ZN2at6native61_GLOBAL__N__44eb8e94_28_ForeachBinaryOpScalarList_cu_dda10a6925multi_tensor_apply_kernelINS1_28TensorListScalarListMetadataIaLi1EEENS1_25BinaryOpScalarListFunctorIaLi1ELi1ELi0EEEJSt10multipliesIaEEEEvT_T0_DpT1_)
        /*0260*/ 	.word	0x0000001c


	//----- nvinfo : EIATTR_FRAME_SIZE
	.align		4
.L_131:
        /*0264*/ 	.byte	0x04, 0x11
        /*0266*/ 	.short	(.L_133 - .L_132)
	.align		4
.L_132:
        /*0268*/ 	.word	index@(_ZN2at6native61_GLOBAL__N__44eb8e94_28_ForeachBinaryOpScalarList_cu_dda10a6925multi_tensor_apply_kernelINS1_28TensorListScalarListMetadataIaLi1EEENS1_25BinaryOpScalarListFunctorIaLi1ELi1ELi0EEEJSt10multipliesIaEEEEvT_T0_DpT1_)
        /*026c*/ 	.word	0x00000000


	//----- nvinfo : EIATTR_REGCOUNT
	.align		4
.L_133:
        /*0270*/ 	.byte	0x04, 0x2f
        /*0272*/ 	.short	(.L_135 - .L_134)
	.align		4
.L_134:
        /*0274*/ 	.word	index@(_ZN2at6native61_GLOBAL__N__44eb8e94_28_ForeachBinaryOpScalarList_cu_dda10a6925multi_tensor_apply_kernelINS1_28TensorListScalarListMetadataIiLi1EEENS1_25BinaryOpScalarListFunctorIiLi1ELi1ELi0EEEJSt10multipliesIiEEEEvT_T0_DpT1_)
        /*0278*/ 	.word	0x0000001c


	//----- nvinfo : EIATTR_FRAME_SIZE
	.align		4
.L_135:
        /*027c*/ 	.byte	0x04, 0x11
        /*027e*/ 	.short	(.L_137 - .L_136)
	.align		4
.L_136:
        /*0280*/ 	.word	index@(_ZN2at6native61_GLOBAL__N__44eb8e94_28_ForeachBinaryOpScalarList_cu_dda10a6925multi_tensor_apply_kernelINS1_28TensorListScalarListMetadataIiLi1EEENS1_25BinaryOpScalarListFunctorIiLi1ELi1ELi0EEEJSt10multipliesIiEEEEvT_T0_DpT1_)
        /*0284*/ 	.word	0x00000000


	//----- nvinfo : EIATTR_REGCOUNT
	.align		4
.L_137:
        /*0288*/ 	.byte	0x04, 0x2f
        /*028a*/ 	.short	(.L_139 - .L_138)
	.align		4
.L_138:
        /*028c*/ 	.word	index@(_ZN2at6native61_GLOBAL__N__44eb8e94_28_ForeachBinaryOpScalarList_cu_dda10a6925multi_tensor_apply_kernelINS1_28TensorListScalarListMetadataIlLi1EEENS1_25BinaryOpScalarListFunctorIlLi1ELi1ELi0EEEJSt10multipliesIlEEEEvT_T0_DpT1_)
        /*0290*/ 	.word	0x00000020


	//----- nvinfo : EIATTR_FRAME_SIZE
	.align		4
.L_139:
        /*0294*/ 	.byte	0x04, 0x11
        /*0296*/ 	.short	(.L_141 - .L_140)
	.align		4
.L_140:
        /*0298*/ 	.word	index@(_ZN2at6native61_GLOBAL__N__44eb8e94_28_ForeachBinaryOpScalarList_cu_dda10a6925multi_tensor_apply_kernelINS1_28TensorListScalarListMetadataIlLi1EEENS1_25BinaryOpScalarListFunctorIlLi1ELi1ELi0EEEJSt10multipliesIlEEEEvT_T0_DpT1_)
        /*029c*/ 	.word	0x00000000


	//----- nvinfo : EIATTR_REGCOUNT
	.align		4
.L_141:
        /*02a0*/ 	.byte	0x04, 0x2f
        /*02a2*/ 	.short	(.L_143 - .L_142)
	.align		4
.L_142:
        /*02a4*/ 	.word	index@(_ZN2at6native61_GLOBAL__N__44eb8e94_28_ForeachBinaryOpScalarList_cu_dda10a6925multi_tensor_apply_kernelINS1_28TensorListScalarListMetadataIsLi1EEENS1_25BinaryOpScalarListFunctorIsLi1ELi1ELi0EEEJSt10multipliesIsEEEEvT_T0_DpT1_)
        /*02a8*/ 	.word	0x0000001c


	//----- nvinfo : EIATTR_FRAME_SIZE
	.align		4
.L_143:
        /*02ac*/ 	.byte	0x04, 0x11
        /*02ae*/ 	.short	(.L_145 - .L_144)
	.align		4
.L_144:
        /*02b0*/ 	.word	index@(_ZN2at6native61_GLOBAL__N__44eb8e94_28_ForeachBinaryOpScalarList_cu_dda10a6925multi_tensor_apply_kernelINS1_28TensorListScalarListMetadataIsLi1EEENS1_25BinaryOpScalarListFunctorIsLi1ELi1ELi0EEEJSt10multipliesIsEEEEvT_T0_DpT1_)
        /*02b4*/ 	.word	0x00000000


	//----- nvinfo : EIATTR_REGCOUNT
	.align		4
.L_145:
        /*02b8*/ 	.byte	0x04, 0x2f
        /*02ba*/ 	.short	(.L_147 - .L_146)
	.align		4
.L_146:
        /*02bc*/ 	.word	index@(_ZN2at6native61_GLOBAL__N__44eb8e94_28_ForeachBinaryOpScalarList_cu_dda10a6925multi_tensor_apply_kernelINS1_28TensorListScalarListMetadataIdLi1EEENS1_25BinaryOpScalarListFunctorIdLi1ELi1ELi0EEEJSt10multipliesIdEEEEvT_T0_DpT1_)
        /*02c0*/ 	.word	0x0000001e


	//----- nvinfo : EIATTR_FRAME_SIZE
	.align		4
.L_147:
        /*02c4*/ 	.byte	0x04, 0x11
        /*02c6*/ 	.short	(.L_149 - .L_148)
	.align		4
.L_148:
        /*02c8*/ 	.word	index@(_ZN2at6native61_GLOBAL__N__44eb8e94_28_ForeachBinaryOpScalarList_cu_dda10a6925multi_tensor_apply_kernelINS1_28TensorListScalarListMetadataIdLi1EEENS1_25BinaryOpScalarListFunctorIdLi1ELi1ELi0EEEJSt10multipliesIdEEEEvT_T0_DpT1_)
        /*02cc*/ 	.word	0x00000000


	//----- nvinfo : EIATTR_REGCOUNT
	.align		4
.L_149:
        /*02d0*/ 	.byte	0x04, 0x2f
        /*02d2*/ 	.short	(.L_151 - .L_150)
	.align		4
.L_150:
        /*02d4*/ 	.word	index@(_ZN2at6native61_GLOBAL__N__44eb8e94_28_ForeachBinaryOpScalarList_cu_dda10a6925multi_tensor_apply_kernelINS1_28TensorListScalarListMetadataIfLi1EEENS1_25BinaryOpScalarListFunctorIfLi1ELi1ELi0EEEJSt10multipliesIfEEEEvT_T0_DpT1_)
        /*02d8*/ 	.word	0x0000001c


	//----- nvinfo : EIATTR_FRAME_SIZE
	.align		4
.L_151:
        /*02dc*/ 	.byte	0x04, 0x11
        /*02de*/ 	.short	(.L_153 - .L_152)
	.align		4
.L_152:
        /*02e0*/ 	.word	index@(_ZN2at6native61_GLOBAL__N__44eb8e94_28_ForeachBinaryOpScalarList_cu_dda10a6925multi_tensor_apply_kernelINS1_28TensorListScalarListMetadataIfLi1EEENS1_25BinaryOpScalarListFunctorIfLi1ELi1ELi0EEEJSt10multipliesIfEEEEvT_T0_DpT1_)
        /*02e4*/ 	.word	0x00000000


	//----- nvinfo : EIATTR_REGCOUNT
	.align		4
.L_153:
        /*02e8*/ 	.byte	0x04, 0x2f
        /*02ea*/ 	.short	(.L_155 - .L_154)
	.align		4
.L_154:
        /*02ec*/ 	.word	index@(_ZN2at6native61_GLOBAL__N__44eb8e94_28_ForeachBinaryOpScalarList_cu_dda10a6925multi_tensor_apply_kernelINS1_28TensorListScalarListMetadataIN3c107complexIdEELi1EEENS1_25BinaryOpScalarListFunctorIS6_Li1ELi1ELi0EEEJSt10multipliesIS6_EEEEvT_T0_DpT1_)
        /*02f0*/ 	.word	0x00000020


	//----- nvinfo : EIATTR_FRAME_SIZE
	.align		4
.L_155:
        /*02f4*/ 	.byte	0x04, 0x11
        /*02f6*/ 	.short	(.L_157 - .L_156)
	.align		4
.L_156:
        /*02f8*/ 	.word	index@(_ZN2at6native61_GLOBAL__N__44eb8e94_28_ForeachBinaryOpScalarList_cu_dda10a6925multi_tensor_apply_kernelINS1_28TensorListScalarListMetadataIN3c107complexIdEELi1EEENS1_25BinaryOpScalarListFunctorIS6_Li1ELi1ELi0EEEJSt10multipliesIS6_EEEEvT_T0_DpT1_)
        /*02fc*/ 	.word	0x00000000


	//----- nvinfo : EIATTR_REGCOUNT
	.align		4
.L_157:
        /*0300*/ 	.byte	0x04, 0x2f
        /*0302*/ 	.short	(.L_159 - .L_158)
	.align		4
.L_158:
        /*0304*/ 	.word	index@(_ZN2at6native61_GLOBAL__N__44eb8e94_28_ForeachBinaryOpScalarList_cu_dda10a6925multi_tensor_apply_kernelINS1_28TensorListScalarListMetadataIN3c107complexIfEELi1EEENS1_25BinaryOpScalarListFunctorIS6_Li1ELi1ELi0EEEJSt10multipliesIS6_EEEEvT_T0_DpT1_)
        /*0308*/ 	.word	0x00000020


	//----- nvinfo : EIATTR_FRAME_SIZE
	.align		4
.L_159:
        /*030c*/ 	.byte	0x04, 0x11
        /*030e*/ 	.short	(.L_161 - .L_160)
	.align		4
.L_160:
        /*0310*/ 	.word	index@(_ZN2at6native61_GLOBAL__N__44eb8e94_28_ForeachBinaryOpScalarList_cu_dda10a6925multi_tensor_apply_kernelINS1_28TensorListScalarListMetadataIN3c107complexIfEELi1EEENS1_25BinaryOpScalarListFunctorIS6_Li1ELi1ELi0EEEJSt10multipliesIS6_EEEEvT_T0_DpT1_)
        /*0314*/ 	.word	0x00000000


	//----- nvinfo : EIATTR_REGCOUNT
	.align		4
.L_161:
        /*0318*/ 	.byte	0x04, 0x2f
        /*031a*/ 	.short	(.L_163 - .L_162)
	.align		4
.L_162:
        /*031c*/ 	.word	index@(_ZN2at6native61_GLOBAL__N__44eb8e94_28_ForeachBinaryOpScalarList_cu_dda10a6925multi_tensor_apply_kernelINS1_28TensorListScalarListMetadataIbLi1EEENS1_25BinaryOpScalarListFunctorIbLi1ELi1ELi0EEEJSt10multipliesIbEEEEvT_T0_DpT1_)
        /*0320*/ 	.word	0x0000001c


	//----- nvinfo : EIATTR_FRAME_SIZE
	.align		4
.L_163:
        /*0324*/ 	.byte	0x04, 0x11
        /*0326*/ 	.short	(.L_165 - .L_164)
	.align		4
.L_164:
        /*0328*/ 	.word	index@(_ZN2at6native61_GLOBAL__N__44eb8e94_28_ForeachBinaryOpScalarList_cu_dda10a6925multi_tensor_apply_kernelINS1_28TensorListScalarListMetadataIbLi1EEENS1_25BinaryOpScalarListFunctorIbLi1ELi1ELi0EEEJSt10multipliesIbEEEEvT_T0_DpT1_)
        /*032c*/ 	.word	0x00000000


	//----- nvinfo : EIATTR_REGCOUNT
	.align		4
.L_165:
        /*0330*/ 	.byte	0x04, 0x2f
        /*0332*/ 	.short	(.L_167 - .L_166)
	.align		4
.L_166:
        /*0334*/ 	.word	index@(_ZN2at6native61_GLOBAL__N__44eb8e94_28_ForeachBinaryOpScalarList_cu_dda10a6925multi_tensor_apply_kernelINS1_28TensorListScalarListMetadataIfLi1EEENS1_25BinaryOpScalarListFunctorIN3c104HalfELi1ELi1ELi0EEEJSt10multipliesIfEEEEvT_T0_DpT1_)
        /*0338*/ 	.word	0x0000001c


	//----- nvinfo : EIATTR_FRAME_SIZE
	.align		4
.L_167:
        /*033c*/ 	.byte	0x04, 0x11
        /*033e*/ 	.short	(.L_169 - .L_168)
	.align		4
.L_168:
        /*0340*/ 	.word	index@(_ZN2at6native61_GLOBAL__N__44eb8e94_28_ForeachBinaryOpScalarList_cu_dda10a6925multi_tensor_apply_kernelINS1_28TensorListScalarListMetadataIfLi1EEENS1_25BinaryOpScalarListFunctorIN3c104HalfELi1ELi1ELi0EEEJSt10multipliesIfEEEEvT_T0_DpT1_)
        /*0344*/ 	.word	0x00000000


	//----- nvinfo : EIATTR_REGCOUNT
	.align		4
.L_169:
        /*0348*/ 	.byte	0x04, 0x2f
        /*034a*/ 	.short	(.L_171 - .L_170)
	.align		4
.L_170:
        /*034c*/ 	.word	index@(_ZN2at6native61_GLOBAL__N__44eb8e94_28_ForeachBinaryOpScalarList_cu_dda10a6925multi_tensor_apply_kernelINS1_28TensorListScalarListMetadataIfLi1EEENS1_25BinaryOpScalarListFunctorIN3c108BFloat16ELi1ELi1ELi0EEEJSt10multipliesIfEEEEvT_T0_DpT1_)
        /*0350*/ 	.word	0x0000001c


	//----- nvinfo : EIATTR_FRAME_SIZE
	.align		4
.L_171:
        /*0354*/ 	.byte	0x04, 0x11
        /*0356*/ 	.short	(.L_173 - .L_172)
	.align		4
.L_172:
        /*0358*/ 	.word	index@(_ZN2at6native61_GLOBAL__N__44eb8e94_28_ForeachBinaryOpScalarList_cu_dda10a6925multi_tensor_apply_kernelINS1_28TensorListScalarListMetadataIfLi1EEENS1_25BinaryOpScalarListFunctorIN3c108BFloat16ELi1ELi1ELi0EEEJSt10multipliesIfEEEEvT_T0_DpT1_)
        /*035c*/ 	.word	0x00000000


	//----- nvinfo : EIATTR_REGCOUNT
	.align		4
.L_173:
        /*0360*/ 	.byte	0x04, 0x2f
        /*0362*/ 	.short	(.L_175 - .L_174)
	.align		4
.L_174:
        /*0364*/ 	.word	index@(_ZN2at6native61_GLOBAL__N__44eb8e94_28_ForeachBinaryOpScalarList_cu_dda10a6925multi_tensor_apply_kernelINS1_28TensorListScalarListMetadataIhLi2EEENS1_25BinaryOpScalarListFunctorIhLi2ELi1ELi1EEEJSt10multipliesIhEEEEvT_T0_DpT1_)
        /*0368*/ 	.word	0x00000020


	//----- nvinfo : EIATTR_FRAME_SIZE
	.align		4
.L_175:
        /*036c*/ 	.byte	0x04, 0x11
        /*036e*/ 	.short	(.L_177 - .L_176)
	.align		4
.L_176:
        /*0370*/ 	.word	index@(_ZN2at6native61_GLOBAL__N__44eb8e94_28_ForeachBinaryOpScalarList_cu_dda10a6925multi_tensor_apply_kernelINS1_28TensorListScalarListMetadataIhLi2EEENS1_25BinaryOpScalarListFunctorIhLi2ELi1ELi1EEEJSt10multipliesIhEEEEvT_T0_DpT1_)
        /*0374*/ 	.word	0x00000000


	//----- nvinfo : EIATTR_REGCOUNT
	.align		4
.L_177:
        /*0378*/ 	.byte	0x04, 0x2f
        /*037a*/ 	.short	(.L_179 - .L_178)
	.align		4
.L_178:
        /*037c*/ 	.word	index@(_ZN2at6native61_GLOBAL__N__44eb8e94_28_ForeachBinaryOpScalarList_cu_dda10a6925multi_tensor_apply_kernelINS1_28TensorListScalarListMetadataIaLi2EEENS1_25BinaryOpScalarListFunctorIaLi2ELi1ELi1EEEJSt10multipliesIaEEEEvT_T0_DpT1_)
        /*0380*/ 	.word	0x00000020


	//----- nvinfo : EIATTR_FRAME_SIZE
	.align		4
.L_179:
        /*0384*/ 	.byte	0x04, 0x11
        /*0386*/ 	.short	(.L_181 - .L_180)
	.align		4
.L_180:
        /*0388*/ 	.word	index@(_ZN2at6native61_GLOBAL__N__44eb8e94_28_ForeachBinaryOpScalarList_cu_dda10a6925multi_tensor_apply_kernelINS1_28TensorListScalarListMetadataIaLi2EEENS1_25BinaryOpScalarListFunctorIaLi2ELi1ELi1EEEJSt10multipliesIaEEEEvT_T0_DpT1_)
        /*038c*/ 	.word	0x00000000


	//----- nvinfo : EIATTR_REGCOUNT
	.align		4
.L_181:
        /*0390*/ 	.byte	0x04, 0x2f
        /*0392*/ 	.short	(.L_183 - .L_182)
	.align		4
.L_182:
        /*0394*/ 	.word	index@(_ZN2at6native61_GLOBAL__N__44eb8e94_28_ForeachBinaryOpScalarList_cu_dda10a6925multi_tensor_apply_kernelINS1_28TensorListScalarListMetadataIiLi2EEENS1_25BinaryOpScalarListFunctorIiLi2ELi1ELi1EEEJSt10multipliesIiEEEEvT_T0_DpT1_)
        /*0398*/ 	.word	0x00000020


	//----- nvinfo : EIATTR_FRAME_SIZE
	.align		4
.L_183:
        /*039c*/ 	.byte	0x04, 0x11
        /*039e*/ 	.short	(.L_185 - .L_184)
	.align		4
.L_184:
        /*03a0*/ 	.word	index@(_ZN2at6native61_GLOBAL__N__44eb8e94_28_ForeachBinaryOpScalarList_cu_dda10a6925multi_tensor_apply_kernelINS1_28TensorListScalarListMetadataIiLi2EEENS1_25BinaryOpScalarListFunctorIiLi2ELi1ELi1EEEJSt10multipliesIiEEEEvT_T0_DpT1_)
        /*03a4*/ 	.word	0x00000000


	//----- nvinfo : EIATTR_REGCOUNT
	.align		4
.L_185:
        /*03a8*/ 	.byte	0x04, 0x2f
        /*03aa*/ 	.short	(.L_187 - .L_186)
	.align		4
.L_186:
        /*03ac*/ 	.word	index@(_ZN2at6native61_GLOBAL__N__44eb8e94_28_ForeachBinaryOpScalarList_cu_dda10a6925multi_tensor_apply_kernelINS1_28TensorListScalarListMetadataIlLi2EEENS1_25BinaryOpScalarListFunctorIlLi2ELi1ELi1EEEJSt10multipliesIlEEEEvT_T0_DpT1_)
        /*03b0*/ 	.word	0x0000001f


	//----- nvinfo : EIATTR_FRAME_SIZE
	.align		4
.L_187:
        /*03b4*/ 	.byte	0x04, 0x11
        /*03b6*/ 	.short	(.L_189 - .L_188)
	.align		4
.L_188:
        /*03b8*/ 	.word	index@(_ZN2at6native61_GLOBAL__N__44eb8e94_28_ForeachBinaryOpScalarList_cu_dda10a6925multi_tensor_apply_kernelINS1_28TensorListScalarListMetadataIlLi2EEENS1_25BinaryOpScalarListFunctorIlLi2ELi1ELi1EEEJSt10multipliesIlEEEEvT_T0_DpT1_)
        /*03bc*/ 	.word	0x00000000


	//----- nvinfo : EIATTR_REGCOUNT
	.align		4
.L_189:
        /*03c0*/ 	.byte	0x04, 0x2f
        /*03c2*/ 	.short	(.L_191 - .L_190)
	.align		4
.L_190:
        /*03c4*/ 	.word	index@(_ZN2at6native61_GLOBAL__N__44eb8e94_28_ForeachBinaryOpScalarList_cu_dda10a6925multi_tensor_apply_kernelINS1_28TensorListScalarListMetadataIsLi2EEENS1_25BinaryOpScalarListFunctorIsLi2ELi1ELi1EEEJSt10multipliesIsEEEEvT_T0_DpT1_)
        /*03c8*/ 	.word	0x00000020


	//----- nvinfo : EIATTR_FRAME_SIZE
	.align		4
.L_191:
        /*03cc*/ 	.byte	0x04, 0x11
        /*03ce*/ 	.short	(.L_193 - .L_192)
	.align		4
.L_192:
        /*03d0*/ 	.word	index@(_ZN2at6native61_GLOBAL__N__44eb8e94_28_ForeachBinaryOpScalarList_cu_dda10a6925multi_tensor_apply_kernelINS1_28TensorListScalarListMetadataIsLi2EEENS1_25BinaryOpScalarListFunctorIsLi2ELi1ELi1EEEJSt10multipliesIsEEEEvT_T0_DpT1_)
        /*03d4*/ 	.word	0x00000000


	//----- nvinfo : EIATTR_REGCOUNT
	.align		4
.L_193:
        /*03d8*/ 	.byte	0x04, 0x2f
        /*03da*/ 	.short	(.L_195 - .L_194)
	.align		4
.L_194:
        /*03dc*/ 	.word	index@(_ZN2at6native61_GLOBAL__N__44eb8e94_28_ForeachBinaryOpScalarList_cu_dda10a6925multi_tensor_apply_kernelINS1_28TensorListScalarListMetadataIdLi2EEENS1_25BinaryOpScalarListFunctorIdLi2ELi1ELi1EEEJSt10multipliesIdEEEEvT_T0_DpT1_)
        /*03e0*/ 	.word	0x00000020


	//----- nvinfo : EIATTR_FRAME_SIZE
	.align		4
.L_195:
        /*03e4*/ 	.byte	0x04, 0x11
        /*03e6*/ 	.short	(.L_197 - .L_196)
	.align		4
.L_196:
        /*03e8*/ 	.word	index@(_ZN2at6native61_GLOBAL__N__44eb8e94_28_ForeachBinaryOpScalarList_cu_dda10a6925multi_tensor_apply_kernelINS1_28TensorListScalarListMetadataIdLi2EEENS1_25BinaryOpScalarListFunctorIdLi2ELi1ELi1EEEJSt10multipliesIdEEEEvT_T0_DpT1_)
        /*03ec*/ 	.word	0x00000000


	//----- nvinfo : EIATTR_REGCOUNT
	.align		4
.L_197:
        /*03f0*/ 	.byte	0x04, 0x2f
        /*03f2*/ 	.short	(.L_199 - .L_198)
	.align		4
.L_198:
        /*03f4*/ 	.word	index@(_ZN2at6native61_GLOBAL__N__44eb8e94_28_ForeachBinaryOpScalarList_cu_dda10a6925multi_tensor_apply_kernelINS1_28TensorListScalarListMetadataIfLi2EEENS1_25BinaryOpScalarListFunctorIfLi2ELi1ELi1EEEJSt10multipliesIfEEEEvT_T0_DpT1_)
        /*03f8*/ 	.word	0x00000020


	//----- nvinfo : EIATTR_FRAME_SIZE
	.align		4
.L_199:
        /*03fc*/ 	.byte	0x04, 0x11
        /*03fe*/ 	.short	(.L_201 - .L_200)
	.align		4
.L_200:
        /*0400*/ 	.word	index@(_ZN2at6native61_GLOBAL__N__44eb8e94_28_ForeachBinaryOpScalarList_cu_dda10a6925multi_tensor_apply_kernelINS1_28TensorListScalarListMetadataIfLi2EEENS1_25BinaryOpScalarListFunctorIfLi2ELi1ELi1EEEJSt10multipliesIfEEEEvT_T0_DpT1_)
        /*0404*/ 	.word	0x00000000


	//----- nvinfo : EIATTR_REGCOUNT
	.align		4
.L_201:
        /*0408*/ 	.byte	0x04, 0x2f
        /*040a*/ 	.short	(.L_203 - .L_202)
	.align		4
.L_202:
        /*040c*/ 	.word	index@(_ZN2at6native61_GLOBAL__N__44eb8e94_28_ForeachBinaryOpScalarList_cu_dda10a6925multi_tensor_apply_kernelINS1_28TensorListScalarListMetadataIN3c107complexIdEELi2EEENS1_25BinaryOpScalarListFunctorIS6_Li2ELi1ELi1EEEJSt10multipliesIS6_EEEEvT_T0_DpT1_)
        /*0410*/ 	.word	0x00000020


	//----- nvinfo : EIATTR_FRAME_SIZE
	.align		4
.L_203:
        /*0414*/ 	.byte	0x04, 0x11
        /*0416*/ 	.short	(.L_205 - .L_204)
	.align		4
.L_204:
        /*0418*/ 	.word	index@(_ZN2at6native61_GLOBAL__N__44eb8e94_28_ForeachBinaryOpScalarList_cu_dda10a6925multi_tensor_apply_kernelINS1_28TensorListScalarListMetadataIN3c107complexIdEELi2EEENS1_25BinaryOpScalarListFunctorIS6_Li2ELi1ELi1EEEJSt10multipliesIS6_EEEEvT_T0_DpT1_)
        /*041c*/ 	.word	0x00000000


	//----- nvinfo : EIATTR_REGCOUNT
	.align		4
.L_205:
        /*0420*/ 	.byte	0x04, 0x2f
        /*0422*/ 	.short	(.L_207 - .L_206)
	.align		4
.L_206:
        /*0424*/ 	.word	index@(_ZN2at6native61_GLOBAL__N__44eb8e94_28_ForeachBinaryOpScalarList_cu_dda10a6925multi_tensor_apply_kernelINS1_28TensorListScalarListMetadataIN3c107complexIfEELi2EEENS1_25BinaryOpScalarListFunctorIS6_Li2ELi1ELi1EEEJSt10multipliesIS6_EEEEvT_T0_DpT1_)
        /*0428*/ 	.word	0x0000001f


	//----- nvinfo : EIATTR_FRAME_SIZE
	.align		4
.L_207:
        /*042c*/ 	.byte	0x04, 0x11
        /*042e*/ 	.short	(.L_209 - .L_208)
	.align		4
.L_208:
        /*0430*/ 	.word	index@(_ZN2at6native61_GLOBAL__N__44eb8e94_28_ForeachBinaryOpScalarList_cu_dda10a6925multi_tensor_apply_kernelINS1_28TensorListScalarListMetadataIN3c107complexIfEELi2EEENS1_25BinaryOpScalarListFunctorIS6_Li2ELi1ELi1EEEJSt10multipliesIS6_EEEEvT_T0_DpT1_)
        /*0434*/ 	.word	0x00000000


	//----- nvinfo : EIATTR_REGCOUNT
	.align		4
.L_209:
        /*0438*/ 	.byte	0x04, 0x2f
        /*043a*/ 	.short	(.L_211 - .L_210)
	.align		4
.L_210:
        /*043c*/ 	.word	index@(_ZN2at6native61_GLOBAL__N__44eb8e94_28_ForeachBinaryOpScalarList_cu_dda10a6925multi_tensor_apply_kernelINS1_28TensorListScalarListMetadataIbLi2EEENS1_25BinaryOpScalarListFunctorIbLi2ELi1ELi1EEEJSt10multipliesIbEEEEvT_T0_DpT1_)
        /*0440*/ 	.word	0x00000020


	//----- nvinfo : EIATTR_FRAME_SIZE
	.align		4
.L_211:
        /*0444*/ 	.byte	0x04, 0x11
        /*0446*/ 	.short	(.L_213 - .L_212)
	.align		4
.L_212:
        /*0448*/ 	.word	index@(_ZN2at6native61_GLOBAL__N__44eb8e94_28_ForeachBinaryOpScalarList_cu_dda10a6925multi_tensor_apply_kernelINS1_28TensorListScalarListMetadataIbLi2EEENS1_25BinaryOpScalarListFunctorIbLi2ELi1ELi1EEEJSt10multipliesIbEEEEvT_T0_DpT1_)
        /*044c*/ 	.word	0x00000000


	//----- nvinfo : EIATTR_REGCOUNT
	.align		4
.L_213:
        /*0450*/ 	.byte	0x04, 0x2f
        /*0452*/ 	.short	(.L_215 - .L_214)
	.align		4
.L_214:
        /*0454*/ 	.word	index@(_ZN2at6native61_GLOBAL__N__44eb8e94_28_ForeachBinaryOpScalarList_cu_dda10a6925multi_tensor_apply_kernelINS1_28TensorListScalarListMetadataIfLi2EEENS1_25BinaryOpScalarListFunctorIN3c104HalfELi2ELi1ELi1EEEJSt10multipliesIfEEEEvT_T0_DpT1_)
        /*0458*/ 	.word	0x00000020


	//----- nvinfo : EIATTR_FRAME_SIZE
	.align		4
.L_215:
        /*045c*/ 	.byte	0x04, 0x11
        /*045e*/ 	.short	(.L_217 - .L_216)
	.align		4
.L_216:
        /*0460*/ 	.word	index@(_ZN2at6native61_GLOBAL__N__44eb8e94_28_ForeachBinaryOpScalarList_cu_dda10a6925multi_tensor_apply_kernelINS1_28TensorListScalarListMetadataIfLi2EEENS1_25BinaryOpScalarListFunctorIN3c104HalfELi2ELi1ELi1EEEJSt10multipliesIfEEEEvT_T0_DpT1_)
        /*0464*/ 	.word	0x00000000


	//----- nvinfo : EIATTR_REGCOUNT
	.align		4
.L_217:
        /*0468*/ 	.byte	0x04, 0x2f
        /*046a*/ 	.short	(.L_219 - .L_218)
	.align		4
.L_218:
        /*046c*/ 	.word	index@(_ZN2at6native61_GLOBAL__N__44eb8e94_28_ForeachBinaryOpScalarList_cu_dda10a6925multi_tensor_apply_kernelINS1_28TensorListScalarListMetadataIfLi2EEENS1_25BinaryOpScalarListFunctorIN3c108BFloat16ELi2ELi1ELi1EEEJSt10multipliesIfEEEEvT_T0_DpT1_)
        /*0470*/ 	.word	0x00000020


	//----- nvinfo : EIATTR_FRAME_SIZE
	.align		4
.L_219:
        /*0474*/ 	.byte	0x04, 0x11
        /*0476*/ 	.short	(.L_221 - .L_220)
	.align		4
.L_220:
        /*0478*/ 	.word	index@(_ZN2at6native61_GLOBAL__N__44eb8e94_28_ForeachBinaryOpScalarList_cu_dda10a6925multi_tensor_apply_kernelINS1_28TensorListScalarListMetadataIfLi2EEENS1_25BinaryOpScalarListFunctorIN3c108BFloat16ELi2ELi1ELi1EEEJSt10multipliesIfEEEEvT_T0_DpT1_)
        /*047c*/ 	.word	0x00000000


	//----- nvinfo : EIATTR_REGCOUNT
	.align		4
.L_221:
        /*0480*/ 	.byte	0x04, 0x2f
        /*0482*/ 	.short	(.L_223 - .L_222)
	.align		4
.L_222:
        /*0484*/ 	.word	index@(_ZN2at6native61_GLOBAL__N__44eb8e94_28_ForeachBinaryOpScalarList_cu_dda10a6925multi_tensor_apply_kernelINS1_28TensorListScalarListMetadataIhLi1EEENS1_25BinaryOpScalarListFunctorIhLi1ELi1ELi0EEEJSt7dividesIhEEEEvT_T0_DpT1_)
        /*0488*/ 	.word	0x0000001f


	//----- nvinfo : EIATTR_FRAME_SIZE
	.align		4
.L_223:
        /*048c*/ 	.byte	0x04, 0x11
        /*048e*/ 	.short	(.L_225 - .L_224)
	.align		4
.L_224:
        /*0490*/ 	.word	index@($__internal_13_$__cuda_sm20_div_u16)
        /*0494*/ 	.word	0x00000000


	//----- nvinfo : EIATTR_FRAME_SIZE
	.align		4
.L_225:
        /*0498*/ 	.byte	0x04, 0x11
        /*049a*/ 	.short	(.L_227 - .L_226)
	.align		4
.L_226:
        /*049c*/ 	.word	index@(_ZN2at6native61_GLOBAL__N__44eb8e94_28_ForeachBinaryOpScalarList_cu_dda10a6925multi_tensor_apply_kernelINS1_28TensorListScalarListMetadataIhLi1EEENS1_25BinaryOpScalarListFunctorIhLi1ELi1ELi0EEEJSt7dividesIhEEEEvT_T0_DpT1_)
        /*04a0*/ 	.word	0x00000000


	//----- nvinfo : EIATTR_REGCOUNT
	.align		4
.L_227:
        /*04a4*/ 	.byte	0x04, 0x2f
        /*04a6*/ 	.short	(.L_229 - .L_228)
	.align		4
.L_228:
        /*04a8*/ 	.word	index@(_ZN2at6native61_GLOBAL__N__44eb8e94_28_ForeachBinaryOpScalarList_cu_dda10a6925multi_tensor_apply_kernelINS1_28TensorListScalarListMetadataIaLi1EEENS1_25BinaryOpScalarListFunctorIaLi1ELi1ELi0EEEJSt7dividesIaEEEEvT_T0_DpT1_)
        /*04ac*/ 	.word	0x00000020


	//----- nvinfo : EIATTR_FRAME_SIZE
	.align		4
.L_229:
        /*04b0*/ 	.byte	0x04, 0x11
        /*04b2*/ 	.short	(.L_231 - .L_230)
	.align		4
.L_230:
        /*04b4*/ 	.word	index@(_ZN2at6native61_GLOBAL__N__44eb8e94_28_ForeachBinaryOpScalarList_cu_dda10a6925multi_tensor_apply_kernelINS1_28TensorListScalarListMetadataIaLi1EEENS1_25BinaryOpScalarListFunctorIaLi1ELi1ELi0EEEJSt7dividesIaEEEEvT_T0_DpT1_)
        /*04b8*/ 	.word	0x00000000


	//----- nvinfo : EIATTR_REGCOUNT
	.align		4
.L_231:
        /*04bc*/ 	.byte	0x04, 0x2f
        /*04be*/ 	.short	(.L_233 - .L_232)
	.align		4
.L_232:
        /*04c0*/ 	.word	index@(_ZN2at6native61_GLOBAL__N__44eb8e94_28_ForeachBinaryOpScalarList_cu_dda10a6925multi_tensor_apply_kernelINS1_28TensorListScalarListMetadataIiLi1EEENS1_25BinaryOpScalarListFunctorIiLi1ELi1ELi0EEEJSt7dividesIiEEEEvT_T0_DpT1_)
        /*04c4*/ 	.word	0x00000020


	//----- nvinfo : EIATTR_FRAME_SIZE
	.align		4
.L_233:
        /*04c8*/ 	.byte	0x04, 0x11
        /*04ca*/ 	.short	(.L_235 - .L_234)
	.align		4
.L_234:
        /*04cc*/ 	.word	index@(_ZN2at6native61_GLOBAL__N__44eb8e94_28_ForeachBinaryOpScalarList_cu_dda10a6925multi_tensor_apply_kernelINS1_28TensorListScalarListMetadataIiLi1EEENS1_25BinaryOpScalarListFunctorIiLi1ELi1ELi0EEEJSt7dividesIiEEEEvT_T0_DpT1_)
        /*04d0*/ 	.word	0x00000000


	//----- nvinfo : EIATTR_REGCOUNT
	.align		4
.L_235:
        /*04d4*/ 	.byte	0x04, 0x2f
        /*04d6*/ 	.short	(.L_237 - .L_236)
	.align		4
.L_236:
        /*04d8*/ 	.word	index@(_ZN2at6native61_GLOBAL__N__44eb8e94_28_ForeachBinaryOpScalarList_cu_dda10a6925multi_tensor_apply_kernelINS1_28TensorListScalarListMetadataIlLi1EEENS1_25BinaryOpScalarListFunctorIlLi1ELi1ELi0EEEJSt7dividesIlEEEEvT_T0_DpT1_)
        /*04dc*/ 	.word	0x00000024


	//----- nvinfo : EIATTR_FRAME_SIZE
	.align		4
.L_237:
        /*04e0*/ 	.byte	0x04, 0x11
        /*04e2*/ 	.short	(.L_239 - .L_238)
	.align		4
.L_238:
        /*04e4*/ 	.word	index@($__internal_12_$__cuda_sm20_div_s64)
        /*04e8*/ 	.word	0x00000000


	//----- nvinfo : EIATTR_FRAME_SIZE
	.align		4
.L_239:
        /*04ec*/ 	.byte	0x04, 0x11
        /*04ee*/ 	.short	(.L_241 - .L_240)
	.align		4
.L_240:
        /*04f0*/ 	.word	index@(_ZN2at6native61_GLOBAL__N__44eb8e94_28_ForeachBinaryOpScalarList_cu_dda10a6925multi_tensor_apply_kernelINS1_28TensorListScalarListMetadataIlLi1EEENS1_25BinaryOpScalarListFunctorIlLi1ELi1ELi0EEEJSt7dividesIlEEEEvT_T0_DpT1_)
        /*04f4*/ 	.word	0x00000000


	//----- nvinfo : EIATTR_REGCOUNT
	.align		4
.L_241:
        /*04f8*/ 	.byte	0x04, 0x2f
        /*04fa*/ 	.short	(.L_243 - .L_242)
	.align		4
.L_242:
        /*04fc*/ 	.word	index@(_ZN2at6native61_GLOBAL__N__44eb8e94_28_ForeachBinaryOpScalarList_cu_dda10a6925multi_tensor_apply_kernelINS1_28TensorListScalarListMetadataIsLi1EEENS1_25BinaryOpScalarListFunctorIsLi1ELi1ELi0EEEJSt7dividesIsEEEEvT_T0_DpT1_)
        /*0500*/ 	.word	0x00000020


	//----- nvinfo : EIATTR_FRAME_SIZE
	.align		4
.L_243:
        /*0504*/ 	.byte	0x04, 0x11
        /*0506*/ 	.short	(.L_245 - .L_244)
	.align		4
.L_244:
        /*0508*/ 	.word	index@(_ZN2at6native61_GLOBAL__N__44eb8e94_28_ForeachBinaryOpScalarList_cu_dda10a6925multi_tensor_apply_kernelINS1_28TensorListScalarListMetadataIsLi1EEENS1_25BinaryOpScalarListFunctorIsLi1ELi1ELi0EEEJSt7dividesIsEEEEvT_T0_DpT1_)
        /*050c*/ 	.word	0x00000000


	//----- nvinfo : EIATTR_REGCOUNT
	.align		4
.L_245:
        /*0510*/ 	.byte	0x04, 0x2f
        /*0512*/ 	.short	(.L_247 - .L_246)
	.align		4
.L_246:
        /*0514*/ 	.word	index@(_ZN2at6native61_GLOBAL__N__44eb8e94_28_ForeachBinaryOpScalarList_cu_dda10a6925multi_tensor_apply_kernelINS1_28TensorListScalarListMetadataIdLi1EEENS1_25BinaryOpScalarListFunctorIdLi1ELi1ELi0EEEJSt7dividesIdEEEEvT_T0_DpT1_)
        /*0518*/ 	.word	0x00000032


	//----- nvinfo : EIATTR_FRAME_SIZE
	.align		4
.L_247:
        /*051c*/ 	.byte	0x04, 0x11
        /*051e*/ 	.short	(.L_249 - .L_248)
	.align		4
.L_248:
        /*0520*/ 	.word	index@($__internal_11_$__cuda_sm20_div_rn_f64_full)
        /*0524*/ 	.word	0x00000000


	//----- nvinfo : EIATTR_FRAME_SIZE
	.align		4
.L_249:
        /*0528*/ 	.byte	0x04, 0x11
        /*052a*/ 	.short	(.L_251 - .L_250)
	.align		4
.L_250:
        /*052c*/ 	.word	index@(_ZN2at6native61_GLOBAL__N__44eb8e94_28_ForeachBinaryOpScalarList_cu_dda10a6925multi_tensor_apply_kernelINS1_28TensorListScalarListMetadataIdLi1EEENS1_25BinaryOpScalarListFunctorIdLi1ELi1ELi0EEEJSt7dividesIdEEEEvT_T0_DpT1_)
        /*0530*/ 	.word	0x00000000


	//----- nvinfo : EIATTR_REGCOUNT
	.align		4
.L_251:
        /*0534*/ 	.byte	0x04, 0x2f
        /*0536*/ 	.short	(.L_253 - .L_252)
	.align		4
.L_252:
        /*0538*/ 	.word	index@(_ZN2at6native61_GLOBAL__N__44eb8e94_28_ForeachBinaryOpScalarList_cu_dda10a6925multi_tensor_apply_kernelINS1_28TensorListScalarListMetadataIfLi1EEENS1_25BinaryOpScalarListFunctorIfLi1ELi1ELi0EEEJSt7dividesIfEEEEvT_T0_DpT1_)
        /*053c*/ 	.word	0x0000001c


	//----- nvinfo : EIATTR_FRAME_SIZE
	.align		4
.L_253:
        /*0540*/ 	.byte	0x04, 0x11
        /*0542*/ 	.short	(.L_255 - .L_254)
	.align		4
.L_254:
        /*0544*/ 	.word	index@(_ZN2at6native61_GLOBAL__N__44eb8e94_28_ForeachBinaryOpScalarList_cu_dda10a6925multi_tensor_apply_kernelINS1_28TensorListScalarListMetadataIfLi1EEENS1_25BinaryOpScalarListFunctorIfLi1ELi1ELi0EEEJSt7dividesIfEEEEvT_T0_DpT1_)
        /*0548*/ 	.word	0x00000000


	//----- nvinfo : EIATTR_REGCOUNT
	.align		4
.L_255:
        /*054c*/ 	.byte	0x04, 0x2f
        /*054e*/ 	.short	(.L_257 - .L_256)
	.align		4
.L_256:
        /*0550*/ 	.word	index@(_ZN2at6native61_GLOBAL__N__44eb8e94_28_ForeachBinaryOpScalarList_cu_dda10a6925multi_tensor_apply_kernelINS1_28TensorListScalarListMetadataIN3c107complexIdEELi1EEENS1_25BinaryOpScalarListFunctorIS6_Li1ELi1ELi0EEEJSt7dividesIS6_EEEEvT_T0_DpT1_)
        /*0554*/ 	.word	0x0000004c


	//----- nvinfo : EIATTR_FRAME_SIZE
	.align		4
.L_257:
        /*0558*/ 	.byte	0x04, 0x11
        /*055a*/ 	.short	(.L_259 - .L_258)
	.align		4
.L_258:
        /*055c*/ 	.word	index@($__internal_10_$__cuda_sm20_div_rn_f64_full)
        /*0560*/ 	.word	0x00000000


	//----- nvinfo : EIATTR_FRAME_SIZE
	.align		4
.L_259:
        /*0564*/ 	.byte	0x04, 0x11
        /*0566*/ 	.short	(.L_261 - .L_260)
	.align		4
.L_260:
        /*0568*/ 	.word	index@($__internal_9_$__cuda_sm20_dblrcp_rn_slowpath_v3)
        /*056c*/ 	.word	0x00000000


	//----- nvinfo : EIATTR_FRAME_SIZE
	.align		4
.L_261:
        /*0570*/ 	.byte	0x04, 0x11
        /*0572*/ 	.short	(.L_263 - .L_262)
	.align		4
.L_262:
        /*0574*/ 	.word	index@(_ZN2at6native61_GLOBAL__N__44eb8e94_28_ForeachBinaryOpScalarList_cu_dda10a6925multi_tensor_apply_kernelINS1_28TensorListScalarListMetadataIN3c107complexIdEELi1EEENS1_25BinaryOpScalarListFunctorIS6_Li1ELi1ELi0EEEJSt7dividesIS6_EEEEvT_T0_DpT1_)
        /*0578*/ 	.word	0x00000000


	//----- nvinfo : EIATTR_REGCOUNT
	.align		4
.L_263:
        /*057c*/ 	.byte	0x04, 0x2f
        /*057e*/ 	.short	(.L_265 - .L_264)
	.align		4
.L_264:
        /*0580*/ 	.word	index@(_ZN2at6native61_GLOBAL__N__44eb8e94_28_ForeachBinaryOpScalarList_cu_dda10a6925multi_tensor_apply_kernelINS1_28TensorListScalarListMetadataIN3c107complexIfEELi1EEENS1_25BinaryOpScalarListFunctorIS6_Li1ELi1ELi0EEEJSt7dividesIS6_EEEEvT_T0_DpT1_)
        /*0584*/ 	.word	0x0000001c


	//----- nvinfo : EIATTR_FRAME_SIZE
	.align		4
.L_265:
        /*0588*/ 	.byte	0x04, 0x11
        /*058a*/ 	.short	(.L_267 - .L_266)
	.align		4
.L_266:
        /*058c*/ 	.word	index@(_ZN2at6native61_GLOBAL__N__44eb8e94_28_ForeachBinaryOpScalarList_cu_dda10a6925multi_tensor_apply_kernelINS1_28TensorListScalarListMetadataIN3c107complexIfEELi1EEENS1_25BinaryOpScalarListFunctorIS6_Li1ELi1ELi0EEEJSt7dividesIS6_EEEEvT_T0_DpT1_)
        /*0590*/ 	.word	0x00000000


	//----- nvinfo : EIATTR_REGCOUNT
	.align		4
.L_267:
        /*0594*/ 	.byte	0x04, 0x2f
        /*0596*/ 	.short	(.L_269 - .L_268)
	.align		4
.L_268:
        /*0598*/ 	.word	index@(_ZN2at6native61_GLOBAL__N__44eb8e94_28_ForeachBinaryOpScalarList_cu_dda10a6925multi_tensor_apply_kernelINS1_28TensorListScalarListMetadataIbLi1EEENS1_25BinaryOpScalarListFunctorIbLi1ELi1ELi0EEEJSt7dividesIbEEEEvT_T0_DpT1_)
        /*059c*/ 	.word	0x0000001a


	//----- nvinfo : EIATTR_FRAME_SIZE
	.align		4
.L_269:
        /*05a0*/ 	.byte	0x04, 0x11
        /*05a2*/ 	.short	(.L_271 - .L_270)
	.align		4
.L_270:
        /*05a4*/ 	.word	index@(_ZN2at6native61_GLOBAL__N__44eb8e94_28_ForeachBinaryOpScalarList_cu_dda10a6925multi_tensor_apply_kernelINS1_28TensorListScalarListMetadataIbLi1EEENS1_25BinaryOpScalarListFunctorIbLi1ELi1ELi0EEEJSt7dividesIbEEEEvT_T0_DpT1_)
        /*05a8*/ 	.word	0x00000000


	//----- nvinfo : EIATTR_REGCOUNT
	.align		4
.L_271:
        /*05ac*/ 	.byte	0x04, 0x2f
        /*05ae*/ 	.short	(.L_273 - .L_272)
	.align		4
.L_272:
        /*05b0*/ 	.word	index@(_ZN2at6native61_GLOBAL__N__44eb8e94_28_ForeachBinaryOpScalarList_cu_dda10a6925multi_tensor_apply_kernelINS1_28TensorListScalarListMetadataIfLi1EEENS1_25BinaryOpScalarListFunctorIN3c104HalfELi1ELi1ELi0EEEJSt7dividesIfEEEEvT_T0_DpT1_)
        /*05b4*/ 	.word	0x00000019


	//----- nvinfo : EIATTR_FRAME_SIZE
	.align		4
.L_273:
        /*05b8*/ 	.byte	0x04, 0x11
        /*05ba*/ 	.short	(.L_275 - .L_274)
	.align		4
.L_274:
        /*05bc*/ 	.word	index@(_ZN2at6native61_GLOBAL__N__44eb8e94_28_ForeachBinaryOpScalarList_cu_dda10a6925multi_tensor_apply_kernelINS1_28TensorListScalarListMetadataIfLi1EEENS1_25BinaryOpScalarListFunctorIN3c104HalfELi1ELi1ELi0EEEJSt7dividesIfEEEEvT_T0_DpT1_)
        /*05c0*/ 	.word	0x00000000


	//----- nvinfo : EIATTR_REGCOUNT
	.align		4
.L_275:
        /*05c4*/ 	.byte	0x04, 0x2f
        /*05c6*/ 	.short	(.L_277 - .L_276)
	.align		4
.L_276:
        /*05c8*/ 	.word	index@(_ZN2at6native61_GLOBAL__N__44eb8e94_28_ForeachBinaryOpScalarList_cu_dda10a6925multi_tensor_apply_kernelINS1_28TensorListScalarListMetadataIfLi1EEENS1_25BinaryOpScalarListFunctorIN3c108BFloat16ELi1ELi1ELi0EEEJSt7dividesIfEEEEvT_T0_DpT1_)
        /*05cc*/ 	.word	0x00000019


	//----- nvinfo : EIATTR_FRAME_SIZE
	.align		4
.L_277:
        /*05d0*/ 	.byte	0x04, 0x11
        /*05d2*/ 	.short	(.L_279 - .L_278)
	.align		4
.L_278:
        /*05d4*/ 	.word	index@(_ZN2at6native61_GLOBAL__N__44eb8e94_28_ForeachBinaryOpScalarList_cu_dda10a6925multi_tensor_apply_kernelINS1_28TensorListScalarListMetadataIfLi1EEENS1_25BinaryOpScalarListFunctorIN3c108BFloat16ELi1ELi1ELi0EEEJSt7dividesIfEEEEvT_T0_DpT1_)
        /*05d8*/ 	.word	0x00000000


	//----- nvinfo : EIATTR_REGCOUNT
	.align		4
.L_279:
        /*05dc*/ 	.byte	0x04, 0x2f
        /*05de*/ 	.short	(.L_281 - .L_280)
	.align		4
.L_280:
        /*05e0*/ 	.word	index@(_ZN2at6native61_GLOBAL__N__44eb8e94_28_ForeachBinaryOpScalarList_cu_dda10a6925multi_tensor_apply_kernelINS1_28TensorListScalarListMetadataIhLi2EEENS1_25BinaryOpScalarListFunctorIhLi2ELi1ELi1EEEJSt7dividesIhEEEEvT_T0_DpT1_)
        /*05e4*/ 	.word	0x00000020


	//----- nvinfo : EIATTR_FRAME_SIZE
	.align		4
.L_281:
        /*05e8*/ 	.byte	0x04, 0x11
        /*05ea*/ 	.short	(.L_283 - .L_282)
	.align		4
.L_282:
        /*05ec*/ 	.word	index@($__internal_8_$__cuda_sm20_div_u16)
        /*05f0*/ 	.word	0x00000000


	//----- nvinfo : EIATTR_FRAME_SIZE
	.align		4
.L_283:
        /*05f4*/ 	.byte	0x04, 0x11
        /*05f6*/ 	.short	(.L_285 - .L_284)
	.align		4
.L_284:
        /*05f8*/ 	.word	index@(_ZN2at6native61_GLOBAL__N__44eb8e94_28_ForeachBinaryOpScalarList_cu_dda10a6925multi_tensor_apply_kernelINS1_28TensorListScalarListMetadataIhLi2EEENS1_25BinaryOpScalarListFunctorIhLi2ELi1ELi1EEEJSt7dividesIhEEEEvT_T0_DpT1_)
        /*05fc*/ 	.word	0x00000000


	//----- nvinfo : EIATTR_REGCOUNT
	.align		4
.L_285:
        /*0600*/ 	.byte	0x04, 0x2f
        /*0602*/ 	.short	(.L_287 - .L_286)
	.align		4
.L_286:
        /*0604*/ 	.word	index@(_ZN2at6native61_GLOBAL__N__44eb8e94_28_ForeachBinaryOpScalarList_cu_dda10a6925multi_tensor_apply_kernelINS1_28TensorListScalarListMetadataIaLi2EEENS1_25BinaryOpScalarListFunctorIaLi2ELi1ELi1EEEJSt7dividesIaEEEEvT_T0_DpT1_)
        /*0608*/ 	.word	0x0000001e


	//----- nvinfo : EIATTR_FRAME_SIZE
	.align		4
.L_287:
        /*060c*/ 	.byte	0x04, 0x11
        /*060e*/ 	.short	(.L_289 - .L_288)
	.align		4
.L_288:
        /*0610*/ 	.word	index@(_ZN2at6native61_GLOBAL__N__44eb8e94_28_ForeachBinaryOpScalarList_cu_dda10a6925multi_tensor_apply_kernelINS1_28TensorListScalarListMetadataIaLi2EEENS1_25BinaryOpScalarListFunctorIaLi2ELi1ELi1EEEJSt7dividesIaEEEEvT_T0_DpT1_)
        /*0614*/ 	.word	0x00000000


	//----- nvinfo : EIATTR_REGCOUNT
	.align		4
.L_289:
        /*0618*/ 	.byte	0x04, 0x2f
        /*061a*/ 	.short	(.L_291 - .L_290)
	.align		4
.L_290:
        /*061c*/ 	.word	index@(_ZN2at6native61_GLOBAL__N__44eb8e94_28_ForeachBinaryOpScalarList_cu_dda10a6925multi_tensor_apply_kernelINS1_28TensorListScalarListMetadataIiLi2EEENS1_25BinaryOpScalarListFunctorIiLi2ELi1ELi1EEEJSt7dividesIiEEEEvT_T0_DpT1_)
        /*0620*/ 	.word	0x0000001d


	//----- nvinfo : EIATTR_FRAME_SIZE
	.align		4
.L_291:
        /*0624*/ 	.byte	0x04, 0x11
        /*0626*/ 	.short	(.L_293 - .L_292)
	.align		4
.L_292:
        /*0628*/ 	.word	index@(_ZN2at6native61_GLOBAL__N__44eb8e94_28_ForeachBinaryOpScalarList_cu_dda10a6925multi_tensor_apply_kernelINS1_28TensorListScalarListMetadataIiLi2EEENS1_25BinaryOpScalarListFunctorIiLi2ELi1ELi1EEEJSt7dividesIiEEEEvT_T0_DpT1_)
        /*062c*/ 	.word	0x00000000


	//----- nvinfo : EIATTR_REGCOUNT
	.align		4
.L_293:
        /*0630*/ 	.byte	0x04, 0x2f
        /*0632*/ 	.short	(.L_295 - .L_294)
	.align		4
.L_294:
        /*0634*/ 	.word	index@(_ZN2at6native61_GLOBAL__N__44eb8e94_28_ForeachBinaryOpScalarList_cu_dda10a6925multi_tensor_apply_kernelINS1_28TensorListScalarListMetadataIlLi2EEENS1_25BinaryOpScalarListFunctorIlLi2ELi1ELi1EEEJSt7dividesIlEEEEvT_T0_DpT1_)
        /*0638*/ 	.word	0x00000024


	//----- nvinfo : EIATTR_FRAME_SIZE
	.align		4
.L_295:
        /*063c*/ 	.byte	0x04, 0x11
        /*063e*/ 	.short	(.L_297 - .L_296)
	.align		4
.L_296:
        /*0640*/ 	.word	index@($__internal_7_$__cuda_sm20_div_s64)
        /*0644*/ 	.word	0x00000000


	//----- nvinfo : EIATTR_FRAME_SIZE
	.align		4
.L_297:
        /*0648*/ 	.byte	0x04, 0x11
        /*064a*/ 	.short	(.L_299 - .L_298)
	.align		4
.L_298:
        /*064c*/ 	.word	index@(_ZN2at6native61_GLOBAL__N__44eb8e94_28_ForeachBinaryOpScalarList_cu_dda10a6925multi_tensor_apply_kernelINS1_28TensorListScalarListMetadataIlLi2EEENS1_25BinaryOpScalarListFunctorIlLi2ELi1ELi1EEEJSt7dividesIlEEEEvT_T0_DpT1_)
        /*0650*/ 	.word	0x00000000


	//----- nvinfo : EIATTR_REGCOUNT
	.align		4
.L_299:
        /*0654*/ 	.byte	0x04, 0x2f
        /*0656*/ 	.short	(.L_301 - .L_300)
	.align		4
.L_300:
        /*0658*/ 	.word	index@(_ZN2at6native61_GLOBAL__N__44eb8e94_28_ForeachBinaryOpScalarList_cu_dda10a6925multi_tensor_apply_kernelINS1_28TensorListScalarListMetadataIsLi2EEENS1_25BinaryOpScalarListFunctorIsLi2ELi1ELi1EEEJSt7dividesIsEEEEvT_T0_DpT1_)
        /*065c*/ 	.word	0x0000001d


	//----- nvinfo : EIATTR_FRAME_SIZE
	.align		4
.L_301:
        /*0660*/ 	.byte	0x04, 0x11
        /*0662*/ 	.short	(.L_303 - .L_302)
	.align		4
.L_302:
        /*0664*/ 	.word	index@(_ZN2at6native61_GLOBAL__N__44eb8e94_28_ForeachBinaryOpScalarList_cu_dda10a6925multi_tensor_apply_kernelINS1_28TensorListScalarListMetadataIsLi2EEENS1_25BinaryOpScalarListFunctorIsLi2ELi1ELi1EEEJSt7dividesIsEEEEvT_T0_DpT1_)
        /*0668*/ 	.word	0x00000000


	//----- nvinfo : EIATTR_REGCOUNT
	.align		4
.L_303:
        /*066c*/ 	.byte	0x04, 0x2f
        /*066e*/ 	.short	(.L_305 - .L_304)
	.align		4
.L_304:
        /*0670*/ 	.word	index@(_ZN2at6native61_GLOBAL__N__44eb8e94_28_ForeachBinaryOpScalarList_cu_dda10a6925multi_tensor_apply_kernelINS1_28TensorListScalarListMetadataIdLi2EEENS1_25BinaryOpScalarListFunctorIdLi2ELi1ELi1EEEJSt7dividesIdEEEEvT_T0_DpT1_)
        /*0674*/ 	.word	0x00000028


	//----- nvinfo : EIATTR_FRAME_SIZE
	.align		4
.L_305:
        /*0678*/ 	.byte	0x04, 0x11
        /*067a*/ 	.short	(.L_307 - .L_306)
	.align		4
.L_306:
        /*067c*/ 	.word	index@($__internal_6_$__cuda_sm20_div_rn_f64_full)
        /*0680*/ 	.word	0x00000000


	//----- nvinfo : EIATTR_FRAME_SIZE
	.align		4
.L_307:
        /*0684*/ 	.byte	0x04, 0x11
        /*0686*/ 	.short	(.L_309 - .L_308)
	.align		4
.L_308:
        /*0688*/ 	.word	index@(_ZN2at6native61_GLOBAL__N__44eb8e94_28_ForeachBinaryOpScalarList_cu_dda10a6925multi_tensor_apply_kernelINS1_28TensorListScalarListMetadataIdLi2EEENS1_25BinaryOpScalarListFunctorIdLi2ELi1ELi1EEEJSt7dividesIdEEEEvT_T0_DpT1_)
        /*068c*/ 	.word	0x00000000


	//----- nvinfo : EIATTR_REGCOUNT
	.align		4
.L_309:
        /*0690*/ 	.byte	0x04, 0x2f
        /*0692*/ 	.short	(.L_311 - .L_310)
	.align		4
.L_310:
        /*0694*/ 	.word	index@(_ZN2at6native61_GLOBAL__N__44eb8e94_28_ForeachBinaryOpScalarList_cu_dda10a6925multi_tensor_apply_kernelINS1_28TensorListScalarListMetadataIfLi2EEENS1_25BinaryOpScalarListFunctorIfLi2ELi1ELi1EEEJSt7dividesIfEEEEvT_T0_DpT1_)
        /*0698*/ 	.word	0x00000020


	//----- nvinfo : EIATTR_FRAME_SIZE
	.align		4
.L_311:
        /*069c*/ 	.byte	0x04, 0x11
        /*069e*/ 	.short	(.L_313 - .L_312)
	.align		4
.L_312:
        /*06a0*/ 	.word	index@(_ZN2at6native61_GLOBAL__N__44eb8e94_28_ForeachBinaryOpScalarList_cu_dda10a6925multi_tensor_apply_kernelINS1_28TensorListScalarListMetadataIfLi2EEENS1_25BinaryOpScalarListFunctorIfLi2ELi1ELi1EEEJSt7dividesIfEEEEvT_T0_DpT1_)
        /*06a4*/ 	.word	0x00000000


	//----- nvinfo : EIATTR_REGCOUNT
	.align		4
.L_313:
        /*06a8*/ 	.byte	0x04, 0x2f
        /*06aa*/ 	.short	(.L_315 - .L_314)
	.align		4
.L_314:
        /*06ac*/ 	.word	index@(_ZN2at6native61_GLOBAL__N__44eb8e94_28_ForeachBinaryOpScalarList_cu_dda10a6925multi_tensor_apply_kernelINS1_28TensorListScalarListMetadataIN3c107complexIdEELi2EEENS1_25BinaryOpScalarListFunctorIS6_Li2ELi1ELi1EEEJSt7dividesIS6_EEEEvT_T0_DpT1_)
        /*06b0*/ 	.word	0x0000003e


	//----- nvinfo : EIATTR_FRAME_SIZE
	.align		4
.L_315:
        /*06b4*/ 	.byte	0x04, 0x11
        /*06b6*/ 	.short	(.L_317 - .L_316)
	.align		4
.L_316:
        /*06b8*/ 	.word	index@($__internal_5_$__cuda_sm20_div_rn_f64_full)
        /*06bc*/ 	.word	0x00000000


	//----- nvinfo : EIATTR_FRAME_SIZE
	.align		4
.L_317:
        /*06c0*/ 	.byte	0x04, 0x11
        /*06c2*/ 	.short	(.L_319 - .L_318)
	.align		4
.L_318:
        /*06c4*/ 	.word	index@($__internal_4_$__cuda_sm20_dblrcp_rn_slowpath_v3)
        /*06c8*/ 	.word	0x00000000


	//----- nvinfo : EIATTR_FRAME_SIZE
	.align		4
.L_319:
        /*06cc*/ 	.byte	0x04, 0x11
        /*06ce*/ 	.short	(.L_321 - .L_320)
	.align		4
.L_320:
        /*06d0*/ 	.word	index@(_ZN2at6native61_GLOBAL__N__44eb8e94_28_ForeachBinaryOpScalarList_cu_dda10a6925multi_tensor_apply_kernelINS1_28TensorListScalarListMetadataIN3c107complexIdEELi2EEENS1_25BinaryOpScalarListFunctorIS6_Li2ELi1ELi1EEEJSt7dividesIS6_EEEEvT_T0_DpT1_)
        /*06d4*/ 	.word	0x00000000


	//----- nvinfo : EIATTR_REGCOUNT
	.align		4
.L_321:
        /*06d8*/ 	.byte	0x04, 0x2f
        /*06da*/ 	.short	(.L_323 - .L_322)
	.align		4
.L_322:
        /*06dc*/ 	.word	index@(_ZN2at6native61_GLOBAL__N__44eb8e94_28_ForeachBinaryOpScalarList_cu_dda10a6925multi_tensor_apply_kernelINS1_28TensorListScalarListMetadataIN3c107complexIfEELi2EEENS1_25BinaryOpScalarListFunctorIS6_Li2ELi1ELi1EEEJSt7dividesIS6_EEEEvT_T0_DpT1_)
        /*06e0*/ 	.word	0x00000020


	//----- nvinfo : EIATTR_FRAME_SIZE
	.align		4
.L_323:
        /*06e4*/ 	.byte	0x04, 0x11
        /*06e6*/ 	.short	(.L_325 - .L_324)
	.align		4
.L_324:
        /*06e8*/ 	.word	index@(_ZN2at6native61_GLOBAL__N__44eb8e94_28_ForeachBinaryOpScalarList_cu_dda10a6925multi_tensor_apply_kernelINS1_28TensorListScalarListMetadataIN3c107complexIfEELi2EEENS1_25BinaryOpScalarListFunctorIS6_Li2ELi1ELi1EEEJSt7dividesIS6_EEEEvT_T0_DpT1_)
        /*06ec*/ 	.word	0x00000000


	//----- nvinfo : EIATTR_REGCOUNT
	.align		4
.L_325:
        /*06f0*/ 	.byte	0x04, 0x2f
        /*06f2*/ 	.short	(.L_327 - .L_326)
	.align		4
.L_326:
        /*06f4*/ 	.word	index@(_ZN2at6native61_GLOBAL__N__44eb8e94_28_ForeachBinaryOpScalarList_cu_dda10a6925multi_tensor_apply_kernelINS1_28TensorListScalarListMetadataIbLi2EEENS1_25BinaryOpScalarListFunctorIbLi2ELi1ELi1EEEJSt7dividesIbEEEEvT_T0_DpT1_)
        /*06f8*/ 	.word	0x00000020


	//----- nvinfo : EIATTR_FRAME_SIZE
	.align		4
.L_327:
        /*06fc*/ 	.byte	0x04, 0x11
        /*06fe*/ 	.short	(.L_329 - .L_328)
	.align		4
.L_328:
        /*0700*/ 	.word	index@(_ZN2at6native61_GLOBAL__N__44eb8e94_28_ForeachBinaryOpScalarList_cu_dda10a6925multi_tensor_apply_kernelINS1_28TensorListScalarListMetadataIbLi2EEENS1_25BinaryOpScalarListFunctorIbLi2ELi1ELi1EEEJSt7dividesIbEEEEvT_T0_DpT1_)
        /*0704*/ 	.word	0x00000000


	//----- nvinfo : EIATTR_REGCOUNT
	.align		4
.L_329:
        /*0708*/ 	.byte	0x04, 0x2f
        /*070a*/ 	.short	(.L_331 - .L_330)
	.align		4
.L_330:
        /*070c*/ 	.word	index@(_ZN2at6native61_GLOBAL__N__44eb8e94_28_ForeachBinaryOpScalarList_cu_dda10a6925multi_tensor_apply_kernelINS1_28TensorListScalarListMetadataIfLi2EEENS1_25BinaryOpScalarListFunctorIN3c104HalfELi2ELi1ELi1EEEJSt7dividesIfEEEEvT_T0_DpT1_)
        /*0710*/ 	.word	0x00000020


	//----- nvinfo : EIATTR_FRAME_SIZE
	.align		4
.L_331:
        /*0714*/ 	.byte	0x04, 0x11
        /*0716*/ 	.short	(.L_333 - .L_332)
	.align		4
.L_332:
        /*0718*/ 	.word	index@(_ZN2at6native61_GLOBAL__N__44eb8e94_28_ForeachBinaryOpScalarList_cu_dda10a6925multi_tensor_apply_kernelINS1_28TensorListScalarListMetadataIfLi2EEENS1_25BinaryOpScalarListFunctorIN3c104HalfELi2ELi1ELi1EEEJSt7dividesIfEEEEvT_T0_DpT1_)
        /*071c*/ 	.word	0x00000000


	//----- nvinfo : EIATTR_REGCOUNT
	.align		4
.L_333:
        /*0720*/ 	.byte	0x04, 0x2f
        /*0722*/ 	.short	(.L_335 - .L_334)
	.align		4
.L_334:
        /*0724*/ 	.word	index@(_ZN2at6native61_GLOBAL__N__44eb8e94_28_ForeachBinaryOpScalarList_cu_dda10a6925multi_tensor_apply_kernelINS1_28TensorListScalarListMetadataIfLi2EEENS1_25BinaryOpScalarListFunctorIN3c108BFloat16ELi2ELi1ELi1EEEJSt7dividesIfEEEEvT_T0_DpT1_)
        /*0728*/ 	.word	0x00000020


	//----- nvinfo : EIATTR_FRAME_SIZE
	.align		4
.L_335:
        /*072c*/ 	.byte	0x04, 0x11
        /*072e*/ 	.short	(.L_337 - .L_336)
	.align		4
.L_336:
        /*0730*/ 	.word	index@(_ZN2at6native61_GLOBAL__N__44eb8e94_28_ForeachBinaryOpScalarList_cu_dda10a6925multi_tensor_apply_kernelINS1_28TensorListScalarListMetadataIfLi2EEENS1_25BinaryOpScalarListFunctorIN3c108BFloat16ELi2ELi1ELi1EEEJSt7dividesIfEEEEvT_T0_DpT1_)
        /*0734*/ 	.word	0x00000000


	//----- nvinfo : EIATTR_REGCOUNT
	.align		4
.L_337:
        /*0738*/ 	.byte	0x04, 0x2f
        /*073a*/ 	.short	(.L_339 - .L_338)
	.align		4
.L_338:
        /*073c*/ 	.word	index@(_ZN2at6native61_GLOBAL__N__44eb8e94_28_ForeachBinaryOpScalarList_cu_dda10a6925multi_tensor_apply_kernelINS1_28TensorListScalarListMetadataIhLi1EEENS1_25BinaryOpScalarListFunctorIhLi1ELi1ELi0EEEJNS1_13power_functorIhEEEEEvT_T0_DpT1_)
        /*0740*/ 	.word	0x0000001f


	//----- nvinfo : EIATTR_FRAME_SIZE
	.align		4
.L_339:
        /*0744*/ 	.byte	0x04, 0x11
        /*0746*/ 	.short	(.L_341 - .L_340)
	.align		4
.L_340:
        /*0748*/ 	.word	index@(_ZN2at6native61_GLOBAL__N__44eb8e94_28_ForeachBinaryOpScalarList_cu_dda10a6925multi_tensor_apply_kernelINS1_28TensorListScalarListMetadataIhLi1EEENS1_25BinaryOpScalarListFunctorIhLi1ELi1ELi0EEEJNS1_13power_functorIhEEEEEvT_T0_DpT1_)
        /*074c*/ 	.word	0x00000000


	//----- nvinfo : EIATTR_REGCOUNT
	.align		4
.L_341:
        /*0750*/ 	.byte	0x04, 0x2f
        /*0752*/ 	.short	(.L_343 - .L_342)
	.align		4
.L_342:
        /*0754*/ 	.word	index@(_ZN2at6native61_GLOBAL__N__44eb8e94_28_ForeachBinaryOpScalarList_cu_dda10a6925multi_tensor_apply_kernelINS1_28TensorListScalarListMetadataIaLi1EEENS1_25BinaryOpScalarListFunctorIaLi1ELi1ELi0EEEJNS1_13power_functorIaEEEEEvT_T0_DpT1_)
        /*0758*/ 	.word	0x0000001e


	//----- nvinfo : EIATTR_FRAME_SIZE
	.align		4
.L_343:
        /*075c*/ 	.byte	0x04, 0x11
        /*075e*/ 	.short	(.L_345 - .L_344)
	.align		4
.L_344:
        /*0760*/ 	.word	index@(_ZN2at6native61_GLOBAL__N__44eb8e94_28_ForeachBinaryOpScalarList_cu_dda10a6925multi_tensor_apply_kernelINS1_28TensorListScalarListMetadataIaLi1EEENS1_25BinaryOpScalarListFunctorIaLi1ELi1ELi0EEEJNS1_13power_functorIaEEEEEvT_T0_DpT1_)
        /*0764*/ 	.word	0x00000000


	//----- nvinfo : EIATTR_REGCOUNT
	.align		4
.L_345:
        /*0768*/ 	.byte	0x04, 0x2f
        /*076a*/ 	.short	(.L_347 - .L_346)
	.align		4
.L_346:
        /*076c*/ 	.word	index@(_ZN2at6native61_GLOBAL__N__44eb8e94_28_ForeachBinaryOpScalarList_cu_dda10a6925multi_tensor_apply_kernelINS1_28TensorListScalarListMetadataIiLi1EEENS1_25BinaryOpScalarListFunctorIiLi1ELi1ELi0EEEJNS1_13power_functorIiEEEEEvT_T0_DpT1_)
        /*0770*/ 	.word	0x0000001c


	//----- nvinfo : EIATTR_FRAME_SIZE
	.align		4
.L_347:
        /*0774*/ 	.byte	0x04, 0x11
        /*0776*/ 	.short	(.L_349 - .L_348)
	.align		4
.L_348:
        /*0778*/ 	.word	index@(_ZN2at6native61_GLOBAL__N__44eb8e94_28_ForeachBinaryOpScalarList_cu_dda10a6925multi_tensor_apply_kernelINS1_28TensorListScalarListMetadataIiLi1EEENS1_25BinaryOpScalarListFunctorIiLi1ELi1ELi0EEEJNS1_13power_functorIiEEEEEvT_T0_DpT1_)
        /*077c*/ 	.word	0x00000000


	//----- nvinfo : EIATTR_REGCOUNT
	.align		4
.L_349:
        /*0780*/ 	.byte	0x04, 0x2f
        /*0782*/ 	.short	(.L_351 - .L_350)
	.align		4
.L_350:
        /*0784*/ 	.word	index@(_ZN2at6native61_GLOBAL__N__44eb8e94_28_ForeachBinaryOpScalarList_cu_dda10a6925multi_tensor_apply_kernelINS1_28TensorListScalarListMetadataIlLi1EEENS1_25BinaryOpScalarListFunctorIlLi1ELi1ELi0EEEJNS1_13power_functorIlEEEEEvT_T0_DpT1_)
        /*0788*/ 	.word	0x00000020


	//----- nvinfo : EIATTR_FRAME_SIZE
	.align		4
.L_351:
        /*078c*/ 	.byte	0x04, 0x11
        /*078e*/ 	.short	(.L_353 - .L_352)
	.align		4
.L_352:
        /*0790*/ 	.word	index@(_ZN2at6native61_GLOBAL__N__44eb8e94_28_ForeachBinaryOpScalarList_cu_dda10a6925multi_tensor_apply_kernelINS1_28TensorListScalarListMetadataIlLi1EEENS1_25BinaryOpScalarListFunctorIlLi1ELi1ELi0EEEJNS1_13power_functorIlEEEEEvT_T0_DpT1_)
        /*0794*/ 	.word	0x00000000


	//----- nvinfo : EIATTR_REGCOUNT
	.align		4
.L_353:
        /*0798*/ 	.byte	0x04, 0x2f
        /*079a*/ 	.short	(.L_355 - .L_354)
	.align		4
.L_354:
        /*079c*/ 	.word	index@(_ZN2at6native61_GLOBAL__N__44eb8e94_28_ForeachBinaryOpScalarList_cu_dda10a6925multi_tensor_apply_kernelINS1_28TensorListScalarListMetadataIsLi1EEENS1_25BinaryOpScalarListFunctorIsLi1ELi1ELi0EEEJNS1_13power_functorIsEEEEEvT_T0_DpT1_)
        /*07a0*/ 	.word	0x0000001e


	//----- nvinfo : EIATTR_FRAME_SIZE
	.align		4
.L_355:
        /*07a4*/ 	.byte	0x04, 0x11
        /*07a6*/ 	.short	(.L_357 - .L_356)
	.align		4
.L_356:
        /*07a8*/ 	.word	index@(_ZN2at6native61_GLOBAL__N__44eb8e94_28_ForeachBinaryOpScalarList_cu_dda10a6925multi_tensor_apply_kernelINS1_28TensorListScalarListMetadataIsLi1EEENS1_25BinaryOpScalarListFunctorIsLi1ELi1ELi0EEEJNS1_13power_functorIsEEEEEvT_T0_DpT1_)
        /*07ac*/ 	.word	0x00000000


	//----- nvinfo : EIATTR_REGCOUNT
	.align		4
.L_357:
        /*07b0*/ 	.byte	0x04, 0x2f
        /*07b2*/ 	.short	(.L_359 - .L_358)
	.align		4
.L_358:
        /*07b4*/ 	.word	index@(_ZN2at6native61_GLOBAL__N__44eb8e94_28_ForeachBinaryOpScalarList_cu_dda10a6925multi_tensor_apply_kernelINS1_28TensorListScalarListMetadataIdLi1EEENS1_25BinaryOpScalarListFunctorIdLi1ELi1ELi0EEEJNS1_13power_functorIdEEEEEvT_T0_DpT1_)
        /*07b8*/ 	.word	0x00000034


	//----- nvinfo : EIATTR_FRAME_SIZE
	.align		4
.L_359:
        /*07bc*/ 	.byte	0x04, 0x11
        /*07be*/ 	.short	(.L_361 - .L_360)
	.align		4
.L_360:
        /*07c0*/ 	.word	index@($_ZN2at6native61_GLOBAL__N__44eb8e94_28_ForeachBinaryOpScalarList_cu_dda10a6925multi_tensor_apply_kernelINS1_28TensorListScalarListMetadataIdLi1EEENS1_25BinaryOpScalarListFunctorIdLi1ELi1ELi0EEEJNS1_13power_functorIdEEEEEvT_T0_DpT1_$__internal_accurate_pow)
        /*07c4*/ 	.word	0x00000000


	//----- nvinfo : EIATTR_FRAME_SIZE
	.align		4
.L_361:
        /*07c8*/ 	.byte	0x04, 0x11
        /*07ca*/ 	.short	(.L_363 - .L_362)
	.align		4
.L_362:
        /*07cc*/ 	.word	index@(_ZN2at6native61_GLOBAL__N__44eb8e94_28_ForeachBinaryOpScalarList_cu_dda10a6925multi_tensor_apply_kernelINS1_28TensorListScalarListMetadataIdLi1EEENS1_25BinaryOpScalarListFunctorIdLi1ELi1ELi0EEEJNS1_13power_functorIdEEEEEvT_T0_DpT1_)
        /*07d0*/ 	.word	0x00000000


	//----- nvinfo : EIATTR_REGCOUNT
	.align		4
.L_363:
        /*07d4*/ 	.byte	0x04, 0x2f
        /*07d6*/ 	.short	(.L_365 - .L_364)
	.align		4
.L_364:
        /*07d8*/ 	.word	index@(_ZN2at6native61_GLOBAL__N__44eb8e94_28_ForeachBinaryOpScalarList_cu_dda10a6925multi_tensor_apply_kernelINS1_28TensorListScalarListMetadataIfLi1EEENS1_25BinaryOpScalarListFunctorIfLi1ELi1ELi0EEEJNS1_13power_functorIfEEEEEvT_T0_DpT1_)
        /*07dc*/ 	.word	0x00000020


	//----- nvinfo : EIATTR_FRAME_SIZE
	.align		4
.L_365:
        /*07e0*/ 	.byte	0x04, 0x11
        /*07e2*/ 	.short	(.L_367 - .L_366)
	.align		4
.L_366:
        /*07e4*/ 	.word	index@(_ZN2at6native61_GLOBAL__N__44eb8e94_28_ForeachBinaryOpScalarList_cu_dda10a6925multi_tensor_apply_kernelINS1_28TensorListScalarListMetadataIfLi1EEENS1_25BinaryOpScalarListFunctorIfLi1ELi1ELi0EEEJNS1_13power_functorIfEEEEEvT_T0_DpT1_)
        /*07e8*/ 	.word	0x00000000


	//----- nvinfo : EIATTR_REGCOUNT
	.align		4
.L_367:
        /*07ec*/ 	.byte	0x04, 0x2f
        /*07ee*/ 	.short	(.L_369 - .L_368)
	.align		4
.L_368:
        /*07f0*/ 	.word	index@(_ZN2at6native61_GLOBAL__N__44eb8e94_28_ForeachBinaryOpScalarList_cu_dda10a6925multi_tensor_apply_kernelINS1_28TensorListScalarListMetadataIN3c107complexIdEELi1EEENS1_25BinaryOpScalarListFunctorIS6_Li1ELi1ELi0EEEJNS1_13power_functorIS6_EEEEEvT_T0_DpT1_)
        /*07f4*/ 	.word	0x0000003c


	//----- nvinfo : EIATTR_FRAME_SIZE
	.align		4
.L_369:
        /*07f8*/ 	.byte	0x04, 0x11
        /*07fa*/ 	.short	(.L_371 - .L_370)
	.align		4
.L_370:
        /*07fc*/ 	.word	index@($_ZN2at6native61_GLOBAL__N__44eb8e94_28_ForeachBinaryOpScalarList_cu_dda10a6925multi_tensor_apply_kernelINS1_28TensorListScalarListMetadataIN3c107complexIdEELi1EEENS1_25BinaryOpScalarListFunctorIS6_Li1ELi1ELi0EEEJNS1_13power_functorIS6_EEEEEvT_T0_DpT1_$__internal_trig_reduction_slowpathd)
        /*0800*/ 	.word	0x00000028


	//----- nvinfo : EIATTR_FRAME_SIZE
	.align		4
.L_371:
        /*0804*/ 	.byte	0x04, 0x11
        /*0806*/ 	.short	(.L_373 - .L_372)
	.align		4
.L_372:
        /*0808*/ 	.word	index@($__internal_3_$__cuda_sm20_div_rn_f64_full)
        /*080c*/ 	.word	0x00000028


	//----- nvinfo : EIATTR_FRAME_SIZE
	.align		4
.L_373:
        /*0810*/ 	.byte	0x04, 0x11
        /*0812*/ 	.short	(.L_375 - .L_374)
	.align		4
.L_374:
        /*0814*/ 	.word	index@(_ZN2at6native61_GLOBAL__N__44eb8e94_28_ForeachBinaryOpScalarList_cu_dda10a6925multi_tensor_apply_kernelINS1_28TensorListScalarListMetadataIN3c107complexIdEELi1EEENS1_25BinaryOpScalarListFunctorIS6_Li1ELi1ELi0EEEJNS1_13power_functorIS6_EEEEEvT_T0_DpT1_)
        /*0818*/ 	.word	0x00000028


	//----- nvinfo : EIATTR_REGCOUNT
	.align		4
.L_375:
        /*081c*/ 	.byte	0x04, 0x2f
        /*081e*/ 	.short	(.L_377 - .L_376)
	.align		4
.L_376:
        /*0820*/ 	.word	index@(_ZN2at6native61_GLOBAL__N__44eb8e94_28_ForeachBinaryOpScalarList_cu_dda10a6925multi_tensor_apply_kernelINS1_28TensorListScalarListMetadataIN3c107complexIfEELi1EEENS1_25BinaryOpScalarListFunctorIS6_Li1ELi1ELi0EEEJNS1_13power_functorIS6_EEEEEvT_T0_DpT1_)
        /*0824*/ 	.word	0x00000026


	//----- nvinfo : EIATTR_FRAME_SIZE
	.align		4
.L_377:
        /*0828*/ 	.byte	0x04, 0x11
        /*082a*/ 	.short	(.L_379 - .L_378)
	.align		4
.L_378:
        /*082c*/ 	.word	index@($__internal_2_$__cuda_sm3x_div_rn_ftz_f32_slowpath)
        /*0830*/ 	.word	0x00000000


	//----- nvinfo : EIATTR_FRAME_SIZE
	.align		4
.L_379:
        /*0834*/ 	.byte	0x04, 0x11
        /*0836*/ 	.short	(.L_381 - .L_380)
	.align		4
.L_380:
        /*0838*/ 	.word	index@(_ZN2at6native61_GLOBAL__N__44eb8e94_28_ForeachBinaryOpScalarList_cu_dda10a6925multi_tensor_apply_kernelINS1_28TensorListScalarListMetadataIN3c107complexIfEELi1EEENS1_25BinaryOpScalarListFunctorIS6_Li1ELi1ELi0EEEJNS1_13power_functorIS6_EEEEEvT_T0_DpT1_)
        /*083c*/ 	.word	0x00000000


	//----- nvinfo : EIATTR_REGCOUNT
	.align		4
.L_381:
        /*0840*/ 	.byte	0x04, 0x2f
        /*0842*/ 	.short	(.L_383 - .L_382)
	.align		4
.L_382:
        /*0844*/ 	.word	index@(_ZN2at6native61_GLOBAL__N__44eb8e94_28_ForeachBinaryOpScalarList_cu_dda10a6925multi_tensor_apply_kernelINS1_28TensorListScalarListMetadataIfLi1EEENS1_25BinaryOpScalarListFunctorIN3c104HalfELi1ELi1ELi0EEEJNS1_13power_functorIfEEEEEvT_T0_DpT1_)
        /*0848*/ 	.word	0x0000001c


	//----- nvinfo : EIATTR_FRAME_SIZE
	.align		4
.L_383:
        /*084c*/ 	.byte	0x04, 0x11
        /*084e*/ 	.short	(.L_385 - .L_384)
	.align		4
.L_384:
        /*0850*/ 	.word	index@(_ZN2at6native61_GLOBAL__N__44eb8e94_28_ForeachBinaryOpScalarList_cu_dda10a6925multi_tensor_apply_kernelINS1_28TensorListScalarListMetadataIfLi1EEENS1_25BinaryOpScalarListFunctorIN3c104HalfELi1ELi1ELi0EEEJNS1_13power_functorIfEEEEEvT_T0_DpT1_)
        /*0854*/ 	.word	0x00000000


	//----- nvinfo : EIATTR_REGCOUNT
	.align		4
.L_385:
        /*0858*/ 	.byte	0x04, 0x2f
        /*085a*/ 	.short	(.L_387 - .L_386)
	.align		4
.L_386:
        /*085c*/ 	.word	index@(_ZN2at6native61_GLOBAL__N__44eb8e94_28_ForeachBinaryOpScalarList_cu_dda10a6925multi_tensor_apply_kernelINS1_28TensorListScalarListMetadataIfLi1EEENS1_25BinaryOpScalarListFunctorIN3c108BFloat16ELi1ELi1ELi0EEEJNS1_13power_functorIfEEEEEvT_T0_DpT1_)
        /*0860*/ 	.word	0x0000001c


	//----- nvinfo : EIATTR_FRAME_SIZE
	.align		4
.L_387:
        /*0864*/ 	.byte	0x04, 0x11
        /*0866*/ 	.short	(.L_389 - .L_388)
	.align		4
.L_388:
        /*0868*/ 	.word	index@(_ZN2at6native61_GLOBAL__N__44eb8e94_28_ForeachBinaryOpScalarList_cu_dda10a6925multi_tensor_apply_kernelINS1_28TensorListScalarListMetadataIfLi1EEENS1_25BinaryOpScalarListFunctorIN3c108BFloat16ELi1ELi1ELi0EEEJNS1_13power_functorIfEEEEEvT_T0_DpT1_)
        /*086c*/ 	.word	0x00000000


	//----- nvinfo : EIATTR_REGCOUNT
	.align		4
.L_389:
        /*0870*/ 	.byte	0x04, 0x2f
        /*0872*/ 	.short	(.L_391 - .L_390)
	.align		4
.L_390:
        /*0874*/ 	.word	index@(_ZN2at6native61_GLOBAL__N__44eb8e94_28_ForeachBinaryOpScalarList_cu_dda10a6925multi_tensor_apply_kernelINS1_28TensorListScalarListMetadataIhLi2EEENS1_25BinaryOpScalarListFunctorIhLi2ELi1ELi1EEEJNS1_13power_functorIhEEEEEvT_T0_DpT1_)
        /*0878*/ 	.word	0x0000001e


	//----- nvinfo : EIATTR_FRAME_SIZE
	.align		4
.L_391:
        /*087c*/ 	.byte	0x04, 0x11
        /*087e*/ 	.short	(.L_393 - .L_392)
	.align		4
.L_392:
        /*0880*/ 	.word	index@(_ZN2at6native61_GLOBAL__N__44eb8e94_28_ForeachBinaryOpScalarList_cu_dda10a6925multi_tensor_apply_kernelINS1_28TensorListScalarListMetadataIhLi2EEENS1_25BinaryOpScalarListFunctorIhLi2ELi1ELi1EEEJNS1_13power_functorIhEEEEEvT_T0_DpT1_)
        /*0884*/ 	.word	0x00000000


	//----- nvinfo : EIATTR_REGCOUNT
	.align		4
.L_393:
        /*0888*/ 	.byte	0x04, 0x2f
        /*088a*/ 	.short	(.L_395 - .L_394)
	.align		4
.L_394:
        /*088c*/ 	.word	index@(_ZN2at6native61_GLOBAL__N__44eb8e94_28_ForeachBinaryOpScalarList_cu_dda10a6925multi_tensor_apply_kernelINS1_28TensorListScalarListMetadataIaLi2EEENS1_25BinaryOpScalarListFunctorIaLi2ELi1ELi1EEEJNS1_13power_functorIaEEEEEvT_T0_DpT1_)
        /*0890*/ 	.word	0x0000001e


	//----- nvinfo : EIATTR_FRAME_SIZE
	.align		4
.L_395:
        /*0894*/ 	.byte	0x04, 0x11
        /*0896*/ 	.short	(.L_397 - .L_396)
	.align		4
.L_396:
        /*0898*/ 	.word	index@(_ZN2at6native61_GLOBAL__N__44eb8e94_28_ForeachBinaryOpScalarList_cu_dda10a6925multi_tensor_apply_kernelINS1_28TensorListScalarListMetadataIaLi2EEENS1_25BinaryOpScalarListFunctorIaLi2ELi1ELi1EEEJNS1_13power_functorIaEEEEEvT_T0_DpT1_)
        /*089c*/ 	.word	0x00000000


	//----- nvinfo : EIATTR_REGCOUNT
	.align		4
.L_397:
        /*08a0*/ 	.byte	0x04, 0x2f
        /*08a2*/ 	.short	(.L_399 - .L_398)
	.align		4
.L_398:
        /*08a4*/ 	.word	index@(_ZN2at6native61_GLOBAL__N__44eb8e94_28_ForeachBinaryOpScalarList_cu_dda10a6925multi_tensor_apply_kernelINS1_28TensorListScalarListMetadataIiLi2EEENS1_25BinaryOpScalarListFunctorIiLi2ELi1ELi1EEEJNS1_13power_functorIiEEEEEvT_T0_DpT1_)
        /*08a8*/ 	.word	0x00000020


	//----- nvinfo : EIATTR_FRAME_SIZE
	.align		4
.L_399:
        /*08ac*/ 	.byte	0x04, 0x11
        /*08ae*/ 	.short	(.L_401 - .L_400)
	.align		4
.L_400:
        /*08b0*/ 	.word	index@(_ZN2at6native61_GLOBAL__N__44eb8e94_28_ForeachBinaryOpScalarList_cu_dda10a6925multi_tensor_apply_kernelINS1_28TensorListScalarListMetadataIiLi2EEENS1_25BinaryOpScalarListFunctorIiLi2ELi1ELi1EEEJNS1_13power_functorIiEEEEEvT_T0_DpT1_)
        /*08b4*/ 	.word	0x00000000


	//----- nvinfo : EIATTR_REGCOUNT
	.align		4
.L_401:
        /*08b8*/ 	.byte	0x04, 0x2f
        /*08ba*/ 	.short	(.L_403 - .L_402)
	.align		4
.L_402:
        /*08bc*/ 	.word	index@(_ZN2at6native61_GLOBAL__N__44eb8e94_28_ForeachBinaryOpScalarList_cu_dda10a6925multi_tensor_apply_kernelINS1_28TensorListScalarListMetadataIlLi2EEENS1_25BinaryOpScalarListFunctorIlLi2ELi1ELi1EEEJNS1_13power_functorIlEEEEEvT_T0_DpT1_)
        /*08c0*/ 	.word	0x0000001c


	//----- nvinfo : EIATTR_FRAME_SIZE
	.align		4
.L_403:
        /*08c4*/ 	.byte	0x04, 0x11
        /*08c6*/ 	.short	(.L_405 - .L_404)
	.align		4
.L_404:
        /*08c8*/ 	.word	index@(_ZN2at6native61_GLOBAL__N__44eb8e94_28_ForeachBinaryOpScalarList_cu_dda10a6925multi_tensor_apply_kernelINS1_28TensorListScalarListMetadataIlLi2EEENS1_25BinaryOpScalarListFunctorIlLi2ELi1ELi1EEEJNS1_13power_functorIlEEEEEvT_T0_DpT1_)
        /*08cc*/ 	.word	0x00000000


	//----- nvinfo : EIATTR_REGCOUNT
	.align		4
.L_405:
        /*08d0*/ 	.byte	0x04, 0x2f
        /*08d2*/ 	.short	(.L_407 - .L_406)
	.align		4
.L_406:
        /*08d4*/ 	.word	index@(_ZN2at6native61_GLOBAL__N__44eb8e94_28_ForeachBinaryOpScalarList_cu_dda10a6925multi_tensor_apply_kernelINS1_28TensorListScalarListMetadataIsLi2EEENS1_25BinaryOpScalarListFunctorIsLi2ELi1ELi1EEEJNS1_13power_functorIsEEEEEvT_T0_DpT1_)
        /*08d8*/ 	.word	0x0000001e


	//----- nvinfo : EIATTR_FRAME_SIZE
	.align		4
.L_407:
        /*08dc*/ 	.byte	0x04, 0x11
        /*08de*/ 	.short	(.L_409 - .L_408)
	.align		4
.L_408:
        /*08e0*/ 	.word	index@(_ZN2at6native61_GLOBAL__N__44eb8e94_28_ForeachBinaryOpScalarList_cu_dda10a6925multi_tensor_apply_kernelINS1_28TensorListScalarListMetadataIsLi2EEENS1_25BinaryOpScalarListFunctorIsLi2ELi1ELi1EEEJNS1_13power_functorIsEEEEEvT_T0_DpT1_)
        /*08e4*/ 	.word	0x00000000


	//----- nvinfo : EIATTR_REGCOUNT
	.align		4
.L_409:
        /*08e8*/ 	.byte	0x04, 0x2f
        /*08ea*/ 	.short	(.L_411 - .L_410)
	.align		4
.L_410:
        /*08ec*/ 	.word	index@(_ZN2at6native61_GLOBAL__N__44eb8e94_28_ForeachBinaryOpScalarList_cu_dda10a6925multi_tensor_apply_kernelINS1_28TensorListScalarListMetadataIdLi2EEENS1_25BinaryOpScalarListFunctorIdLi2ELi1ELi1EEEJNS1_13power_functorIdEEEEEvT_T0_DpT1_)
        /*08f0*/ 	.word	0x00000036


	//----- nvinfo : EIATTR_FRAME_SIZE
	.align		4
.L_411:
        /*08f4*/ 	.byte	0x04, 0x11
        /*08f6*/ 	.short	(.L_413 - .L_412)
	.align		4
.L_412:
        /*08f8*/ 	.word	index@($_ZN2at6native61_GLOBAL__N__44eb8e94_28_ForeachBinaryOpScalarList_cu_dda10a6925multi_tensor_apply_kernelINS1_28TensorListScalarListMetadataIdLi2EEENS1_25BinaryOpScalarListFunctorIdLi2ELi1ELi1EEEJNS1_13power_functorIdEEEEEvT_T0_DpT1_$__internal_accurate_pow)
        /*08fc*/ 	.word	0x00000000


	//----- nvinfo : EIATTR_FRAME_SIZE
	.align		4
.L_413:
        /*0900*/ 	.byte	0x04, 0x11
        /*0902*/ 	.short	(.L_415 - .L_414)
	.align		4
.L_414:
        /*0904*/ 	.word	index@(_ZN2at6native61_GLOBAL__N__44eb8e94_28_ForeachBinaryOpScalarList_cu_dda10a6925multi_tensor_apply_kernelINS1_28TensorListScalarListMetadataIdLi2EEENS1_25BinaryOpScalarListFunctorIdLi2ELi1ELi1EEEJNS1_13power_functorIdEEEEEvT_T0_DpT1_)
        /*0908*/ 	.word	0x00000000


	//----- nvinfo : EIATTR_REGCOUNT
	.align		4
.L_415:
        /*090c*/ 	.byte	0x04, 0x2f
        /*090e*/ 	.short	(.L_417 - .L_416)
	.align		4
.L_416:
        /*0910*/ 	.word	index@(_ZN2at6native61_GLOBAL__N__44eb8e94_28_ForeachBinaryOpScalarList_cu_dda10a6925multi_tensor_apply_kernelINS1_28TensorListScalarListMetadataIfLi2EEENS1_25BinaryOpScalarListFunctorIfLi2ELi1ELi1EEEJNS1_13power_functorIfEEEEEvT_T0_DpT1_)
        /*0914*/ 	.word	0x00000020


	//----- nvinfo : EIATTR_FRAME_SIZE
	.align		4
.L_417:
        /*0918*/ 	.byte	0x04, 0x11
        /*091a*/ 	.short	(.L_419 - .L_418)
	.align		4
.L_418:
        /*091c*/ 	.word	index@(_ZN2at6native61_GLOBAL__N__44eb8e94_28_ForeachBinaryOpScalarList_cu_dda10a6925multi_tensor_apply_kernelINS1_28TensorListScalarListMetadataIfLi2EEENS1_25BinaryOpScalarListFunctorIfLi2ELi1ELi1EEEJNS1_13power_functorIfEEEEEvT_T0_DpT1_)
        /*0920*/ 	.word	0x00000000


	//----- nvinfo : EIATTR_REGCOUNT
	.align		4
.L_419:
        /*0924*/ 	.byte	0x04, 0x2f
        /*0926*/ 	.short	(.L_421 - .L_420)
	.align		4
.L_420:
        /*0928*/ 	.word	index@(_ZN2at6native61_GLOBAL__N__44eb8e94_28_ForeachBinaryOpScalarList_cu_dda10a6925multi_tensor_apply_kernelINS1_28TensorListScalarListMetadataIN3c107complexIdEELi2EEENS1_25BinaryOpScalarListFunctorIS6_Li2ELi1ELi1EEEJNS1_13power_functorIS6_EEEEEvT_T0_DpT1_)
        /*092c*/ 	.word	0x0000003e


	//----- nvinfo : EIATTR_FRAME_SIZE
	.align		4
.L_421:
        /*0930*/ 	.byte	0x04, 0x11
        /*0932*/ 	.short	(.L_423 - .L_422)
	.align		4
.L_422:
        /*0934*/ 	.word	index@($_ZN2at6native61_GLOBAL__N__44eb8e94_28_ForeachBinaryOpScalarList_cu_dda10a6925multi_tensor_apply_kernelINS1_28TensorListScalarListMetadataIN3c107complexIdEELi2EEENS1_25BinaryOpScalarListFunctorIS6_Li2ELi1ELi1EEEJNS1_13power_functorIS6_EEEEEvT_T0_DpT1_$__internal_trig_reduction_slowpathd)
        /*0938*/ 	.word	0x00000028


	//----- nvinfo : EIATTR_FRAME_SIZE
	.align		4
.L_423:
        /*093c*/ 	.byte	0x04, 0x11
        /*093e*/ 	.short	(.L_425 - .L_424)
	.align		4
.L_424:
        /*0940*/ 	.word	index@($__internal_1_$__cuda_sm20_div_rn_f64_full)
        /*0944*/ 	.word	0x00000028


	//----- nvinfo : EIATTR_FRAME_SIZE
	.align		4
.L_425:
        /*0948*/ 	.byte	0x04, 0x11
        /*094a*/ 	.short	(.L_427 - .L_426)
	.align		4
.L_426:
        /*094c*/ 	.word	index@(_ZN2at6native61_GLOBAL__N__44eb8e94_28_ForeachBinaryOpScalarList_cu_dda10a6925multi_tensor_apply_kernelINS1_28TensorListScalarListMetadataIN3c107complexIdEELi2EEENS1_25BinaryOpScalarListFunctorIS6_Li2ELi1ELi1EEEJNS1_13power_functorIS6_EEEEEvT_T0_DpT1_)
        /*0950*/ 	.word	0x00000028


	//----- nvinfo : EIATTR_REGCOUNT
	.align		4
.L_427:
        /*0954*/ 	.byte	0x04, 0x2f
        /*0956*/ 	.short	(.L_429 - .L_428)
	.align		4
.L_428:
        /*0958*/ 	.word	index@(_ZN2at6native61_GLOBAL__N__44eb8e94_28_ForeachBinaryOpScalarList_cu_dda10a6925multi_tensor_apply_kernelINS1_28TensorListScalarListMetadataIN3c107complexIfEELi2EEENS1_25BinaryOpScalarListFunctorIS6_Li2ELi1ELi1EEEJNS1_13power_functorIS6_EEEEEvT_T0_DpT1_)
        /*095c*/ 	.word	0x00000025


	//----- nvinfo : EIATTR_FRAME_SIZE
	.align		4
.L_429:
        /*0960*/ 	.byte	0x04, 0x11
        /*0962*/ 	.short	(.L_431 - .L_430)
	.align		4
.L_430:
        /*0964*/ 	.word	index@($__internal_0_$__cuda_sm3x_div_rn_ftz_f32_slowpath)
        /*0968*/ 	.word	0x00000000


	//----- nvinfo : EIATTR_FRAME_SIZE
	.align		4
.L_431:
        /*096c*/ 	.byte	0x04, 0x11
        /*096e*/ 	.short	(.L_433 - .L_432)
	.align		4
.L_432:
        /*0970*/ 	.word	index@(_ZN2at6native61_GLOBAL__N__44eb8e94_28_ForeachBinaryOpScalarList_cu_dda10a6925multi_tensor_apply_kernelINS1_28TensorListScalarListMetadataIN3c107complexIfEELi2EEENS1_25BinaryOpScalarListFunctorIS6_Li2ELi1ELi1EEEJNS1_13power_functorIS6_EEEEEvT_T0_DpT1_)
        /*0974*/ 	.word	0x00000000


	//----- nvinfo : EIATTR_REGCOUNT
	.align		4
.L_433:
        /*0978*/ 	.byte	0x04, 0x2f
        /*097a*/ 	.short	(.L_435 - .L_434)
	.align		4
.L_434:
        /*097c*/ 	.word	index@(_ZN2at6native61_GLOBAL__N__44eb8e94_28_ForeachBinaryOpScalarList_cu_dda10a6925multi_tensor_apply_kernelINS1_28TensorListScalarListMetadataIfLi2EEENS1_25BinaryOpScalarListFunctorIN3c104HalfELi2ELi1ELi1EEEJNS1_13power_functorIfEEEEEvT_T0_DpT1_)
        /*0980*/ 	.word	0x00000020


	//----- nvinfo : EIATTR_FRAME_SIZE
	.align		4
.L_435:
        /*0984*/ 	.byte	0x04, 0x11
        /*0986*/ 	.short	(.L_437 - .L_436)
	.align		4
.L_436:
        /*0988*/ 	.word	index@(_ZN2at6native61_GLOBAL__N__44eb8e94_28_ForeachBinaryOpScalarList_cu_dda10a6925multi_tensor_apply_kernelINS1_28TensorListScalarListMetadataIfLi2EEENS1_25BinaryOpScalarListFunctorIN3c104HalfELi2ELi1ELi1EEEJNS1_13power_functorIfEEEEEvT_T0_DpT1_)
        /*098c*/ 	.word	0x00000000


	//----- nvinfo : EIATTR_REGCOUNT
	.align		4
.L_437:
        /*0990*/ 	.byte	0x04, 0x2f
        /*0992*/ 	.short	(.L_439 - .L_438)
	.align		4
.L_438:
        /*0994*/ 	.word	index@(_ZN2at6native61_GLOBAL__N__44eb8e94_28_ForeachBinaryOpScalarList_cu_dda10a6925multi_tensor_apply_kernelINS1_28TensorListScalarListMetadataIfLi2EEENS1_25BinaryOpScalarListFunctorIN3c108BFloat16ELi2ELi1ELi1EEEJNS1_13power_functorIfEEEEEvT_T0_DpT1_)
        /*0998*/ 	.word	0x00000020


	//----- nvinfo : EIATTR_FRAME_SIZE
	.align		4
.L_439:
        /*099c*/ 	.byte	0x04, 0x11
        /*099e*/ 	.short	(.L_441 - .L_440)
	.align		4
.L_440:
        /*09a0*/ 	.word	index@(_ZN2at6native61_GLOBAL__N__44eb8e94_28_ForeachBinaryOpScalarList_cu_dda10a6925multi_tensor_apply_kernelINS1_28TensorListScalarListMetadataIfLi2EEENS1_25BinaryOpScalarListFunctorIN3c108BFloat16ELi2ELi1ELi1EEEJNS1_13power_functorIfEEEEEvT_T0_DpT1_)
        /*09a4*/ 	.word	0x00000000


	//----- nvinfo : EIATTR_REGCOUNT
	.align		4
.L_441:
        /*09a8*/ 	.byte	0x04, 0x2f
        /*09aa*/ 	.short	(.L_443 - .L_442)
	.align		4
.L_442:
        /*09ac*/ 	.word	index@(_ZN2at6native61_GLOBAL__N__44eb8e94_28_ForeachBinaryOpScalarList_cu_dda10a6925multi_tensor_apply_kernelINS1_28TensorListScalarListMetadataIhLi1EEENS1_25BinaryOpScalarListFunctorIhLi1ELi1ELi0EEEJSt5minusIhEEEEvT_T0_DpT1_)
        /*09b0*/ 	.word	0x0000001e


	//----- nvinfo : EIATTR_FRAME_SIZE
	.align		4
.L_443:
        /*09b4*/ 	.byte	0x04, 0x11
        /*09b6*/ 	.short	(.L_445 - .L_444)
	.align		4
.L_444:
        /*09b8*/ 	.word	index@(_ZN2at6native61_GLOBAL__N__44eb8e94_28_ForeachBinaryOpScalarList_cu_dda10a6925multi_tensor_apply_kernelINS1_28TensorListScalarListMetadataIhLi1EEENS1_25BinaryOpScalarListFunctorIhLi1ELi1ELi0EEEJSt5minusIhEEEEvT_T0_DpT1_)
        /*09bc*/ 	.word	0x00000000


	//----- nvinfo : EIATTR_REGCOUNT
	.align		4
.L_445:
        /*09c0*/ 	.byte	0x04, 0x2f
        /*09c2*/ 	.short	(.L_447 - .L_446)
	.align		4
.L_446:
        /*09c4*/ 	.word	index@(_ZN2at6native61_GLOBAL__N__44eb8e94_28_ForeachBinaryOpScalarList_cu_dda10a6925multi_tensor_apply_kernelINS1_28TensorListScalarListMetadataIaLi1EEENS1_25BinaryOpScalarListFunctorIaLi1ELi1ELi0EEEJSt5minusIaEEEEvT_T0_DpT1_)
        /*09c8*/ 	.word	0x0000001e


	//----- nvinfo : EIATTR_FRAME_SIZE
	.align		4
.L_447:
        /*09cc*/ 	.byte	0x04, 0x11
        /*09ce*/ 	.short	(.L_449 - .L_448)
	.align		4
.L_448:
        /*09d0*/ 	.word	index@(_ZN2at6native61_GLOBAL__N__44eb8e94_28_ForeachBinaryOpScalarList_cu_dda10a6925multi_tensor_apply_kernelINS1_28TensorListScalarListMetadataIaLi1EEENS1_25BinaryOpScalarListFunctorIaLi1ELi1ELi0EEEJSt5minusIaEEEEvT_T0_DpT1_)
        /*09d4*/ 	.word	0x00000000


	//----- nvinfo : EIATTR_REGCOUNT
	.align		4
.L_449:
        /*09d8*/ 	.byte	0x04, 0x2f
        /*09da*/ 	.short	(.L_451 - .L_450)
	.align		4
.L_450:
        /*09dc*/ 	.word	index@(_ZN2at6native61_GLOBAL__N__44eb8e94_28_ForeachBinaryOpScalarList_cu_dda10a6925multi_tensor_apply_kernelINS1_28TensorListScalarListMetadataIiLi1EEENS1_25BinaryOpScalarListFunctorIiLi1ELi1ELi0EEEJSt5minusIiEEEEvT_T0_DpT1_)
        /*09e0*/ 	.word	0x0000001c


	//----- nvinfo : EIATTR_FRAME_SIZE
	.align		4
.L_451:
        /*09e4*/ 	.byte	0x04, 0x11
        /*09e6*/ 	.short	(.L_453 - .L_452)
	.align		4
.L_452:
        /*09e8*/ 	.word	index@(_ZN2at6native61_GLOBAL__N__44eb8e94_28_ForeachBinaryOpScalarList_cu_dda10a6925multi_tensor_apply_kernelINS1_28TensorListScalarListMetadataIiLi1EEENS1_25BinaryOpScalarListFunctorIiLi1ELi1ELi0EEEJSt5minusIiEEEEvT_T0_DpT1_)
        /*09ec*/ 	.word	0x00000000


	//----- nvinfo : EIATTR_REGCOUNT
	.align		4
.L_453:
        /*09f0*/ 	.byte	0x04, 0x2f
        /*09f2*/ 	.short	(.L_455 - .L_454)
	.align		4
.L_454:
        /*09f4*/ 	.word	index@(_ZN2at6native61_GLOBAL__N__44eb8e94_28_ForeachBinaryOpScalarList_cu_dda10a6925multi_tensor_apply_kernelINS1_28TensorListScalarListMetadataIlLi1EEENS1_25BinaryOpScalarListFunctorIlLi1ELi1ELi0EEEJSt5minusIlEEEEvT_T0_DpT1_)
        /*09f8*/ 	.word	0x0000001e


	//----- nvinfo : EIATTR_FRAME_SIZE
	.align		4
.L_455:
        /*09fc*/ 	.byte	0x04, 0x11
        /*09fe*/ 	.short	(.L_457 - .L_456)
	.align		4
.L_456:
        /*0a00*/ 	.word	index@(_ZN2at6native61_GLOBAL__N__44eb8e94_28_ForeachBinaryOpScalarList_cu_dda10a6925multi_tensor_apply_kernelINS1_28TensorListScalarListMetadataIlLi1EEENS1_25BinaryOpScalarListFunctorIlLi1ELi1ELi0EEEJSt5minusIlEEEEvT_T0_DpT1_)
        /*0a04*/ 	.word	0x00000000


	//----- nvinfo : EIATTR_REGCOUNT
	.align		4
.L_457:
        /*0a08*/ 	.byte	0x04, 0x2f
        /*0a0a*/ 	.short	(.L_459 - .L_458)
	.align		4
.L_458:
        /*0a0c*/ 	.word	index@(_ZN2at6native61_GLOBAL__N__44eb8e94_28_ForeachBinaryOpScalarList_cu_dda10a6925multi_tensor_apply_kernelINS1_28TensorListScalarListMetadataIsLi1EEENS1_25BinaryOpScalarListFunctorIsLi1ELi1ELi0EEEJSt5minusIsEEEEvT_T0_DpT1_)
        /*0a10*/ 	.word	0x0000001c


	//----- nvinfo : EIATTR_FRAME_SIZE
	.align		4
.L_459:
        /*0a14*/ 	.byte	0x04, 0x11
        /*0a16*/ 	.short	(.L_461 - .L_460)
	.align		4
.L_460:
        /*0a18*/ 	.word	index@(_ZN2at6native61_GLOBAL__N__44eb8e94_28_ForeachBinaryOpScalarList_cu_dda10a6925multi_tensor_apply_kernelINS1_28TensorListScalarListMetadataIsLi1EEENS1_25BinaryOpScalarListFunctorIsLi1ELi1ELi0EEEJSt5minusIsEEEEvT_T0_DpT1_)
        /*0a1c*/ 	.word	0x00000000


	//----- nvinfo : EIATTR_REGCOUNT
	.align		4
.L_461:
        /*0a20*/ 	.byte	0x04, 0x2f
        /*0a22*/ 	.short	(.L_463 - .L_462)
	.align		4
.L_462:
        /*0a24*/ 	.word	index@(_ZN2at6native61_GLOBAL__N__44eb8e94_28_ForeachBinaryOpScalarList_cu_dda10a6925multi_tensor_apply_kernelINS1_28TensorListScalarListMetadataIdLi1EEENS1_25BinaryOpScalarListFunctorIdLi1ELi1ELi0EEEJSt5minusIdEEEEvT_T0_DpT1_)
        /*0a28*/ 	.word	0x0000001e


	//----- nvinfo : EIATTR_FRAME_SIZE
	.align		4
.L_463:
        /*0a2c*/ 	.byte	0x04, 0x11
        /*0a2e*/ 	.short	(.L_465 - .L_464)
	.align		4
.L_464:
        /*0a30*/ 	.word	index@(_ZN2at6native61_GLOBAL__N__44eb8e94_28_ForeachBinaryOpScalarList_cu_dda10a6925multi_tensor_apply_kernelINS1_28TensorListScalarListMetadataIdLi1EEENS1_25BinaryOpScalarListFunctorIdLi1ELi1ELi0EEEJSt5minusIdEEEEvT_T0_DpT1_)
        /*0a34*/ 	.word	0x00000000


	//----- nvinfo : EIATTR_REGCOUNT
	.align		4
.L_465:
        /*0a38*/ 	.byte	0x04, 0x2f
        /*0a3a*/ 	.short	(.L_467 - .L_466)
	.align		4
.L_466:
        /*0a3c*/ 	.word	index@(_ZN2at6native61_GLOBAL__N__44eb8e94_28_ForeachBinaryOpScalarList_cu_dda10a6925multi_tensor_apply_kernelINS1_28TensorListScalarListMetadataIfLi1EEENS1_25BinaryOpScalarListFunctorIfLi1ELi1ELi0EEEJSt5minusIfEEEEvT_T0_DpT1_)
        /*0a40*/ 	.word	0x0000001c


	//----- nvinfo : EIATTR_FRAME_SIZE
	.align		4
.L_467:
        /*0a44*/ 	.byte	0x04, 0x11
        /*0a46*/ 	.short	(.L_469 - .L_468)
	.align		4
.L_468:
        /*0a48*/ 	.word	index@(_ZN2at6native61_GLOBAL__N__44eb8e94_28_ForeachBinaryOpScalarList_cu_dda10a6925multi_tensor_apply_kernelINS1_28TensorListScalarListMetadataIfLi1EEENS1_25BinaryOpScalarListFunctorIfLi1ELi1ELi0EEEJSt5minusIfEEEEvT_T0_DpT1_)
        /*0a4c*/ 	.word	0x00000000


	//----- nvinfo : EIATTR_REGCOUNT
	.align		4
.L_469:
        /*0a50*/ 	.byte	0x04, 0x2f
        /*0a52*/ 	.short	(.L_471 - .L_470)
	.align		4
.L_470:
        /*0a54*/ 	.word	index@(_ZN2at6native61_GLOBAL__N__44eb8e94_28_ForeachBinaryOpScalarList_cu_dda10a6925multi_tensor_apply_kernelINS1_28TensorListScalarListMetadataIN3c107complexIdEELi1EEENS1_25BinaryOpScalarListFunctorIS6_Li1ELi1ELi0EEEJSt5minusIS6_EEEEvT_T0_DpT1_)
        /*0a58*/ 	.word	0x00000020


	//----- nvinfo : EIATTR_FRAME_SIZE
	.align		4
.L_471:
        /*0a5c*/ 	.byte	0x04, 0x11
        /*0a5e*/ 	.short	(.L_473 - .L_472)
	.align		4
.L_472:
        /*0a60*/ 	.word	index@(_ZN2at6native61_GLOBAL__N__44eb8e94_28_ForeachBinaryOpScalarList_cu_dda10a6925multi_tensor_apply_kernelINS1_28TensorListScalarListMetadataIN3c107complexIdEELi1EEENS1_25BinaryOpScalarListFunctorIS6_Li1ELi1ELi0EEEJSt5minusIS6_EEEEvT_T0_DpT1_)
        /*0a64*/ 	.word	0x00000000


	//----- nvinfo : EIATTR_REGCOUNT
	.align		4
.L_473:
        /*0a68*/ 	.byte	0x04, 0x2f
        /*0a6a*/ 	.short	(.L_475 - .L_474)
	.align		4
.L_474:
        /*0a6c*/ 	.word	index@(_ZN2at6native61_GLOBAL__N__44eb8e94_28_ForeachBinaryOpScalarList_cu_dda10a6925multi_tensor_apply_kernelINS1_28TensorListScalarListMetadataIN3c107complexIfEELi1EEENS1_25BinaryOpScalarListFunctorIS6_Li1ELi1ELi0EEEJSt5minusIS6_EEEEvT_T0_DpT1_)
        /*0a70*/ 	.word	0x00000020


	//----- nvinfo : EIATTR_FRAME_SIZE
	.align		4
.L_475:
        /*0a74*/ 	.byte	0x04, 0x11
        /*0a76*/ 	.short	(.L_477 - .L_476)
	.align		4
.L_476:
        /*0a78*/ 	.word	index@(_ZN2at6native61_GLOBAL__N__44eb8e94_28_ForeachBinaryOpScalarList_cu_dda10a6925multi_tensor_apply_kernelINS1_28TensorListScalarListMetadataIN3c107complexIfEELi1EEENS1_25BinaryOpScalarListFunctorIS6_Li1ELi1ELi0EEEJSt5minusIS6_EEEEvT_T0_DpT1_)
        /*0a7c*/ 	.word	0x00000000


	//----- nvinfo : EIATTR_REGCOUNT
	.align		4
.L_477:
        /*0a80*/ 	.byte	0x04, 0x2f
        /*0a82*/ 	.short	(.L_479 - .L_478)
	.align		4
.L_478:
        /*0a84*/ 	.word	index@(_ZN2at6native61_GLOBAL__N__44eb8e94_28_ForeachBinaryOpScalarList_cu_dda10a6925multi_tensor_apply_kernelINS1_28TensorListScalarListMetadataIbLi1EEENS1_25BinaryOpScalarListFunctorIbLi1ELi1ELi0EEEJSt5minusIbEEEEvT_T0_DpT1_)
        /*0a88*/ 	.word	0x0000001c


	//----- nvinfo : EIATTR_FRAME_SIZE
	.align		4
.L_479:
        /*0a8c*/ 	.byte	0x04, 0x11
        /*0a8e*/ 	.short	(.L_481 - .L_480)
	.align		4
.L_480:
        /*0a90*/ 	.word	index@(_ZN2at6native61_GLOBAL__N__44eb8e94_28_ForeachBinaryOpScalarList_cu_dda10a6925multi_tensor_apply_kernelINS1_28TensorListScalarListMetadataIbLi1EEENS1_25BinaryOpScalarListFunctorIbLi1ELi1ELi0EEEJSt5minusIbEEEEvT_T0_DpT1_)
        /*0a94*/ 	.word	0x00000000


	//----- nvinfo : EIATTR_REGCOUNT
	.align		4
.L_481:
        /*0a98*/ 	.byte	0x04, 0x2f
        /*0a9a*/ 	.short	(.L_483 - .L_482)
	.align		4
.L_482:
        /*0a9c*/ 	.word	index@(_ZN2at6native61_GLOBAL__N__44eb8e94_28_ForeachBinaryOpScalarList_cu_dda10a6925multi_tensor_apply_kernelINS1_28TensorListScalarListMetadataIfLi1EEENS1_25BinaryOpScalarListFunctorIN3c104HalfELi1ELi1ELi0EEEJSt5minusIfEEEEvT_T0_DpT1_)
        /*0aa0*/ 	.word	0x0000001c


	//----- nvinfo : EIATTR_FRAME_SIZE
	.align		4
.L_483:
        /*0aa4*/ 	.byte	0x04, 0x11
        /*0aa6*/ 	.short	(.L_485 - .L_484)
	.align		4
.L_484:
        /*0aa8*/ 	.word	index@(_ZN2at6native61_GLOBAL__N__44eb8e94_28_ForeachBinaryOpScalarList_cu_dda10a6925multi_tensor_apply_kernelINS1_28TensorListScalarListMetadataIfLi1EEENS1_25BinaryOpScalarListFunctorIN3c104HalfELi1ELi1ELi0EEEJSt5minusIfEEEEvT_T0_DpT1_)
        /*0aac*/ 	.word	0x00000000


	//----- nvinfo : EIATTR_REGCOUNT
	.align		4
.L_485:
        /*0ab0*/ 	.byte	0x04, 0x2f
        /*0ab2*/ 	.short	(.L_487 - .L_486)
	.align		4
.L_486:
        /*0ab4*/ 	.word	index@(_ZN2at6native61_GLOBAL__N__44eb8e94_28_ForeachBinaryOpScalarList_cu_dda10a6925multi_tensor_apply_kernelINS1_28TensorListScalarListMetadataIfLi1EEENS1_25BinaryOpScalarListFunctorIN3c108BFloat16ELi1ELi1ELi0EEEJSt5minusIfEEEEvT_T0_DpT1_)
        /*0ab8*/ 	.word	0x0000001c


	//----- nvinfo : EIATTR_FRAME_SIZE
	.align		4
.L_487:
        /*0abc*/ 	.byte	0x04, 0x11
        /*0abe*/ 	.short	(.L_489 - .L_488)
	.align		4
.L_488:
        /*0ac0*/ 	.word	index@(_ZN2at6native61_GLOBAL__N__44eb8e94_28_ForeachBinaryOpScalarList_cu_dda10a6925multi_tensor_apply_kernelINS1_28TensorListScalarListMetadataIfLi1EEENS1_25BinaryOpScalarListFunctorIN3c108BFloat16ELi1ELi1ELi0EEEJSt5minusIfEEEEvT_T0_DpT1_)
        /*0ac4*/ 	.word	0x00000000


	//----- nvinfo : EIATTR_REGCOUNT
	.align		4
.L_489:
        /*0ac8*/ 	.byte	0x04, 0x2f
        /*0aca*/ 	.short	(.L_491 - .L_490)
	.align		4
.L_490:
        /*0acc*/ 	.word	index@(_ZN2at6native61_GLOBAL__N__44eb8e94_28_ForeachBinaryOpScalarList_cu_dda10a6925multi_tensor_apply_kernelINS1_28TensorListScalarListMetadataIhLi2EEENS1_25BinaryOpScalarListFunctorIhLi2ELi1ELi1EEEJSt5minusIhEEEEvT_T0_DpT1_)
        /*0ad0*/ 	.word	0x00000020


	//----- nvinfo : EIATTR_FRAME_SIZE
	.align		4
.L_491:
        /*0ad4*/ 	.byte	0x04, 0x11
        /*0ad6*/ 	.short	(.L_493 - .L_492)
	.align		4
.L_492:
        /*0ad8*/ 	.word	index@(_ZN2at6native61_GLOBAL__N__44eb8e94_28_ForeachBinaryOpScalarList_cu_dda10a6925multi_tensor_apply_kernelINS1_28TensorListScalarListMetadataIhLi2EEENS1_25BinaryOpScalarListFunctorIhLi2ELi1ELi1EEEJSt5minusIhEEEEvT_T0_DpT1_)
        /*0adc*/ 	.word	0x00000000


	//----- nvinfo : EIATTR_REGCOUNT
	.align		4
.L_493:
        /*0ae0*/ 	.byte	0x04, 0x2f
        /*0ae2*/ 	.short	(.L_495 - .L_494)
	.align		4
.L_494:
        /*0ae4*/ 	.word	index@(_ZN2at6native61_GLOBAL__N__44eb8e94_28_ForeachBinaryOpScalarList_cu_dda10a6925multi_tensor_apply_kernelINS1_28TensorListScalarListMetadataIaLi2EEENS1_25BinaryOpScalarListFunctorIaLi2ELi1ELi1EEEJSt5minusIaEEEEvT_T0_DpT1_)
        /*0ae8*/ 	.word	0x00000020


	//----- nvinfo : EIATTR_FRAME_SIZE
	.align		4
.L_495:
        /*0aec*/ 	.byte	0x04, 0x11
        /*0aee*/ 	.short	(.L_497 - .L_496)
	.align		4
.L_496:
        /*0af0*/ 	.word	index@(_ZN2at6native61_GLOBAL__N__44eb8e94_28_ForeachBinaryOpScalarList_cu_dda10a6925multi_tensor_apply_kernelINS1_28TensorListScalarListMetadataIaLi2EEENS1_25BinaryOpScalarListFunctorIaLi2ELi1ELi1EEEJSt5minusIaEEEEvT_T0_DpT1_)
        /*0af4*/ 	.word	0x00000000


	//----- nvinfo : EIATTR_REGCOUNT
	.align		4
.L_497:
        /*0af8*/ 	.byte	0x04, 0x2f
        /*0afa*/ 	.short	(.L_499 - .L_498)
	.align		4
.L_498:
        /*0afc*/ 	.word	index@(_ZN2at6native61_GLOBAL__N__44eb8e94_28_ForeachBinaryOpScalarList_cu_dda10a6925multi_tensor_apply_kernelINS1_28TensorListScalarListMetadataIiLi2EEENS1_25BinaryOpScalarListFunctorIiLi2ELi1ELi1EEEJSt5minusIiEEEEvT_T0_DpT1_)
        /*0b00*/ 	.word	0x00000020


	//----- nvinfo : EIATTR_FRAME_SIZE
	.align		4
.L_499:
        /*0b04*/ 	.byte	0x04, 0x11
        /*0b06*/ 	.short	(.L_501 - .L_500)
	.align		4
.L_500:
        /*0b08*/ 	.word	index@(_ZN2at6native61_GLOBAL__N__44eb8e94_28_ForeachBinaryOpScalarList_cu_dda10a6925multi_tensor_apply_kernelINS1_28TensorListScalarListMetadataIiLi2EEENS1_25BinaryOpScalarListFunctorIiLi2ELi1ELi1EEEJSt5minusIiEEEEvT_T0_DpT1_)
        /*0b0c*/ 	.word	0x00000000


	//----- nvinfo : EIATTR_REGCOUNT
	.align		4
.L_501:
        /*0b10*/ 	.byte	0x04, 0x2f
        /*0b12*/ 	.short	(.L_503 - .L_502)
	.align		4
.L_502:
        /*0b14*/ 	.word	index@(_ZN2at6native61_GLOBAL__N__44eb8e94_28_ForeachBinaryOpScalarList_cu_dda10a6925multi_tensor_apply_kernelINS1_28TensorListScalarListMetadataIlLi2EEENS1_25BinaryOpScalarListFunctorIlLi2ELi1ELi1EEEJSt5minusIlEEEEvT_T0_DpT1_)
        /*0b18*/ 	.word	0x0000001f


	//----- nvinfo : EIATTR_FRAME_SIZE
	.align		4
.L_503:
        /*0b1c*/ 	.byte	0x04, 0x11
        /*0b1e*/ 	.short	(.L_505 - .L_504)
	.align		4
.L_504:
        /*0b20*/ 	.word	index@(_ZN2at6native61_GLOBAL__N__44eb8e94_28_ForeachBinaryOpScalarList_cu_dda10a6925multi_tensor_apply_kernelINS1_28TensorListScalarListMetadataIlLi2EEENS1_25BinaryOpScalarListFunctorIlLi2ELi1ELi1EEEJSt5minusIlEEEEvT_T0_DpT1_)
        /*0b24*/ 	.word	0x00000000


	//----- nvinfo : EIATTR_REGCOUNT
	.align		4
.L_505:
        /*0b28*/ 	.byte	0x04, 0x2f
        /*0b2a*/ 	.short	(.L_507 - .L_506)
	.align		4
.L_506:
        /*0b2c*/ 	.word	index@(_ZN2at6native61_GLOBAL__N__44eb8e94_28_ForeachBinaryOpScalarList_cu_dda10a6925multi_tensor_apply_kernelINS1_28TensorListScalarListMetadataIsLi2EEENS1_25BinaryOpScalarListFunctorIsLi2ELi1ELi1EEEJSt5minusIsEEEEvT_T0_DpT1_)
        /*0b30*/ 	.word	0x00000020


	//----- nvinfo : EIATTR_FRAME_SIZE
	.align		4
.L_507:
        /*0b34*/ 	.byte	0x04, 0x11
        /*0b36*/ 	.short	(.L_509 - .L_508)
	.align		4
.L_508:
        /*0b38*/ 	.word	index@(_ZN2at6native61_GLOBAL__N__44eb8e94_28_ForeachBinaryOpScalarList_cu_dda10a6925multi_tensor_apply_kernelINS1_28TensorListScalarListMetadataIsLi2EEENS1_25BinaryOpScalarListFunctorIsLi2ELi1ELi1EEEJSt5minusIsEEEEvT_T0_DpT1_)
        /*0b3c*/ 	.word	0x00000000


	//----- nvinfo : EIATTR_REGCOUNT
	.align		4
.L_509:
        /*0b40*/ 	.byte	0x04, 0x2f
        /*0b42*/ 	.short	(.L_511 - .L_510)
	.align		4
.L_510:
        /*0b44*/ 	.word	index@(_ZN2at6native61_GLOBAL__N__44eb8e94_28_ForeachBinaryOpScalarList_cu_dda10a6925multi_tensor_apply_kernelINS1_28TensorListScalarListMetadataIdLi2EEENS1_25BinaryOpScalarListFunctorIdLi2ELi1ELi1EEEJSt5minusIdEEEEvT_T0_DpT1_)
        /*0b48*/ 	.word	0x00000020


	//----- nvinfo : EIATTR_FRAME_SIZE
	.align		4
.L_511:
        /*0b4c*/ 	.byte	0x04, 0x11
        /*0b4e*/ 	.short	(.L_513 - .L_512)
	.align		4
.L_512:
        /*0b50*/ 	.word	index@(_ZN2at6native61_GLOBAL__N__44eb8e94_28_ForeachBinaryOpScalarList_cu_dda10a6925multi_tensor_apply_kernelINS1_28TensorListScalarListMetadataIdLi2EEENS1_25BinaryOpScalarListFunctorIdLi2ELi1ELi1EEEJSt5minusIdEEEEvT_T0_DpT1_)
        /*0b54*/ 	.word	0x00000000


	//----- nvinfo : EIATTR_REGCOUNT
	.align		4
.L_513:
        /*0b58*/ 	.byte	0x04, 0x2f
        /*0b5a*/ 	.short	(.L_515 - .L_514)
	.align		4
.L_514:
        /*0b5c*/ 	.word	index@(_ZN2at6native61_GLOBAL__N__44eb8e94_28_ForeachBinaryOpScalarList_cu_dda10a6925multi_tensor_apply_kernelINS1_28TensorListScalarListMetadataIfLi2EEENS1_25BinaryOpScalarListFunctorIfLi2ELi1ELi1EEEJSt5minusIfEEEEvT_T0_DpT1_)
        /*0b60*/ 	.word	0x00000020


	//----- nvinfo : EIATTR_FRAME_SIZE
	.align		4
.L_515:
        /*0b64*/ 	.byte	0x04, 0x11
        /*0b66*/ 	.short	(.L_517 - .L_516)
	.align		4
.L_516:
        /*0b68*/ 	.word	index@(_ZN2at6native61_GLOBAL__N__44eb8e94_28_ForeachBinaryOpScalarList_cu_dda10a6925multi_tensor_apply_kernelINS1_28TensorListScalarListMetadataIfLi2EEENS1_25BinaryOpScalarListFunctorIfLi2ELi1ELi1EEEJSt5minusIfEEEEvT_T0_DpT1_)
        /*0b6c*/ 	.word	0x00000000


	//----- nvinfo : EIATTR_REGCOUNT
	.align		4
.L_517:
        /*0b70*/ 	.byte	0x04, 0x2f
        /*0b72*/ 	.short	(.L_519 - .L_518)
	.align		4
.L_518:
        /*0b74*/ 	.word	index@(_ZN2at6native61_GLOBAL__N__44eb8e94_28_ForeachBinaryOpScalarList_cu_dda10a6925multi_tensor_apply_kernelINS1_28TensorListScalarListMetadataIN3c107complexIdEELi2EEENS1_25BinaryOpScalarListFunctorIS6_Li2ELi1ELi1EEEJSt5minusIS6_EEEEvT_T0_DpT1_)
        /*0b78*/ 	.word	0x00000020


	//----- nvinfo : EIATTR_FRAME_SIZE
	.align		4
.L_519:
        /*0b7c*/ 	.byte	0x04, 0x11
        /*0b7e*/ 	.short	(.L_521 - .L_520)
	.align		4
.L_520:
        /*0b80*/ 	.word	index@(_ZN2at6native61_GLOBAL__N__44eb8e94_28_ForeachBinaryOpScalarList_cu_dda10a6925multi_tensor_apply_kernelINS1_28TensorListScalarListMetadataIN3c107complexIdEELi2EEENS1_25BinaryOpScalarListFunctorIS6_Li2ELi1ELi1EEEJSt5minusIS6_EEEEvT_T0_DpT1_)
        /*0b84*/ 	.word	0x00000000


	//----- nvinfo : EIATTR_REGCOUNT
	.align		4
.L_521:
        /*0b88*/ 	.byte	0x04, 0x2f
        /*0b8a*/ 	.short	(.L_523 - .L_522)
	.align		4
.L_522:
        /*0b8c*/ 	.word	index@(_ZN2at6native61_GLOBAL__N__44eb8e94_28_ForeachBinaryOpScalarList_cu_dda10a6925multi_tensor_apply_kernelINS1_28TensorListScalarListMetadataIN3c107complexIfEELi2EEENS1_25BinaryOpScalarListFunctorIS6_Li2ELi1ELi1EEEJSt5minusIS6_EEEEvT_T0_DpT1_)
        /*0b90*/ 	.word	0x0000001f


	//----- nvinfo : EIATTR_FRAME_SIZE
	.align		4
.L_523:
        /*0b94*/ 	.byte	0x04, 0x11
        /*0b96*/ 	.short	(.L_525 - .L_524)
	.align		4
.L_524:
        /*0b98*/ 	.word	index@(_ZN2at6native61_GLOBAL__N__44eb8e94_28_ForeachBinaryOpScalarList_cu_dda10a6925multi_tensor_apply_kernelINS1_28TensorListScalarListMetadataIN3c107complexIfEELi2EEENS1_25BinaryOpScalarListFunctorIS6_Li2ELi1ELi1EEEJSt5minusIS6_EEEEvT_T0_DpT1_)
        /*0b9c*/ 	.word	0x00000000


	//----- nvinfo : EIATTR_REGCOUNT
	.align		4
.L_525:
        /*0ba0*/ 	.byte	0x04, 0x2f
        /*0ba2*/ 	.short	(.L_527 - .L_526)
	.align		4
.L_526:
        /*0ba4*/ 	.word	index@(_ZN2at6native61_GLOBAL__N__44eb8e94_28_ForeachBinaryOpScalarList_cu_dda10a6925multi_tensor_apply_kernelINS1_28TensorListScalarListMetadataIbLi2EEENS1_25BinaryOpScalarListFunctorIbLi2ELi1ELi1EEEJSt5minusIbEEEEvT_T0_DpT1_)
        /*0ba8*/ 	.word	0x00000020


	//----- nvinfo : EIATTR_FRAME_SIZE
	.align		4
.L_527:
        /*0bac*/ 	.byte	0x04, 0x11
        /*0bae*/ 	.short	(.L_529 - .L_528)
	.align		4
.L_528:
        /*0bb0*/ 	.word	index@(_ZN2at6native61_GLOBAL__N__44eb8e94_28_ForeachBinaryOpScalarList_cu_dda10a6925multi_tensor_apply_kernelINS1_28TensorListScalarListMetadataIbLi2EEENS1_25BinaryOpScalarListFunctorIbLi2ELi1ELi1EEEJSt5minusIbEEEEvT_T0_DpT1_)
        /*0bb4*/ 	.word	0x00000000


	//----- nvinfo : EIATTR_REGCOUNT
	.align		4
.L_529:
        /*0bb8*/ 	.byte	0x04, 0x2f
        /*0bba*/ 	.short	(.L_531 - .L_530)
	.align		4
.L_530:
        /*0bbc*/ 	.word	index@(_ZN2at6native61_GLOBAL__N__44eb8e94_28_ForeachBinaryOpScalarList_cu_dda10a6925multi_tensor_apply_kernelINS1_28TensorListScalarListMetadataIfLi2EEENS1_25BinaryOpScalarListFunctorIN3c104HalfELi2ELi1ELi1EEEJSt5minusIfEEEEvT_T0_DpT1_)
        /*0bc0*/ 	.word	0x00000020


	//----- nvinfo : EIATTR_FRAME_SIZE
	.align		4
.L_531:
        /*0bc4*/ 	.byte	0x04, 0x11
        /*0bc6*/ 	.short	(.L_533 - .L_532)
	.align		4
.L_532:
        /*0bc8*/ 	.word	index@(_ZN2at6native61_GLOBAL__N__44eb8e94_28_ForeachBinaryOpScalarList_cu_dda10a6925multi_tensor_apply_kernelINS1_28TensorListScalarListMetadataIfLi2EEENS1_25BinaryOpScalarListFunctorIN3c104HalfELi2ELi1ELi1EEEJSt5minusIfEEEEvT_T0_DpT1_)
        /*0bcc*/ 	.word	0x00000000


	//----- nvinfo : EIATTR_REGCOUNT
	.align		4
.L_533:
        /*0bd0*/ 	.byte	0x04, 0x2f
        /*0bd2*/ 	.short	(.L_535 - .L_534)
	.align		4
.L_534:
        /*0bd4*/ 	.word	index@(_ZN2at6native61_GLOBAL__N__44eb8e94_28_ForeachBinaryOpScalarList_cu_dda10a6925multi_tensor_apply_kernelINS1_28TensorListScalarListMetadataIfLi2EEENS1_25BinaryOpScalarListFunctorIN3c108BFloat16ELi2ELi1ELi1EEEJSt5minusIfEEEEvT_T0_DpT1_)
        /*0bd8*/ 	.word	0x00000020


	//----- nvinfo : EIATTR_FRAME_SIZE
	.align		4
.L_535:
        /*0bdc*/ 	.byte	0x04, 0x11
        /*0bde*/ 	.short	(.L_537 - .L_536)
	.align		4
.L_536:
        /*0be0*/ 	.word	index@(_ZN2at6native61_GLOBAL__N__44eb8e94_28_ForeachBinaryOpScalarList_cu_dda10a6925multi_tensor_apply_kernelINS1_28TensorListScalarListMetadataIfLi2EEENS1_25BinaryOpScalarListFunctorIN3c108BFloat16ELi2ELi1ELi1EEEJSt5minusIfEEEEvT_T0_DpT1_)
        /*0be4*/ 	.word	0x00000000


	//----- nvinfo : EIATTR_REGCOUNT
	.align		4
.L_537:
        /*0be8*/ 	.byte	0x04, 0x2f
        /*0bea*/ 	.short	(.L_539 - .L_538)
	.align		4
.L_538:
        /*0bec*/ 	.word	index@(_ZN2at6native61_GLOBAL__N__44eb8e94_28_ForeachBinaryOpScalarList_cu_dda10a6925multi_tensor_apply_kernelINS1_28TensorListScalarListMetadataIhLi1EEENS1_25BinaryOpScalarListFunctorIhLi1ELi1ELi0EEEJNS0_7minimumIhEEEEEvT_T0_DpT1_)
        /*0bf0*/ 	.word	0x00000019


	//----- nvinfo : EIATTR_FRAME_SIZE
	.align		4
.L_539:
        /*0bf4*/ 	.byte	0x04, 0x11
        /*0bf6*/ 	.short	(.L_541 - .L_540)
	.align		4
.L_540:
        /*0bf8*/ 	.word	index@(_ZN2at6native61_GLOBAL__N__44eb8e94_28_ForeachBinaryOpScalarList_cu_dda10a6925multi_tensor_apply_kernelINS1_28TensorListScalarListMetadataIhLi1EEENS1_25BinaryOpScalarListFunctorIhLi1ELi1ELi0EEEJNS0_7minimumIhEEEEEvT_T0_DpT1_)
        /*0bfc*/ 	.word	0x00000000


	//----- nvinfo : EIATTR_REGCOUNT
	.align		4
.L_541:
        /*0c00*/ 	.byte	0x04, 0x2f
        /*0c02*/ 	.short	(.L_543 - .L_542)
	.align		4
.L_542:
        /*0c04*/ 	.word	index@(_ZN2at6native61_GLOBAL__N__44eb8e94_28_ForeachBinaryOpScalarList_cu_dda10a6925multi_tensor_apply_kernelINS1_28TensorListScalarListMetadataIaLi1EEENS1_25BinaryOpScalarListFunctorIaLi1ELi1ELi0EEEJNS0_7minimumIaEEEEEvT_T0_DpT1_)
        /*0c08*/ 	.word	0x00000019


	//----- nvinfo : EIATTR_FRAME_SIZE
	.align		4
.L_543:
        /*0c0c*/ 	.byte	0x04, 0x11
        /*0c0e*/ 	.short	(.L_545 - .L_544)
	.align		4
.L_544:
        /*0c10*/ 	.word	index@(_ZN2at6native61_GLOBAL__N__44eb8e94_28_ForeachBinaryOpScalarList_cu_dda10a6925multi_tensor_apply_kernelINS1_28TensorListScalarListMetadataIaLi1EEENS1_25BinaryOpScalarListFunctorIaLi1ELi1ELi0EEEJNS0_7minimumIaEEEEEvT_T0_DpT1_)
        /*0c14*/ 	.word	0x00000000


	//----- nvinfo : EIATTR_REGCOUNT
	.align		4
.L_545:
        /*0c18*/ 	.byte	0x04, 0x2f
        /*0c1a*/ 	.short	(.L_547 - .L_546)
	.align		4
.L_546:
        /*0c1c*/ 	.word	index@(_ZN2at6native61_GLOBAL__N__44eb8e94_28_ForeachBinaryOpScalarList_cu_dda10a6925multi_tensor_apply_kernelINS1_28TensorListScalarListMetadataIiLi1EEENS1_25BinaryOpScalarListFunctorIiLi1ELi1ELi0EEEJNS0_7minimumIiEEEEEvT_T0_DpT1_)
        /*0c20*/ 	.word	0x0000001c


	//----- nvinfo : EIATTR_FRAME_SIZE
	.align		4
.L_547:
        /*0c24*/ 	.byte	0x04, 0x11
        /*0c26*/ 	.short	(.L_549 - .L_548)
	.align		4
.L_548:
        /*0c28*/ 	.word	index@(_ZN2at6native61_GLOBAL__N__44eb8e94_28_ForeachBinaryOpScalarList_cu_dda10a6925multi_tensor_apply_kernelINS1_28TensorListScalarListMetadataIiLi1EEENS1_25BinaryOpScalarListFunctorIiLi1ELi1ELi0EEEJNS0_7minimumIiEEEEEvT_T0_DpT1_)
        /*0c2c*/ 	.word	0x00000000


	//----- nvinfo : EIATTR_REGCOUNT
	.align		4
.L_549:
        /*0c30*/ 	.byte	0x04, 0x2f
        /*0c32*/ 	.short	(.L_551 - .L_550)
	.align		4
.L_550:
        /*0c34*/ 	.word	index@(_ZN2at6native61_GLOBAL__N__44eb8e94_28_ForeachBinaryOpScalarList_cu_dda10a6925multi_tensor_apply_kernelINS1_28TensorListScalarListMetadataIlLi1EEENS1_25BinaryOpScalarListFunctorIlLi1ELi1ELi0EEEJNS0_7minimumIlEEEEEvT_T0_DpT1_)
        /*0c38*/ 	.word	0x0000001e


	//----- nvinfo : EIATTR_FRAME_SIZE
	.align		4
.L_551:
        /*0c3c*/ 	.byte	0x04, 0x11
        /*0c3e*/ 	.short	(.L_553 - .L_552)
	.align		4
.L_552:
        /*0c40*/ 	.word	index@(_ZN2at6native61_GLOBAL__N__44eb8e94_28_ForeachBinaryOpScalarList_cu_dda10a6925multi_tensor_apply_kernelINS1_28TensorListScalarListMetadataIlLi1EEENS1_25BinaryOpScalarListFunctorIlLi1ELi1ELi0EEEJNS0_7minimumIlEEEEEvT_T0_DpT1_)
        /*0c44*/ 	.word	0x00000000


	//----- nvinfo : EIATTR_REGCOUNT
	.align		4
.L_553:
        /*0c48*/ 	.byte	0x04, 0x2f
        /*0c4a*/ 	.short	(.L_555 - .L_554)
	.align		4
.L_554:
        /*0c4c*/ 	.word	index@(_ZN2at6native61_GLOBAL__N__44eb8e94_28_ForeachBinaryOpScalarList_cu_dda10a6925multi_tensor_apply_kernelINS1_28TensorListScalarListMetadataIsLi1EEENS1_25BinaryOpScalarListFunctorIsLi1ELi1ELi0EEEJNS0_7minimumIsEEEEEvT_T0_DpT1_)
        /*0c50*/ 	.word	0x00000018


	//----- nvinfo : EIATTR_FRAME_SIZE
	.align		4
.L_555:
        /*0c54*/ 	.byte	0x04, 0x11
        /*0c56*/ 	.short	(.L_557 - .L_556)
	.align		4
.L_556:
        /*0c58*/ 	.word	index@(_ZN2at6native61_GLOBAL__N__44eb8e94_28_ForeachBinaryOpScalarList_cu_dda10a6925multi_tensor_apply_kernelINS1_28TensorListScalarListMetadataIsLi1EEENS1_25BinaryOpScalarListFunctorIsLi1ELi1ELi0EEEJNS0_7minimumIsEEEEEvT_T0_DpT1_)
        /*0c5c*/ 	.word	0x00000000


	//----- nvinfo : EIATTR_REGCOUNT
	.align		4
.L_557:
        /*0c60*/ 	.byte	0x04, 0x2f
        /*0c62*/ 	.short	(.L_559 - .L_558)
	.align		4
.L_558:
        /*0c64*/ 	.word	index@(_ZN2at6native61_GLOBAL__N__44eb8e94_28_ForeachBinaryOpScalarList_cu_dda10a6925multi_tensor_apply_kernelINS1_28TensorListScalarListMetadataIdLi1EEENS1_25BinaryOpScalarListFunctorIdLi1ELi1ELi0EEEJNS0_7minimumIdEEEEEvT_T0_DpT1_)
        /*0c68*/ 	.word	0x0000001e


	//----- nvinfo : EIATTR_FRAME_SIZE
	.align		4
.L_559:
        /*0c6c*/ 	.byte	0x04, 0x11
        /*0c6e*/ 	.short	(.L_561 - .L_560)
	.align		4
.L_560:
        /*0c70*/ 	.word	index@(_ZN2at6native61_GLOBAL__N__44eb8e94_28_ForeachBinaryOpScalarList_cu_dda10a6925multi_tensor_apply_kernelINS1_28TensorListScalarListMetadataIdLi1EEENS1_25BinaryOpScalarListFunctorIdLi1ELi1ELi0EEEJNS0_7minimumIdEEEEEvT_T0_DpT1_)
        /*0c74*/ 	.word	0x00000000


	//----- nvinfo : EIATTR_REGCOUNT
	.align		4
.L_561:
        /*0c78*/ 	.byte	0x04, 0x2f
        /*0c7a*/ 	.short	(.L_563 - .L_562)
	.align		4
.L_562:
        /*0c7c*/ 	.word	index@(_ZN2at6native61_GLOBAL__N__44eb8e94_28_ForeachBinaryOpScalarList_cu_dda10a6925multi_tensor_apply_kernelINS1_28TensorListScalarListMetadataIfLi1EEENS1_25BinaryOpScalarListFunctorIfLi1ELi1ELi0EEEJNS0_7minimumIfEEEEEvT_T0_DpT1_)
        /*0c80*/ 	.word	0x0000001c


	//----- nvinfo : EIATTR_FRAME_SIZE
	.align		4
.L_563:
        /*0c84*/ 	.byte	0x04, 0x11
        /*0c86*/ 	.short	(.L_565 - .L_564)
	.align		4
.L_564:
        /*0c88*/ 	.word	index@(_ZN2at6native61_GLOBAL__N__44eb8e94_28_ForeachBinaryOpScalarList_cu_dda10a6925multi_tensor_apply_kernelINS1_28TensorListScalarListMetadataIfLi1EEENS1_25BinaryOpScalarListFunctorIfLi1ELi1ELi0EEEJNS0_7minimumIfEEEEEvT_T0_DpT1_)
        /*0c8c*/ 	.word	0x00000000


	//----- nvinfo : EIATTR_REGCOUNT
	.align		4
.L_565:
        /*0c90*/ 	.byte	0x04, 0x2f
        /*0c92*/ 	.short	(.L_567 - .L_566)
	.align		4
.L_566:
        /*0c94*/ 	.word	index@(_ZN2at6native61_GLOBAL__N__44eb8e94_28_ForeachBinaryOpScalarList_cu_dda10a6925multi_tensor_apply_kernelINS1_28TensorListScalarListMetadataIfLi1EEENS1_25BinaryOpScalarListFunctorIN3c104HalfELi1ELi1ELi0EEEJNS0_7minimumIfEEEEEvT_T0_DpT1_)
        /*0c98*/ 	.word	0x0000001c


	//----- nvinfo : EIATTR_FRAME_SIZE
	.align		4
.L_567:
        /*0c9c*/ 	.byte	0x04, 0x11
        /*0c9e*/ 	.short	(.L_569 - .L_568)
	.align		4
.L_568:
        /*0ca0*/ 	.word	index@(_ZN2at6native61_GLOBAL__N__44eb8e94_28_ForeachBinaryOpScalarList_cu_dda10a6925multi_tensor_apply_kernelINS1_28TensorListScalarListMetadataIfLi1EEENS1_25BinaryOpScalarListFunctorIN3c104HalfELi1ELi1ELi0EEEJNS0_7minimumIfEEEEEvT_T0_DpT1_)
        /*0ca4*/ 	.word	0x00000000


	//----- nvinfo : EIATTR_REGCOUNT
	.align		4
.L_569:
        /*0ca8*/ 	.byte	0x04, 0x2f
        /*0caa*/ 	.short	(.L_571 - .L_570)
	.align		4
.L_570:
        /*0cac*/ 	.word	index@(_ZN2at6native61_GLOBAL__N__44eb8e94_28_ForeachBinaryOpScalarList_cu_dda10a6925multi_tensor_apply_kernelINS1_28TensorListScalarListMetadataIfLi1EEENS1_25BinaryOpScalarListFunctorIN3c108BFloat16ELi1ELi1ELi0EEEJNS0_7minimumIfEEEEEvT_T0_DpT1_)
        /*0cb0*/ 	.word	0x0000001c


	//----- nvinfo : EIATTR_FRAME_SIZE
	.align		4
.L_571:
        /*0cb4*/ 	.byte	0x04, 0x11
        /*0cb6*/ 	.short	(.L_573 - .L_572)
	.align		4
.L_572:
        /*0cb8*/ 	.word	index@(_ZN2at6native61_GLOBAL__N__44eb8e94_28_ForeachBinaryOpScalarList_cu_dda10a6925multi_tensor_apply_kernelINS1_28TensorListScalarListMetadataIfLi1EEENS1_25BinaryOpScalarListFunctorIN3c108BFloat16ELi1ELi1ELi0EEEJNS0_7minimumIfEEEEEvT_T0_DpT1_)
        /*0cbc*/ 	.word	0x00000000


	//----- nvinfo : EIATTR_REGCOUNT
	.align		4
.L_573:
        /*0cc0*/ 	.byte	0x04, 0x2f
        /*0cc2*/ 	.short	(.L_575 - .L_574)
	.align		4
.L_574:
        /*0cc4*/ 	.word	index@(_ZN2at6native61_GLOBAL__N__44eb8e94_28_ForeachBinaryOpScalarList_cu_dda10a6925multi_tensor_apply_kernelINS1_28TensorListScalarListMetadataIhLi2EEENS1_25BinaryOpScalarListFunctorIhLi2ELi1ELi1EEEJNS0_7minimumIhEEEEEvT_T0_DpT1_)
        /*0cc8*/ 	.word	0x00000020


	//----- nvinfo : EIATTR_FRAME_SIZE
	.align		4
.L_575:
        /*0ccc*/ 	.byte	0x04, 0x11
        /*0cce*/ 	.short	(.L_577 - .L_576)
	.align		4
.L_576:
        /*0cd0*/ 	.word	index@(_ZN2at6native61_GLOBAL__N__44eb8e94_28_ForeachBinaryOpScalarList_cu_dda10a6925multi_tensor_apply_kernelINS1_28TensorListScalarListMetadataIhLi2EEENS1_25BinaryOpScalarListFunctorIhLi2ELi1ELi1EEEJNS0_7minimumIhEEEEEvT_T0_DpT1_)
        /*0cd4*/ 	.word	0x00000000


	//----- nvinfo : EIATTR_REGCOUNT
	.align		4
.L_577:
        /*0cd8*/ 	.byte	0x04, 0x2f
        /*0cda*/ 	.short	(.L_579 - .L_578)
	.align		4
.L_578:
        /*0cdc*/ 	.word	index@(_ZN2at6native61_GLOBAL__N__44eb8e94_28_ForeachBinaryOpScalarList_cu_dda10a6925multi_tensor_apply_kernelINS1_28TensorListScalarListMetadataIaLi2EEENS1_25BinaryOpScalarListFunctorIaLi2ELi1ELi1EEEJNS0_7minimumIaEEEEEvT_T0_DpT1_)
        /*0ce0*/ 	.word	0x00000020


	//----- nvinfo : EIATTR_FRAME_SIZE
	.align		4
.L_579:
        /*0ce4*/ 	.byte	0x04, 0x11
        /*0ce6*/ 	.short	(.L_581 - .L_580)
	.align		4
.L_580:
        /*0ce8*/ 	.word	index@(_ZN2at6native61_GLOBAL__N__44eb8e94_28_ForeachBinaryOpScalarList_cu_dda10a6925multi_tensor_apply_kernelINS1_28TensorListScalarListMetadataIaLi2EEENS1_25BinaryOpScalarListFunctorIaLi2ELi1ELi1EEEJNS0_7minimumIaEEEEEvT_T0_DpT1_)
        /*0cec*/ 	.word	0x00000000


	//----- nvinfo : EIATTR_REGCOUNT
	.align		4
.L_581:
        /*0cf0*/ 	.byte	0x04, 0x2f
        /*0cf2*/ 	.short	(.L_583 - .L_582)
	.align		4
.L_582:
        /*0cf4*/ 	.word	index@(_ZN2at6native61_GLOBAL__N__44eb8e94_28_ForeachBinaryOpScalarList_cu_dda10a6925multi_tensor_apply_kernelINS1_28TensorListScalarListMetadataIiLi2EEENS1_25BinaryOpScalarListFunctorIiLi2ELi1ELi1EEEJNS0_7minimumIiEEEEEvT_T0_DpT1_)
        /*0cf8*/ 	.word	0x00000020


	//----- nvinfo : EIATTR_FRAME_SIZE
	.align		4
.L_583:
        /*0cfc*/ 	.byte	0x04, 0x11
        /*0cfe*/ 	.short	(.L_585 - .L_584)
	.align		4
.L_584:
        /*0d00*/ 	.word	index@(_ZN2at6native61_GLOBAL__N__44eb8e94_28_ForeachBinaryOpScalarList_cu_dda10a6925multi_tensor_apply_kernelINS1_28TensorListScalarListMetadataIiLi2EEENS1_25BinaryOpScalarListFunctorIiLi2ELi1ELi1EEEJNS0_7minimumIiEEEEEvT_T0_DpT1_)
        /*0d04*/ 	.word	0x00000000


	//----- nvinfo : EIATTR_REGCOUNT
	.align		4
.L_585:
        /*0d08*/ 	.byte	0x04, 0x2f
        /*0d0a*/ 	.short	(.L_587 - .L_586)
	.align		4
.L_586:
        /*0d0c*/ 	.word	index@(_ZN2at6native61_GLOBAL__N__44eb8e94_28_ForeachBinaryOpScalarList_cu_dda10a6925multi_tensor_apply_kernelINS1_28TensorListScalarListMetadataIlLi2EEENS1_25BinaryOpScalarListFunctorIlLi2ELi1ELi1EEEJNS0_7minimumIlEEEEEvT_T0_DpT1_)
        /*0d10*/ 	.word	0x0000001f


	//----- nvinfo : EIATTR_FRAME_SIZE
	.align		4
.L_587:
        /*0d14*/ 	.byte	0x04, 0x11
        /*0d16*/ 	.short	(.L_589 - .L_588)
	.align		4
.L_588:
        /*0d18*/ 	.word	index@(_ZN2at6native61_GLOBAL__N__44eb8e94_28_ForeachBinaryOpScalarList_cu_dda10a6925multi_tensor_apply_kernelINS1_28TensorListScalarListMetadataIlLi2EEENS1_25BinaryOpScalarListFunctorIlLi2ELi1ELi1EEEJNS0_7minimumIlEEEEEvT_T0_DpT1_)
        /*0d1c*/ 	.word	0x00000000


	//----- nvinfo : EIATTR_REGCOUNT
	.align		4
.L_589:
        /*0d20*/ 	.byte	0x04, 0x2f
        /*0d22*/ 	.short	(.L_591 - .L_590)
	.align		4
.L_590:
        /*0d24*/ 	.word	index@(_ZN2at6native61_GLOBAL__N__44eb8e94_28_ForeachBinaryOpScalarList_cu_dda10a6925multi_tensor_apply_kernelINS1_28TensorListScalarListMetadataIsLi2EEENS1_25BinaryOpScalarListFunctorIsLi2ELi1ELi1EEEJNS0_7minimumIsEEEEEvT_T0_DpT1_)
        /*0d28*/ 	.word	0x00000020


	//----- nvinfo : EIATTR_FRAME_SIZE
	.align		4
.L_591:
        /*0d2c*/ 	.byte	0x04, 0x11
        /*0d2e*/ 	.short	(.L_593 - .L_592)
	.align		4
.L_592:
        /*0d30*/ 	.word	index@(_ZN2at6native61_GLOBAL__N__44eb8e94_28_ForeachBinaryOpScalarList_cu_dda10a6925multi_tensor_apply_kernelINS1_28TensorListScalarListMetadataIsLi2EEENS1_25BinaryOpScalarListFunctorIsLi2ELi1ELi1EEEJNS0_7minimumIsEEEEEvT_T0_DpT1_)
        /*0d34*/ 	.word	0x00000000


	//----- nvinfo : EIATTR_REGCOUNT
	.align		4
.L_593:
        /*0d38*/ 	.byte	0x04, 0x2f
        /*0d3a*/ 	.short	(.L_595 - .L_594)
	.align		4
.L_594:
        /*0d3c*/ 	.word	index@(_ZN2at6native61_GLOBAL__N__44eb8e94_28_ForeachBinaryOpScalarList_cu_dda10a6925multi_tensor_apply_kernelINS1_28TensorListScalarListMetadataIdLi2EEENS1_25BinaryOpScalarListFunctorIdLi2ELi1ELi1EEEJNS0_7minimumIdEEEEEvT_T0_DpT1_)
        /*0d40*/ 	.word	0x0000001f


	//----- nvinfo : EIATTR_FRAME_SIZE
	.align		4
.L_595:
        /*0d44*/ 	.byte	0x04, 0x11
        /*0d46*/ 	.short	(.L_597 - .L_596)
	.align		4
.L_596:
        /*0d48*/ 	.word	index@(_ZN2at6native61_GLOBAL__N__44eb8e94_28_ForeachBinaryOpScalarList_cu_dda10a6925multi_tensor_apply_kernelINS1_28TensorListScalarListMetadataIdLi2EEENS1_25BinaryOpScalarListFunctorIdLi2ELi1ELi1EEEJNS0_7minimumIdEEEEEvT_T0_DpT1_)
        /*0d4c*/ 	.word	0x00000000


	//----- nvinfo : EIATTR_REGCOUNT
	.align		4
.L_597:
        /*0d50*/ 	.byte	0x04, 0x2f
        /*0d52*/ 	.short	(.L_599 - .L_598)
	.align		4
.L_598:
        /*0d54*/ 	.word	index@(_ZN2at6native61_GLOBAL__N__44eb8e94_28_ForeachBinaryOpScalarList_cu_dda10a6925multi_tensor_apply_kernelINS1_28TensorListScalarListMetadataIfLi2EEENS1_25BinaryOpScalarListFunctorIfLi2ELi1ELi1EEEJNS0_7minimumIfEEEEEvT_T0_DpT1_)
        /*0d58*/ 	.word	0x0000001e


	//----- nvinfo : EIATTR_FRAME_SIZE
	.align		4
.L_599:
        /*0d5c*/ 	.byte	0x04, 0x11
        /*0d5e*/ 	.short	(.L_601 - .L_600)
	.align		4
.L_600:
        /*0d60*/ 	.word	index@(_ZN2at6native61_GLOBAL__N__44eb8e94_28_ForeachBinaryOpScalarList_cu_dda10a6925multi_tensor_apply_kernelINS1_28TensorListScalarListMetadataIfLi2EEENS1_25BinaryOpScalarListFunctorIfLi2ELi1ELi1EEEJNS0_7minimumIfEEEEEvT_T0_DpT1_)
        /*0d64*/ 	.word	0x00000000


	//----- nvinfo : EIATTR_REGCOUNT
	.align		4
.L_601:
        /*0d68*/ 	.byte	0x04, 0x2f
        /*0d6a*/ 	.short	(.L_603 - .L_602)
	.align		4
.L_602:
        /*0d6c*/ 	.word	index@(_ZN2at6native61_GLOBAL__N__44eb8e94_28_ForeachBinaryOpScalarList_cu_dda10a6925multi_tensor_apply_kernelINS1_28TensorListScalarListMetadataIfLi2EEENS1_25BinaryOpScalarListFunctorIN3c104HalfELi2ELi1ELi1EEEJNS0_7minimumIfEEEEEvT_T0_DpT1_)
        /*0d70*/ 	.word	0x00000020


	//----- nvinfo : EIATTR_FRAME_SIZE
	.align		4
.L_603:
        /*0d74*/ 	.byte	0x04, 0x11
        /*0d76*/ 	.short	(.L_605 - .L_604)
	.align		4
.L_604:
        /*0d78*/ 	.word	index@(_ZN2at6native61_GLOBAL__N__44eb8e94_28_ForeachBinaryOpScalarList_cu_dda10a6925multi_tensor_apply_kernelINS1_28TensorListScalarListMetadataIfLi2EEENS1_25BinaryOpScalarListFunctorIN3c104HalfELi2ELi1ELi1EEEJNS0_7minimumIfEEEEEvT_T0_DpT1_)
        /*0d7c*/ 	.word	0x00000000


	//----- nvinfo : EIATTR_REGCOUNT
	.align		4
.L_605:
        /*0d80*/ 	.byte	0x04, 0x2f
        /*0d82*/ 	.short	(.L_607 - .L_606)
	.align		4
.L_606:
        /*0d84*/ 	.word	index@(_ZN2at6native61_GLOBAL__N__44eb8e94_28_ForeachBinaryOpScalarList_cu_dda10a6925multi_tensor_apply_kernelINS1_28TensorListScalarListMetadataIfLi2EEENS1_25BinaryOpScalarListFunctorIN3c108BFloat16ELi2ELi1ELi1EEEJNS0_7minimumIfEEEEEvT_T0_DpT1_)
        /*0d88*/ 	.word	0x00000020


	//----- nvinfo : EIATTR_FRAME_SIZE
	.align		4
.L_607:
        /*0d8c*/ 	.byte	0x04, 0x11
        /*0d8e*/ 	.short	(.L_609 - .L_608)
	.align		4
.L_608:
        /*0d90*/ 	.word	index@(_ZN2at6native61_GLOBAL__N__44eb8e94_28_ForeachBinaryOpScalarList_cu_dda10a6925multi_tensor_apply_kernelINS1_28TensorListScalarListMetadataIfLi2EEENS1_25BinaryOpScalarListFunctorIN3c108BFloat16ELi2ELi1ELi1EEEJNS0_7minimumIfEEEEEvT_T0_DpT1_)
        /*0d94*/ 	.word	0x00000000


	//----- nvinfo : EIATTR_REGCOUNT
	.align		4
.L_609:
        /*0d98*/ 	.byte	0x04, 0x2f
        /*0d9a*/ 	.short	(.L_611 - .L_610)
	.align		4
.L_610:
        /*0d9c*/ 	.word	index@(_ZN2at6native61_GLOBAL__N__44eb8e94_28_ForeachBinaryOpScalarList_cu_dda10a6925multi_tensor_apply_kernelINS1_28TensorListScalarListMetadataIhLi1EEENS1_25BinaryOpScalarListFunctorIhLi1ELi1ELi0EEEJNS0_7maximumIhEEEEEvT_T0_DpT1_)
        /*0da0*/ 	.word	0x00000019


	//----- nvinfo : EIATTR_FRAME_SIZE
	.align		4
.L_611:
        /*0da4*/ 	.byte	0x04, 0x11
        /*0da6*/ 	.short	(.L_613 - .L_612)
	.align		4
.L_612:
        /*0da8*/ 	.word	index@(_ZN2at6native61_GLOBAL__N__44eb8e94_28_ForeachBinaryOpScalarList_cu_dda10a6925multi_tensor_apply_kernelINS1_28TensorListScalarListMetadataIhLi1EEENS1_25BinaryOpScalarListFunctorIhLi1ELi1ELi0EEEJNS0_7maximumIhEEEEEvT_T0_DpT1_)
        /*0dac*/ 	.word	0x00000000


	//----- nvinfo : EIATTR_REGCOUNT
	.align		4
.L_613:
        /*0db0*/ 	.byte	0x04, 0x2f
        /*0db2*/ 	.short	(.L_615 - .L_614)
	.align		4
.L_614:
        /*0db4*/ 	.word	index@(_ZN2at6native61_GLOBAL__N__44eb8e94_28_ForeachBinaryOpScalarList_cu_dda10a6925multi_tensor_apply_kernelINS1_28TensorListScalarListMetadataIaLi1EEENS1_25BinaryOpScalarListFunctorIaLi1ELi1ELi0EEEJNS0_7maximumIaEEEEEvT_T0_DpT1_)
        /*0db8*/ 	.word	0x00000019


	//----- nvinfo : EIATTR_FRAME_SIZE
	.align		4
.L_615:
        /*0dbc*/ 	.byte	0x04, 0x11
        /*0dbe*/ 	.short	(.L_617 - .L_616)
	.align		4
.L_616:
        /*0dc0*/ 	.word	index@(_ZN2at6native61_GLOBAL__N__44eb8e94_28_ForeachBinaryOpScalarList_cu_dda10a6925multi_tensor_apply_kernelINS1_28TensorListScalarListMetadataIaLi1EEENS1_25BinaryOpScalarListFunctorIaLi1ELi1ELi0EEEJNS0_7maximumIaEEEEEvT_T0_DpT1_)
        /*0dc4*/ 	.word	0x00000000


	//----- nvinfo : EIATTR_REGCOUNT
	.align		4
.L_617:
        /*0dc8*/ 	.byte	0x04, 0x2f
        /*0dca*/ 	.short	(.L_619 - .L_618)
	.align		4
.L_618:
        /*0dcc*/ 	.word	index@(_ZN2at6native61_GLOBAL__N__44eb8e94_28_ForeachBinaryOpScalarList_cu_dda10a6925multi_tensor_apply_kernelINS1_28TensorListScalarListMetadataIiLi1EEENS1_25BinaryOpScalarListFunctorIiLi1ELi1ELi0EEEJNS0_7maximumIiEEEEEvT_T0_DpT1_)
        /*0dd0*/ 	.word	0x0000001c


	//----- nvinfo : EIATTR_FRAME_SIZE
	.align		4
.L_619:
        /*0dd4*/ 	.byte	0x04, 0x11
        /*0dd6*/ 	.short	(.L_621 - .L_620)
	.align		4
.L_620:
        /*0dd8*/ 	.word	index@(_ZN2at6native61_GLOBAL__N__44eb8e94_28_ForeachBinaryOpScalarList_cu_dda10a6925multi_tensor_apply_kernelINS1_28TensorListScalarListMetadataIiLi1EEENS1_25BinaryOpScalarListFunctorIiLi1ELi1ELi0EEEJNS0_7maximumIiEEEEEvT_T0_DpT1_)
        /*0ddc*/ 	.word	0x00000000


	//----- nvinfo : EIATTR_REGCOUNT
	.align		4
.L_621:
        /*0de0*/ 	.byte	0x04, 0x2f
        /*0de2*/ 	.short	(.L_623 - .L_622)
	.align		4
.L_622:
        /*0de4*/ 	.word	index@(_ZN2at6native61_GLOBAL__N__44eb8e94_28_ForeachBinaryOpScalarList_cu_dda10a6925multi_tensor_apply_kernelINS1_28TensorListScalarListMetadataIlLi1EEENS1_25BinaryOpScalarListFunctorIlLi1ELi1ELi0EEEJNS0_7maximumIlEEEEEvT_T0_DpT1_)
        /*0de8*/ 	.word	0x0000001e


	//----- nvinfo : EIATTR_FRAME_SIZE
	.align		4
.L_623:
        /*0dec*/ 	.byte	0x04, 0x11
        /*0dee*/ 	.short	(.L_625 - .L_624)
	.align		4
.L_624:
        /*0df0*/ 	.word	index@(_ZN2at6native61_GLOBAL__N__44eb8e94_28_ForeachBinaryOpScalarList_cu_dda10a6925multi_tensor_apply_kernelINS1_28TensorListScalarListMetadataIlLi1EEENS1_25BinaryOpScalarListFunctorIlLi1ELi1ELi0EEEJNS0_7maximumIlEEEEEvT_T0_DpT1_)
        /*0df4*/ 	.word	0x00000000


	//----- nvinfo : EIATTR_REGCOUNT
	.align		4
.L_625:
        /*0df8*/ 	.byte	0x04, 0x2f
        /*0dfa*/ 	.short	(.L_627 - .L_626)
	.align		4
.L_626:
        /*0dfc*/ 	.word	index@(_ZN2at6native61_GLOBAL__N__44eb8e94_28_ForeachBinaryOpScalarList_cu_dda10a6925multi_tensor_apply_kernelINS1_28TensorListScalarListMetadataIsLi1EEENS1_25BinaryOpScalarListFunctorIsLi1ELi1ELi0EEEJNS0_7maximumIsEEEEEvT_T0_DpT1_)
        /*0e00*/ 	.word	0x00000018


	//----- nvinfo : EIATTR_FRAME_SIZE
	.align		4
.L_627:
        /*0e04*/ 	.byte	0x04, 0x11
        /*0e06*/ 	.short	(.L_629 - .L_628)
	.align		4
.L_628:
        /*0e08*/ 	.word	index@(_ZN2at6native61_GLOBAL__N__44eb8e94_28_ForeachBinaryOpScalarList_cu_dda10a6925multi_tensor_apply_kernelINS1_28TensorListScalarListMetadataIsLi1EEENS1_25BinaryOpScalarListFunctorIsLi1ELi1ELi0EEEJNS0_7maximumIsEEEEEvT_T0_DpT1_)
        /*0e0c*/ 	.word	0x00000000


	//----- nvinfo : EIATTR_REGCOUNT
	.align		4
.L_629:
        /*0e10*/ 	.byte	0x04, 0x2f
        /*0e12*/ 	.short	(.L_631 - .L_630)
	.align		4
.L_630:
        /*0e14*/ 	.word	index@(_ZN2at6native61_GLOBAL__N__44eb8e94_28_ForeachBinaryOpScalarList_cu_dda10a6925multi_tensor_apply_kernelINS1_28TensorListScalarListMetadataIdLi1EEENS1_25BinaryOpScalarListFunctorIdLi1ELi1ELi0EEEJNS0_7maximumIdEEEEEvT_T0_DpT1_)
        /*0e18*/ 	.word	0x0000001e


	//----- nvinfo : EIATTR_FRAME_SIZE
	.align		4
.L_631:
        /*0e1c*/ 	.byte	0x04, 0x11
        /*0e1e*/ 	.short	(.L_633 - .L_632)
	.align		4
.L_632:
        /*0e20*/ 	.word	index@(_ZN2at6native61_GLOBAL__N__44eb8e94_28_ForeachBinaryOpScalarList_cu_dda10a6925multi_tensor_apply_kernelINS1_28TensorListScalarListMetadataIdLi1EEENS1_25BinaryOpScalarListFunctorIdLi1ELi1ELi0EEEJNS0_7maximumIdEEEEEvT_T0_DpT1_)
        /*0e24*/ 	.word	0x00000000


	//----- nvinfo : EIATTR_REGCOUNT
	.align		4
.L_633:
        /*0e28*/ 	.byte	0x04, 0x2f
        /*0e2a*/ 	.short	(.L_635 - .L_634)
	.align		4
.L_634:
        /*0e2c*/ 	.word	index@(_ZN2at6native61_GLOBAL__N__44eb8e94_28_ForeachBinaryOpScalarList_cu_dda10a6925multi_tensor_apply_kernelINS1_28TensorListScalarListMetadataIfLi1EEENS1_25BinaryOpScalarListFunctorIfLi1ELi1ELi0EEEJNS0_7maximumIfEEEEEvT_T0_DpT1_)
        /*0e30*/ 	.word	0x0000001c


	//----- nvinfo : EIATTR_FRAME_SIZE
	.align		4
.L_635:
        /*0e34*/ 	.byte	0x04, 0x11
        /*0e36*/ 	.short	(.L_637 - .L_636)
	.align		4
.L_636:
        /*0e38*/ 	.word	index@(_ZN2at6native61_GLOBAL__N__44eb8e94_28_ForeachBinaryOpScalarList_cu_dda10a6925multi_tensor_apply_kernelINS1_28TensorListScalarListMetadataIfLi1EEENS1_25BinaryOpScalarListFunctorIfLi1ELi1ELi0EEEJNS0_7maximumIfEEEEEvT_T0_DpT1_)
        /*0e3c*/ 	.word	0x00000000


	//----- nvinfo : EIATTR_REGCOUNT
	.align		4
.L_637:
        /*0e40*/ 	.byte	0x04, 0x2f
        /*0e42*/ 	.short	(.L_639 - .L_638)
	.align		4
.L_638:
        /*0e44*/ 	.word	index@(_ZN2at6native61_GLOBAL__N__44eb8e94_28_ForeachBinaryOpScalarList_cu_dda10a6925multi_tensor_apply_kernelINS1_28TensorListScalarListMetadataIfLi1EEENS1_25BinaryOpScalarListFunctorIN3c104HalfELi1ELi1ELi0EEEJNS0_7maximumIfEEEEEvT_T0_DpT1_)
        /*0e48*/ 	.word	0x0000001c


	//----- nvinfo : EIATTR_FRAME_SIZE
	.align		4
.L_639:
        /*0e4c*/ 	.byte	0x04, 0x11
        /*0e4e*/ 	.short	(.L_641 - .L_640)
	.align		4
.L_640:
        /*0e50*/ 	.word	index@(_ZN2at6native61_GLOBAL__N__44eb8e94_28_ForeachBinaryOpScalarList_cu_dda10a6925multi_tensor_apply_kernelINS1_28TensorListScalarListMetadataIfLi1EEENS1_25BinaryOpScalarListFunctorIN3c104HalfELi1ELi1ELi0EEEJNS0_7maximumIfEEEEEvT_T0_DpT1_)
        /*0e54*/ 	.word	0x00000000


	//----- nvinfo : EIATTR_REGCOUNT
	.align		4
.L_641:
        /*0e58*/ 	.byte	0x04, 0x2f
        /*0e5a*/ 	.short	(.L_643 - .L_642)
	.align		4
.L_642:
        /*0e5c*/ 	.word	index@(_ZN2at6native61_GLOBAL__N__44eb8e94_28_ForeachBinaryOpScalarList_cu_dda10a6925multi_tensor_apply_kernelINS1_28TensorListScalarListMetadataIfLi1EEENS1_25BinaryOpScalarListFunctorIN3c108BFloat16ELi1ELi1ELi0EEEJNS0_7maximumIfEEEEEvT_T0_DpT1_)
        /*0e60*/ 	.word	0x0000001c


	//----- nvinfo : EIATTR_FRAME_SIZE
	.align		4
.L_643:
        /*0e64*/ 	.byte	0x04, 0x11
        /*0e66*/ 	.short	(.L_645 - .L_644)
	.align		4
.L_644:
        /*0e68*/ 	.word	index@(_ZN2at6native61_GLOBAL__N__44eb8e94_28_ForeachBinaryOpScalarList_cu_dda10a6925multi_tensor_apply_kernelINS1_28TensorListScalarListMetadataIfLi1EEENS1_25BinaryOpScalarListFunctorIN3c108BFloat16ELi1ELi1ELi0EEEJNS0_7maximumIfEEEEEvT_T0_DpT1_)
        /*0e6c*/ 	.word	0x00000000


	//----- nvinfo : EIATTR_REGCOUNT
	.align		4
.L_645:
        /*0e70*/ 	.byte	0x04, 0x2f
        /*0e72*/ 	.short	(.L_647 - .L_646)
	.align		4
.L_646:
        /*0e74*/ 	.word	index@(_ZN2at6native61_GLOBAL__N__44eb8e94_28_ForeachBinaryOpScalarList_cu_dda10a6925multi_tensor_apply_kernelINS1_28TensorListScalarListMetadataIhLi2EEENS1_25BinaryOpScalarListFunctorIhLi2ELi1ELi1EEEJNS0_7maximumIhEEEEEvT_T0_DpT1_)
        /*0e78*/ 	.word	0x00000020


	//----- nvinfo : EIATTR_FRAME_SIZE
	.align		4
.L_647:
        /*0e7c*/ 	.byte	0x04, 0x11
        /*0e7e*/ 	.short	(.L_649 - .L_648)
	.align		4
.L_648:
        /*0e80*/ 	.word	index@(_ZN2at6native61_GLOBAL__N__44eb8e94_28_ForeachBinaryOpScalarList_cu_dda10a6925multi_tensor_apply_kernelINS1_28TensorListScalarListMetadataIhLi2EEENS1_25BinaryOpScalarListFunctorIhLi2ELi1ELi1EEEJNS0_7maximumIhEEEEEvT_T0_DpT1_)
        /*0e84*/ 	.word	0x00000000


	//----- nvinfo : EIATTR_REGCOUNT
	.align		4
.L_649:
        /*0e88*/ 	.byte	0x04, 0x2f
        /*0e8a*/ 	.short	(.L_651 - .L_650)
	.align		4
.L_650:
        /*0e8c*/ 	.word	index@(_ZN2at6native61_GLOBAL__N__44eb8e94_28_ForeachBinaryOpScalarList_cu_dda10a6925multi_tensor_apply_kernelINS1_28TensorListScalarListMetadataIaLi2EEENS1_25BinaryOpScalarListFunctorIaLi2ELi1ELi1EEEJNS0_7maximumIaEEEEEvT_T0_DpT1_)
        /*0e90*/ 	.word	0x00000020


	//----- nvinfo : EIATTR_FRAME_SIZE
	.align		4
.L_651:
        /*0e94*/ 	.byte	0x04, 0x11
        /*0e96*/ 	.short	(.L_653 - .L_652)
	.align		4
.L_652:
        /*0e98*/ 	.word	index@(_ZN2at6native61_GLOBAL__N__44eb8e94_28_ForeachBinaryOpScalarList_cu_dda10a6925multi_tensor_apply_kernelINS1_28TensorListScalarListMetadataIaLi2EEENS1_25BinaryOpScalarListFunctorIaLi2ELi1ELi1EEEJNS0_7maximumIaEEEEEvT_T0_DpT1_)
        /*0e9c*/ 	.word	0x00000000


	//----- nvinfo : EIATTR_REGCOUNT
	.align		4
.L_653:
        /*0ea0*/ 	.byte	0x04, 0x2f
        /*0ea2*/ 	.short	(.L_655 - .L_654)
	.align		4
.L_654:
        /*0ea4*/ 	.word	index@(_ZN2at6native61_GLOBAL__N__44eb8e94_28_ForeachBinaryOpScalarList_cu_dda10a6925multi_tensor_apply_kernelINS1_28TensorListScalarListMetadataIiLi2EEENS1_25BinaryOpScalarListFunctorIiLi2ELi1ELi1EEEJNS0_7maximumIiEEEEEvT_T0_DpT1_)
        /*0ea8*/ 	.word	0x00000020


	//----- nvinfo : EIATTR_FRAME_SIZE
	.align		4
.L_655:
        /*0eac*/ 	.byte	0x04, 0x11
        /*0eae*/ 	.short	(.L_657 - .L_656)
	.align		4
.L_656:
        /*0eb0*/ 	.word	index@(_ZN2at6native61_GLOBAL__N__44eb8e94_28_ForeachBinaryOpScalarList_cu_dda10a6925multi_tensor_apply_kernelINS1_28TensorListScalarListMetadataIiLi2EEENS1_25BinaryOpScalarListFunctorIiLi2ELi1ELi1EEEJNS0_7maximumIiEEEEEvT_T0_DpT1_)
        /*0eb4*/ 	.word	0x00000000


	//----- nvinfo : EIATTR_REGCOUNT
	.align		4
.L_657:
        /*0eb8*/ 	.byte	0x04, 0x2f
        /*0eba*/ 	.short	(.L_659 - .L_658)
	.align		4
.L_658:
        /*0ebc*/ 	.word	index@(_ZN2at6native61_GLOBAL__N__44eb8e94_28_ForeachBinaryOpScalarList_cu_dda10a6925multi_tensor_apply_kernelINS1_28TensorListScalarListMetadataIlLi2EEENS1_25BinaryOpScalarListFunctorIlLi2ELi1ELi1EEEJNS0_7maximumIlEEEEEvT_T0_DpT1_)
        /*0ec0*/ 	.word	0x0000001f


	//----- nvinfo : EIATTR_FRAME_SIZE
	.align		4
.L_659:
        /*0ec4*/ 	.byte	0x04, 0x11
        /*0ec6*/ 	.short	(.L_661 - .L_660)
	.align		4
.L_660:
        /*0ec8*/ 	.word	index@(_ZN2at6native61_GLOBAL__N__44eb8e94_28_ForeachBinaryOpScalarList_cu_dda10a6925multi_tensor_apply_kernelINS1_28TensorListScalarListMetadataIlLi2EEENS1_25BinaryOpScalarListFunctorIlLi2ELi1ELi1EEEJNS0_7maximumIlEEEEEvT_T0_DpT1_)
        /*0ecc*/ 	.word	0x00000000


	//----- nvinfo : EIATTR_REGCOUNT
	.align		4
.L_661:
        /*0ed0*/ 	.byte	0x04, 0x2f
        /*0ed2*/ 	.short	(.L_663 - .L_662)
	.align		4
.L_662:
        /*0ed4*/ 	.word	index@(_ZN2at6native61_GLOBAL__N__44eb8e94_28_ForeachBinaryOpScalarList_cu_dda10a6925multi_tensor_apply_kernelINS1_28TensorListScalarListMetadataIsLi2EEENS1_25BinaryOpScalarListFunctorIsLi2ELi1ELi1EEEJNS0_7maximumIsEEEEEvT_T0_DpT1_)
        /*0ed8*/ 	.word	0x00000020


	//----- nvinfo : EIATTR_FRAME_SIZE
	.align		4
.L_663:
        /*0edc*/ 	.byte	0x04, 0x11
        /*0ede*/ 	.short	(.L_665 - .L_664)
	.align		4
.L_664:
        /*0ee0*/ 	.word	index@(_ZN2at6native61_GLOBAL__N__44eb8e94_28_ForeachBinaryOpScalarList_cu_dda10a6925multi_tensor_apply_kernelINS1_28TensorListScalarListMetadataIsLi2EEENS1_25BinaryOpScalarListFunctorIsLi2ELi1ELi1EEEJNS0_7maximumIsEEEEEvT_T0_DpT1_)
        /*0ee4*/ 	.word	0x00000000


	//----- nvinfo : EIATTR_REGCOUNT
	.align		4
.L_665:
        /*0ee8*/ 	.byte	0x04, 0x2f
        /*0eea*/ 	.short	(.L_667 - .L_666)
	.align		4
.L_666:
        /*0eec*/ 	.word	index@(_ZN2at6native61_GLOBAL__N__44eb8e94_28_ForeachBinaryOpScalarList_cu_dda10a6925multi_tensor_apply_kernelINS1_28TensorListScalarListMetadataIdLi2EEENS1_25BinaryOpScalarListFunctorIdLi2ELi1ELi1EEEJNS0_7maximumIdEEEEEvT_T0_DpT1_)
        /*0ef0*/ 	.word	0x0000001f


	//----- nvinfo : EIATTR_FRAME_SIZE
	.align		4
.L_667:
        /*0ef4*/ 	.byte	0x04, 0x11
        /*0ef6*/ 	.short	(.L_669 - .L_668)
	.align		4
.L_668:
        /*0ef8*/ 	.word	index@(_ZN2at6native61_GLOBAL__N__44eb8e94_28_ForeachBinaryOpScalarList_cu_dda10a6925multi_tensor_apply_kernelINS1_28TensorListScalarListMetadataIdLi2EEENS1_25BinaryOpScalarListFunctorIdLi2ELi1ELi1EEEJNS0_7maximumIdEEEEEvT_T0_DpT1_)
        /*0efc*/ 	.word	0x00000000


	//----- nvinfo : EIATTR_REGCOUNT
	.align		4
.L_669:
        /*0f00*/ 	.byte	0x04, 0x2f
        /*0f02*/ 	.short	(.L_671 - .L_670)
	.align		4
.L_670:
        /*0f04*/ 	.word	index@(_ZN2at6native61_GLOBAL__N__44eb8e94_28_ForeachBinaryOpScalarList_cu_dda10a6925multi_tensor_apply_kernelINS1_28TensorListScalarListMetadataIfLi2EEENS1_25BinaryOpScalarListFunctorIfLi2ELi1ELi1EEEJNS0_7maximumIfEEEEEvT_T0_DpT1_)
        /*0f08*/ 	.word	0x0000001e


	//----- nvinfo : EIATTR_FRAME_SIZE
	.align		4
.L_671:
        /*0f0c*/ 	.byte	0x04, 0x11
        /*0f0e*/ 	.short	(.L_673 - .L_672)
	.align		4
.L_672:
        /*0f10*/ 	.word	index@(_ZN2at6native61_GLOBAL__N__44eb8e94_28_ForeachBinaryOpScalarList_cu_dda10a6925multi_tensor_apply_kernelINS1_28TensorListScalarListMetadataIfLi2EEENS1_25BinaryOpScalarListFunctorIfLi2ELi1ELi1EEEJNS0_7maximumIfEEEEEvT_T0_DpT1_)
        /*0f14*/ 	.word	0x00000000


	//----- nvinfo : EIATTR_REGCOUNT
	.align		4
.L_673:
        /*0f18*/ 	.byte	0x04, 0x2f
        /*0f1a*/ 	.short	(.L_675 - .L_674)
	.align		4
.L_674:
        /*0f1c*/ 	.word	index@(_ZN2at6native61_GLOBAL__N__44eb8e94_28_ForeachBinaryOpScalarList_cu_dda10a6925multi_tensor_apply_kernelINS1_28TensorListScalarListMetadataIfLi2EEENS1_25BinaryOpScalarListFunctorIN3c104HalfELi2ELi1ELi1EEEJNS0_7maximumIfEEEEEvT_T0_DpT1_)
        /*0f20*/ 	.word	0x00000020


	//----- nvinfo : EIATTR_FRAME_SIZE
	.align		4
.L_675:
        /*0f24*/ 	.byte	0x04, 0x11
        /*0f26*/ 	.short	(.L_677 - .L_676)
	.align		4
.L_676:
        /*0f28*/ 	.word	index@(_ZN2at6native61_GLOBAL__N__44eb8e94_28_ForeachBinaryOpScalarList_cu_dda10a6925multi_tensor_apply_kernelINS1_28TensorListScalarListMetadataIfLi2EEENS1_25BinaryOpScalarListFunctorIN3c104HalfELi2ELi1ELi1EEEJNS0_7maximumIfEEEEEvT_T0_DpT1_)
        /*0f2c*/ 	.word	0x00000000


	//----- nvinfo : EIATTR_REGCOUNT
	.align		4
.L_677:
        /*0f30*/ 	.byte	0x04, 0x2f
        /*0f32*/ 	.short	(.L_679 - .L_678)
	.align		4
.L_678:
        /*0f34*/ 	.word	index@(_ZN2at6native61_GLOBAL__N__44eb8e94_28_ForeachBinaryOpScalarList_cu_dda10a6925multi_tensor_apply_kernelINS1_28TensorListScalarListMetadataIfLi2EEENS1_25BinaryOpScalarListFunctorIN3c108BFloat16ELi2ELi1ELi1EEEJNS0_7maximumIfEEEEEvT_T0_DpT1_)
        /*0f38*/ 	.word	0x00000020


	//----- nvinfo : EIATTR_FRAME_SIZE
	.align		4
.L_679:
        /*0f3c*/ 	.byte	0x04, 0x11
        /*0f3e*/ 	.short	(.L_681 - .L_680)
	.align		4
.L_680:
        /*0f40*/ 	.word	index@(_ZN2at6native61_GLOBAL__N__44eb8e94_28_ForeachBinaryOpScalarList_cu_dda10a6925multi_tensor_apply_kernelINS1_28TensorListScalarListMetadataIfLi2EEENS1_25BinaryOpScalarListFunctorIN3c108BFloat16ELi2ELi1ELi1EEEJNS0_7maximumIfEEEEEvT_T0_DpT1_)
        /*0f44*/ 	.word	0x00000000


	//----- nvinfo : EIATTR_MIN_STACK_SIZE
	.align		4
.L_681:
        /*0f48*/ 	.byte	0x04, 0x12
        /*0f4a*/ 	.short	(.L_683 - .L_682)
	.align		4
.L_682:
        /*0f4c*/ 	.word	index@(_ZN2at6native61_GLOBAL__N__44eb8e94_28_ForeachBinaryOpScalarList_cu_dda10a6925multi_tensor_apply_kernelINS1_28TensorListScalarListMetadataIfLi2EEENS1_25BinaryOpScalarListFunctorIN3c108BFloat16ELi2ELi1ELi1EEEJNS0_7maximumIfEEEEEvT_T0_DpT1_)
        /*0f50*/ 	.word	0x00000000


	//----- nvinfo : EIATTR_MIN_STACK_SIZE
	.align		4
.L_683:
        /*0f54*/ 	.byte	0x04, 0x12
        /*0f56*/ 	.short	(.L_685 - .L_684)
	.align		4
.L_684:
        /*0f58*/ 	.word	index@(_ZN2at6native61_GLOBAL__N__44eb8e94_28_ForeachBinaryOpScalarList_cu_dda10a6925multi_tensor_apply_kernelINS1_28TensorListScalarListMetadataIfLi2EEENS1_25BinaryOpScalarListFunctorIN3c104HalfELi2ELi1ELi1EEEJNS0_7maximumIfEEEEEvT_T0_DpT1_)
        /*0f5c*/ 	.word	0x00000000


	//----- nvinfo : EIATTR_MIN_STACK_SIZE
	.align		4
.L_685:
        /*0f60*/ 	.byte	0x04, 0x12
        /*0f62*/ 	.short	(.L_687 - .L_686)
	.align		4
.L_686:
        /*0f64*/ 	.word	index@(_ZN2at6native61_GLOBAL__N__44eb8e94_28_ForeachBinaryOpScalarList_cu_dda10a6925multi_tensor_apply_kernelINS1_28TensorListScalarListMetadataIfLi2EEENS1_25BinaryOpScalarListFunctorIfLi2ELi1ELi1EEEJNS0_7maximumIfEEEEEvT_T0_DpT1_)
        /*0f68*/ 	.word	0x00000000


	//----- nvinfo : EIATTR_MIN_STACK_SIZE
	.align		4
.L_687:
        /*0f6c*/ 	.byte	0x04, 0x12
        /*0f6e*/ 	.short	(.L_689 - .L_688)
	.align		4
.L_688:
        /*0f70*/ 	.word	index@(_ZN2at6native61_GLOBAL__N__44eb8e94_28_ForeachBinaryOpScalarList_cu_dda10a6925multi_tensor_apply_kernelINS1_28TensorListScalarListMetadataIdLi2EEENS1_25BinaryOpScalarListFunctorIdLi2ELi1ELi1EEEJNS0_7maximumIdEEEEEvT_T0_DpT1_)
        /*0f74*/ 	.word	0x00000000


	//----- nvinfo : EIATTR_MIN_STACK_SIZE
	.align		4
.L_689:
        /*0f78*/ 	.byte	0x04, 0x12
        /*0f7a*/ 	.short	(.L_691 - .L_690)
	.align		4
.L_690:
        /*0f7c*/ 	.word	index@(_ZN2at6native61_GLOBAL__N__44eb8e94_28_ForeachBinaryOpScalarList_cu_dda10a6925multi_tensor_apply_kernelINS1_28TensorListScalarListMetadataIsLi2EEENS1_25BinaryOpScalarListFunctorIsLi2ELi1ELi1EEEJNS0_7maximumIsEEEEEvT_T0_DpT1_)
        /*0f80*/ 	.word	0x00000000


	//----- nvinfo : EIATTR_MIN_STACK_SIZE
	.align		4
.L_691:
        /*0f84*/ 	.byte	0x04, 0x12
        /*0f86*/ 	.short	(.L_693 - .L_692)
	.align		4
.L_692:
        /*0f88*/ 	.word	index@(_ZN2at6native61_GLOBAL__N__44eb8e94_28_ForeachBinaryOpScalarList_cu_dda10a6925multi_tensor_apply_kernelINS1_28TensorListScalarListMetadataIlLi2EEENS1_25BinaryOpScalarListFunctorIlLi2ELi1ELi1EEEJNS0_7maximumIlEEEEEvT_T0_DpT1_)
        /*0f8c*/ 	.word	0x00000000


	//----- nvinfo : EIATTR_MIN_STACK_SIZE
	.align		4
.L_693:
        /*0f90*/ 	.byte	0x04, 0x12
        /*0f92*/ 	.short	(.L_695 - .L_694)
	.align		4
.L_694:
        /*0f94*/ 	.word	index@(_ZN2at6native61_GLOBAL__N__44eb8e94_28_ForeachBinaryOpScalarList_cu_dda10a6925multi_tensor_apply_kernelINS1_28TensorListScalarListMetadataIiLi2EEENS1_25BinaryOpScalarListFunctorIiLi2ELi1ELi1EEEJNS0_7maximumIiEEEEEvT_T0_DpT1_)
        /*0f98*/ 	.word	0x00000000


	//----- nvinfo : EIATTR_MIN_STACK_SIZE
	.align		4
.L_695:
        /*0f9c*/ 	.byte	0x04, 0x12
        /*0f9e*/ 	.short	(.L_697 - .L_696)
	.align		4
.L_696:
        /*0fa0*/ 	.word	index@(_ZN2at6native61_GLOBAL__N__44eb8e94_28_ForeachBinaryOpScalarList_cu_dda10a6925multi_tensor_apply_kernelINS1_28TensorListScalarListMetadataIaLi2EEENS1_25BinaryOpScalarListFunctorIaLi2ELi1ELi1EEEJNS0_7maximumIaEEEEEvT_T0_DpT1_)
        /*0fa4*/ 	.word	0x00000000


	//----- nvinfo : EIATTR_MIN_STACK_SIZE
	.align		4
.L_697:
        /*0fa8*/ 	.byte	0x04, 0x12
        /*0faa*/ 	.short	(.L_699 - .L_698)
	.align		4
.L_698:
        /*0fac*/ 	.word	index@(_ZN2at6native61_GLOBAL__N__44eb8e94_28_ForeachBinaryOpScalarList_cu_dda10a6925multi_tensor_apply_kernelINS1_28TensorListScalarListMetadataIhLi2EEENS1_25BinaryOpScalarListFunctorIhLi2ELi1ELi1EEEJNS0_7maximumIhEEEEEvT_T0_DpT1_)
        /*0fb0*/ 	.word	0x00000000


	//----- nvinfo : EIATTR_MIN_STACK_SIZE
	.align		4
.L_699:
        /*0fb4*/ 	.byte	0x04, 0x12
        /*0fb6*/ 	.short	(.L_701 - .L_700)
	.align		4
.L_700:
        /*0fb8*/ 	.word	index@(_ZN2at6native61_GLOBAL__N__44eb8e94_28_ForeachBinaryOpScalarList_cu_dda10a6925multi_tensor_apply_kernelINS1_28TensorListScalarListMetadataIfLi1EEENS1_25BinaryOpScalarListFunctorIN3c108BFloat16ELi1ELi1ELi0EEEJNS0_7maximumIfEEEEEvT_T0_DpT1_)
        /*0fbc*/ 	.word	0x00000000


	//----- nvinfo : EIATTR_MIN_STACK_SIZE
	.align		4
.L_701:
        /*0fc0*/ 	.byte	0x04, 0x12
        /*0fc2*/ 	.short	(.L_703 - .L_702)
	.align		4
.L_702:
        /*0fc4*/ 	.word	index@(_ZN2at6native61_GLOBAL__N__44eb8e94_28_ForeachBinaryOpScalarList_cu_dda10a6925multi_tensor_apply_kernelINS1_28TensorListScalarListMetadataIfLi1EEENS1_25BinaryOpScalarListFunctorIN3c104HalfELi1ELi1ELi0EEEJNS0_7maximumIfEEEEEvT_T0_DpT1_)
        /*0fc8*/ 	.word	0x00000000


	//----- nvinfo : EIATTR_MIN_STACK_SIZE
	.align		4
.L_703:
        /*0fcc*/ 	.byte	0x04, 0x12
        /*0fce*/ 	.short	(.L_705 - .L_704)
	.align		4
.L_704:
        /*0fd0*/ 	.word	index@(_ZN2at6native61_GLOBAL__N__44eb8e94_28_ForeachBinaryOpScalarList_cu_dda10a6925multi_tensor_apply_kernelINS1_28TensorListScalarListMetadataIfLi1EEENS1_25BinaryOpScalarListFunctorIfLi1ELi1ELi0EEEJNS0_7maximumIfEEEEEvT_T0_DpT1_)
        /*0fd4*/ 	.word	0x00000000


	//----- nvinfo : EIATTR_MIN_STACK_SIZE
	.align		4
.L_705:
        /*0fd8*/ 	.byte	0x04, 0x12
        /*0fda*/ 	.short	(.L_707 - .L_706)
	.align		4
.L_706:
        /*0fdc*/ 	.word	index@(_ZN2at6native61_GLOBAL__N__44eb8e94_28_ForeachBinaryOpScalarList_cu_dda10a6925multi_tensor_apply_kernelINS1_28TensorListScalarListMetadataIdLi1EEENS1_25BinaryOpScalarListFunctorIdLi1ELi1ELi0EEEJNS0_7maximumIdEEEEEvT_T0_DpT1_)
        /*0fe0*/ 	.word	0x00000000


	//----- nvinfo : EIATTR_MIN_STACK_SIZE
	.align		4
.L_707:
        /*0fe4*/ 	.byte	0x04, 0x12
        /*0fe6*/ 	.short	(.L_709 - .L_708)
	.align		4
.L_708:
        /*0fe8*/ 	.word	index@(_ZN2at6native61_GLOBAL__N__44eb8e94_28_ForeachBinaryOpScalarList_cu_dda10a6925multi_tensor_apply_kernelINS1_28TensorListScalarListMetadataIsLi1EEENS1_25BinaryOpScalarListFunctorIsLi1ELi1ELi0EEEJNS0_7maximumIsEEEEEvT_T0_DpT1_)
        /*0fec*/ 	.word	0x00000000


	//----- nvinfo : EIATTR_MIN_STACK_SIZE
	.align		4
.L_709:
        /*0ff0*/ 	.byte	0x04, 0x12
        /*0ff2*/ 	.short	(.L_711 - .L_710)
	.align		4
.L_710:
        /*0ff4*/ 	.word	index@(_ZN2at6native61_GLOBAL__N__44eb8e94_28_ForeachBinaryOpScalarList_cu_dda10a6925multi_tensor_apply_kernelINS1_28TensorListScalarListMetadataIlLi1EEENS1_25BinaryOpScalarListFunctorIlLi1ELi1ELi0EEEJNS0_7maximumIlEEEEEvT_T0_DpT1_)
        /*0ff8*/ 	.word	0x00000000


	//----- nvinfo : EIATTR_MIN_STACK_SIZE
	.align		4
.L_711:
        /*0ffc*/ 	.byte	0x04, 0x12
        /*0ffe*/ 	.short	(.L_713 - .L_712)
	.align		4
.L_712:
        /*1000*/ 	.word	index@(_ZN2at6native61_GLOBAL__N__44eb8e94_28_ForeachBinaryOpScalarList_cu_dda10a6925multi_tensor_apply_kernelINS1_28TensorListScalarListMetadataIiLi1EEENS1_25BinaryOpScalarListFunctorIiLi1ELi1ELi0EEEJNS0_7maximumIiEEEEEvT_T0_DpT1_)
        /*1004*/ 	.word	0x00000000


	//----- nvinfo : EIATTR_MIN_STACK_SIZE
	.align		4
.L_713:
        /*1008*/ 	.byte	0x04, 0x12
        /*100a*/ 	.short	(.L_715 - .L_714)
	.align		4
.L_714:
        /*100c*/ 	.word	index@(_ZN2at6native61_GLOBAL__N__44eb8e94_28_ForeachBinaryOpScalarList_cu_dda10a6925multi_tensor_apply_kernelINS1_28TensorListScalarListMetadataIaLi1EEENS1_25BinaryOpScalarListFunctorIaLi1ELi1ELi0EEEJNS0_7maximumIaEEEEEvT_T0_DpT1_)
        /*1010*/ 	.word	0x00000000


	//----- nvinfo : EIATTR_MIN_STACK_SIZE
	.align		4
.L_715:
        /*1014*/ 	.byte	0x04, 0x12
        /*1016*/ 	.short	(.L_717 - .L_716)
	.align		4
.L_716:
        /*1018*/ 	.word	index@(_ZN2at6native61_GLOBAL__N__44eb8e94_28_ForeachBinaryOpScalarList_cu_dda10a6925multi_tensor_apply_kernelINS1_28TensorListScalarListMetadataIhLi1EEENS1_25BinaryOpScalarListFunctorIhLi1ELi1ELi0EEEJNS0_7maximumIhEEEEEvT_T0_DpT1_)
        /*101c*/ 	.word	0x00000000


	//----- nvinfo : EIATTR_MIN_STACK_SIZE
	.align		4
.L_717:
        /*1020*/ 	.byte	0x04, 0x12
        /*1022*/ 	.short	(.L_719 - .L_718)
	.align		4
.L_718:
        /*1024*/ 	.word	index@(_ZN2at6native61_GLOBAL__N__44eb8e94_28_ForeachBinaryOpScalarList_cu_dda10a6925multi_tensor_apply_kernelINS1_28TensorListScalarListMetadataIfLi2EEENS1_25BinaryOpScalarListFunctorIN3c108BFloat16ELi2ELi1ELi1EEEJNS0_7minimumIfEEEEEvT_T0_DpT1_)
        /*1028*/ 	.word	0x00000000


	//----- nvinfo : EIATTR_MIN_STACK_SIZE
	.align		4
.L_719:
        /*102c*/ 	.byte	0x04, 0x12
        /*102e*/ 	.short	(.L_721 - .L_720)
	.align		4
.L_720:
        /*1030*/ 	.word	index@(_ZN2at6native61_GLOBAL__N__44eb8e94_28_ForeachBinaryOpScalarList_cu_dda10a6925multi_tensor_apply_kernelINS1_28TensorListScalarListMetadataIfLi2EEENS1_25BinaryOpScalarListFunctorIN3c104HalfELi2ELi1ELi1EEEJNS0_7minimumIfEEEEEvT_T0_DpT1_)
        /*1034*/ 	.word	0x00000000


	//----- nvinfo : EIATTR_MIN_STACK_SIZE
	.align		4
.L_721:
        /*1038*/ 	.byte	0x04, 0x12
        /*103a*/ 	.short	(.L_723 - .L_722)
	.align		4
.L_722:
        /*103c*/ 	.word	index@(_ZN2at6native61_GLOBAL__N__44eb8e94_28_ForeachBinaryOpScalarList_cu_dda10a6925multi_tensor_apply_kernelINS1_28TensorListScalarListMetadataIfLi2EEENS1_25BinaryOpScalarListFunctorIfLi2ELi1ELi1EEEJNS0_7minimumIfEEEEEvT_T0_DpT1_)
        /*1040*/ 	.word	0x00000000


	//----- nvinfo : EIATTR_MIN_STACK_SIZE
	.align		4
.L_723:
        /*1044*/ 	.byte	0x04, 0x12
        /*1046*/ 	.short	(.L_725 - .L_724)
	.align		4
.L_724:
        /*1048*/ 	.word	index@(_ZN2at6native61_GLOBAL__N__44eb8e94_28_ForeachBinaryOpScalarList_cu_dda10a6925multi_tensor_apply_kernelINS1_28TensorListScalarListMetadataIdLi2EEENS1_25BinaryOpScalarListFunctorIdLi2ELi1ELi1EEEJNS0_7minimumIdEEEEEvT_T0_DpT1_)
        /*104c*/ 	.word	0x00000000


	//----- nvinfo : EIATTR_MIN_STACK_SIZE
	.align		4
.L_725:
        /*1050*/ 	.byte	0x04, 0x12
        /*1052*/ 	.short	(.L_727 - .L_726)
	.align		4
.L_726:
        /*1054*/ 	.word	index@(_ZN2at6native61_GLOBAL__N__44eb8e94_28_ForeachBinaryOpScalarList_cu_dda10a6925multi_tensor_apply_kernelINS1_28TensorListScalarListMetadataIsLi2EEENS1_25BinaryOpScalarListFunctorIsLi2ELi1ELi1EEEJNS0_7minimumIsEEEEEvT_T0_DpT1_)
        /*1058*/ 	.word	0x00000000


	//----- nvinfo : EIATTR_MIN_STACK_SIZE
	.align		4
.L_727:
        /*105c*/ 	.byte	0x04, 0x12
        /*105e*/ 	.short	(.L_729 - .L_728)
	.align		4
.L_728:
        /*1060*/ 	.word	index@(_ZN2at6native61_GLOBAL__N__44eb8e94_28_ForeachBinaryOpScalarList_cu_dda10a6925multi_tensor_apply_kernelINS1_28TensorListScalarListMetadataIlLi2EEENS1_25BinaryOpScalarListFunctorIlLi2ELi1ELi1EEEJNS0_7minimumIlEEEEEvT_T0_DpT1_)
        /*1064*/ 	.word	0x00000000


	//----- nvinfo : EIATTR_MIN_STACK_SIZE
	.align		4
.L_729:
        /*1068*/ 	.byte	0x04, 0x12
        /*106a*/ 	.short	(.L_731 - .L_730)
	.align		4
.L_730:
        /*106c*/ 	.word	index@(_ZN2at6native61_GLOBAL__N__44eb8e94_28_ForeachBinaryOpScalarList_cu_dda10a6925multi_tensor_apply_kernelINS1_28TensorListScalarListMetadataIiLi2EEENS1_25BinaryOpScalarListFunctorIiLi2ELi1ELi1EEEJNS0_7minimumIiEEEEEvT_T0_DpT1_)
        /*1070*/ 	.word	0x00000000


	//----- nvinfo : EIATTR_MIN_STACK_SIZE
	.align		4
.L_731:
        /*1074*/ 	.byte	0x04, 0x12
        /*1076*/ 	.short	(.L_733 - .L_732)
	.align		4
.L_732:
        /*1078*/ 	.word	index@(_ZN2at6native61_GLOBAL__N__44eb8e94_28_ForeachBinaryOpScalarList_cu_dda10a6925multi_tensor_apply_kernelINS1_28TensorListScalarListMetadataIaLi2EEENS1_25BinaryOpScalarListFunctorIaLi2ELi1ELi1EEEJNS0_7minimumIaEEEEEvT_T0_DpT1_)
        /*107c*/ 	.word	0x00000000


	//----- nvinfo : EIATTR_MIN_STACK_SIZE
	.align		4
.L_733:
        /*1080*/ 	.byte	0x04, 0x12
        /*1082*/ 	.short	(.L_735 - .L_734)
	.align		4
.L_734:
        /*1084*/ 	.word	index@(_ZN2at6native61_GLOBAL__N__44eb8e94_28_ForeachBinaryOpScalarList_cu_dda10a6925multi_tensor_apply_kernelINS1_28TensorListScalarListMetadataIhLi2EEENS1_25BinaryOpScalarListFunctorIhLi2ELi1ELi1EEEJNS0_7minimumIhEEEEEvT_T0_DpT1_)
        /*1088*/ 	.word	0x00000000


	//----- nvinfo : EIATTR_MIN_STACK_SIZE
	.align		4
.L_735:
        /*108c*/ 	.byte	0x04, 0x12
        /*108e*/ 	.short	(.L_737 - .L_736)
	.align		4
.L_736:
        /*1090*/ 	.word	index@(_ZN2at6native61_GLOBAL__N__44eb8e94_28_ForeachBinaryOpScalarList_cu_dda10a6925multi_tensor_apply_kernelINS1_28TensorListScalarListMetadataIfLi1EEENS1_25BinaryOpScalarListFunctorIN3c108BFloat16ELi1ELi1ELi0EEEJNS0_7minimumIfEEEEEvT_T0_DpT1_)
        /*1094*/ 	.word	0x00000000


	//----- nvinfo : EIATTR_MIN_STACK_SIZE
	.align		4
.L_737:
        /*1098*/ 	.byte	0x04, 0x12
        /*109a*/ 	.short	(.L_739 - .L_738)
	.align		4
.L_738:
        /*109c*/ 	.word	index@(_ZN2at6native61_GLOBAL__N__44eb8e94_28_ForeachBinaryOpScalarList_cu_dda10a6925multi_tensor_apply_kernelINS1_28TensorListScalarListMetadataIfLi1EEENS1_25BinaryOpScalarListFunctorIN3c104HalfELi1ELi1ELi0EEEJNS0_7minimumIfEEEEEvT_T0_DpT1_)
        /*10a0*/ 	.word	0x00000000


	//----- nvinfo : EIATTR_MIN_STACK_SIZE
	.align		4
.L_739:
        /*10a4*/ 	.byte	0x04, 0x12
        /*10a6*/ 	.short	(.L_741 - .L_740)
	.align		4
.L_740:
        /*10a8*/ 	.word	index@(_ZN2at6native61_GLOBAL__N__44eb8e94_28_ForeachBinaryOpScalarList_cu_dda10a6925multi_tensor_apply_kernelINS1_28TensorListScalarListMetadataIfLi1EEENS1_25BinaryOpScalarListFunctorIfLi1ELi1ELi0EEEJNS0_7minimumIfEEEEEvT_T0_DpT1_)
        /*10ac*/ 	.word	0x00000000


	//----- nvinfo : EIATTR_MIN_STACK_SIZE
	.align		4
.L_741:
        /*10b0*/ 	.byte	0x04, 0x12
        /*10b2*/ 	.short	(.L_743 - .L_742)
	.align		4
.L_742:
        /*10b4*/ 	.word	index@(_ZN2at6native61_GLOBAL__N__44eb8e94_28_ForeachBinaryOpScalarList_cu_dda10a6925multi_tensor_apply_kernelINS1_28TensorListScalarListMetadataIdLi1EEENS1_25BinaryOpScalarListFunctorIdLi1ELi1ELi0EEEJNS0_7minimumIdEEEEEvT_T0_DpT1_)
        /*10b8*/ 	.word	0x00000000


	//----- nvinfo : EIATTR_MIN_STACK_SIZE
	.align		4
.L_743:
        /*10bc*/ 	.byte	0x04, 0x12
        /*10be*/ 	.short	(.L_745 - .L_744)
	.align		4
.L_744:
        /*10c0*/ 	.word	index@(_ZN2at6native61_GLOBAL__N__44eb8e94_28_ForeachBinaryOpScalarList_cu_dda10a6925multi_tensor_apply_kernelINS1_28TensorListScalarListMetadataIsLi1EEENS1_25BinaryOpScalarListFunctorIsLi1ELi1ELi0EEEJNS0_7minimumIsEEEEEvT_T0_DpT1_)
        /*10c4*/ 	.word	0x00000000


	//----- nvinfo : EIATTR_MIN_STACK_SIZE
	.align		4
.L_745:
        /*10c8*/ 	.byte	0x04, 0x12
        /*10ca*/ 	.short	(.L_747 - .L_746)
	.align		4
.L_746:
        /*10cc*/ 	.word	index@(_ZN2at6native61_GLOBAL__N__44eb8e94_28_ForeachBinaryOpScalarList_cu_dda10a6925multi_tensor_apply_kernelINS1_28TensorListScalarListMetadataIlLi1EEENS1_25BinaryOpScalarListFunctorIlLi1ELi1ELi0EEEJNS0_7minimumIlEEEEEvT_T0_DpT1_)
        /*10d0*/ 	.word	0x00000000


	//----- nvinfo : EIATTR_MIN_STACK_SIZE
	.align		4
.L_747:
        /*10d4*/ 	.byte	0x04, 0x12
        /*10d6*/ 	.short	(.L_749 - .L_748)
	.align		4
.L_748:
        /*10d8*/ 	.word	index@(_ZN2at6native61_GLOBAL__N__44eb8e94_28_ForeachBinaryOpScalarList_cu_dda10a6925multi_tensor_apply_kernelINS1_28TensorListScalarListMetadataIiLi1EEENS1_25BinaryOpScalarListFunctorIiLi1ELi1ELi0EEEJNS0_7minimumIiEEEEEvT_T0_DpT1_)
        /*10dc*/ 	.word	0x00000000


	//----- nvinfo : EIATTR_MIN_STACK_SIZE
	.align		4
.L_749:
        /*10e0*/ 	.byte	0x04, 0x12
        /*10e2*/ 	.short	(.L_751 - .L_750)
	.align		4
.L_750:
        /*10e4*/ 	.word	index@(_ZN2at6native61_GLOBAL__N__44eb8e94_28_ForeachBinaryOpScalarList_cu_dda10a6925multi_tensor_apply_kernelINS1_28TensorListScalarListMetadataIaLi1EEENS1_25BinaryOpScalarListFunctorIaLi1ELi1ELi0EEEJNS0_7minimumIaEEEEEvT_T0_DpT1_)
        /*10e8*/ 	.word	0x00000000


	//----- nvinfo : EIATTR_MIN_STACK_SIZE
	.align		4
.L_751:
        /*10ec*/ 	.byte	0x04, 0x12
        /*10ee*/ 	.short	(.L_753 - .L_752)
	.align		4
.L_752:
        /*10f0*/ 	.word	index@(_ZN2at6native61_GLOBAL__N__44eb8e94_28_ForeachBinaryOpScalarList_cu_dda10a6925multi_tensor_apply_kernelINS1_28TensorListScalarListMetadataIhLi1EEENS1_25BinaryOpScalarListFunctorIhLi1ELi1ELi0EEEJNS0_7minimumIhEEEEEvT_T0_DpT1_)
        /*10f4*/ 	.word	0x00000000


	//----- nvinfo : EIATTR_MIN_STACK_SIZE
	.align		4
.L_753:
        /*10f8*/ 	.byte	0x04, 0x12
        /*10fa*/ 	.short	(.L_755 - .L_754)
	.align		4
.L_754:
        /*10fc*/ 	.word	index@(_ZN2at6native61_GLOBAL__N__44eb8e94_28_ForeachBinaryOpScalarList_cu_dda10a6925multi_tensor_apply_kernelINS1_28TensorListScalarListMetadataIfLi2EEENS1_25BinaryOpScalarListFunctorIN3c108BFloat16ELi2ELi1ELi1EEEJSt5minusIfEEEEvT_T0_DpT1_)
        /*1100*/ 	.word	0x00000000


	//----- nvinfo : EIATTR_MIN_STACK_SIZE
	.align		4
.L_755:
        /*1104*/ 	.byte	0x04, 0x12
        /*1106*/ 	.short	(.L_757 - .L_756)
	.align		4
.L_756:
        /*1108*/ 	.word	index@(_ZN2at6native61_GLOBAL__N__44eb8e94_28_ForeachBinaryOpScalarList_cu_dda10a6925multi_tensor_apply_kernelINS1_28TensorListScalarListMetadataIfLi2EEENS1_25BinaryOpScalarListFunctorIN3c104HalfELi2ELi1ELi1EEEJSt5minusIfEEEEvT_T0_DpT1_)
        /*110c*/ 	.word	0x00000000


	//----- nvinfo : EIATTR_MIN_STACK_SIZE
	.align		4
.L_757:
        /*1110*/ 	.byte	0x04, 0x12
        /*1112*/ 	.short	(.L_759 - .L_758)
	.align		4
.L_758:
        /*1114*/ 	.word	index@(_ZN2at6native61_GLOBAL__N__44eb8e94_28_ForeachBinaryOpScalarList_cu_dda10a6925multi_tensor_apply_kernelINS1_28TensorListScalarListMetadataIbLi2EEENS1_25BinaryOpScalarListFunctorIbLi2ELi1ELi1EEEJSt5minusIbEEEEvT_T0_DpT1_)
        /*1118*/ 	.word	0x00000000


	//----- nvinfo : EIATTR_MIN_STACK_SIZE
	.align		4
.L_759:
        /*111c*/ 	.byte	0x04, 0x12
        /*111e*/ 	.short	(.L_761 - .L_760)
	.align		4
.L_760:
        /*1120*/ 	.word	index@(_ZN2at6native61_GLOBAL__N__44eb8e94_28_ForeachBinaryOpScalarList_cu_dda10a6925multi_tensor_apply_kernelINS1_28TensorListScalarListMetadataIN3c107complexIfEELi2EEENS1_25BinaryOpScalarListFunctorIS6_Li2ELi1ELi1EEEJSt5minusIS6_EEEEvT_T0_DpT1_)
        /*1124*/ 	.word	0x00000000


	//----- nvinfo : EIATTR_MIN_STACK_SIZE
	.align		4
.L_761:
        /*1128*/ 	.byte	0x04, 0x12
        /*112a*/ 	.short	(.L_763 - .L_762)
	.align		4
.L_762:
        /*112c*/ 	.word	index@(_ZN2at6native61_GLOBAL__N__44eb8e94_28_ForeachBinaryOpScalarList_cu_dda10a6925multi_tensor_apply_kernelINS1_28TensorListScalarListMetadataIN3c107complexIdEELi2EEENS1_25BinaryOpScalarListFunctorIS6_Li2ELi1ELi1EEEJSt5minusIS6_EEEEvT_T0_DpT1_)
        /*1130*/ 	.word	0x00000000


	//----- nvinfo : EIATTR_MIN_STACK_SIZE
	.align		4
.L_763:
        /*1134*/ 	.byte	0x04, 0x12
        /*1136*/ 	.short	(.L_765 - .L_764)
	.align		4
.L_764:
        /*1138*/ 	.word	index@(_ZN2at6native61_GLOBAL__N__44eb8e94_28_ForeachBinaryOpScalarList_cu_dda10a6925multi_tensor_apply_kernelINS1_28TensorListScalarListMetadataIfLi2EEENS1_25BinaryOpScalarListFunctorIfLi2ELi1ELi1EEEJSt5minusIfEEEEvT_T0_DpT1_)
        /*113c*/ 	.word	0x00000000


	//----- nvinfo : EIATTR_MIN_STACK_SIZE
	.align		4
.L_765:
        /*1140*/ 	.byte	0x04, 0x12
        /*1142*/ 	.short	(.L_767 - .L_766)
	.align		4
.L_766:
        /*1144*/ 	.word	index@(_ZN2at6native61_GLOBAL__N__44eb8e94_28_ForeachBinaryOpScalarList_cu_dda10a6925multi_tensor_apply_kernelINS1_28TensorListScalarListMetadataIdLi2EEENS1_25BinaryOpScalarListFunctorIdLi2ELi1ELi1EEEJSt5minusIdEEEEvT_T0_DpT1_)
        /*1148*/ 	.word	0x00000000


	//----- nvinfo : EIATTR_MIN_STACK_SIZE
	.align		4
.L_767:
        /*114c*/ 	.byte	0x04, 0x12
        /*114e*/ 	.short	(.L_769 - .L_768)
	.align		4
.L_768:
        /*1150*/ 	.word	index@(_ZN2at6native61_GLOBAL__N__44eb8e94_28_ForeachBinaryOpScalarList_cu_dda10a6925multi_tensor_apply_kernelINS1_28TensorListScalarListMetadataIsLi2EEENS1_25BinaryOpScalarListFunctorIsLi2ELi1ELi1EEEJSt5minusIsEEEEvT_T0_DpT1_)
        /*1154*/ 	.word	0x00000000


	//----- nvinfo : EIATTR_MIN_STACK_SIZE
	.align		4
.L_769:
        /*1158*/ 	.byte	0x04, 0x12
        /*115a*/ 	.short	(.L_771 - .L_770)
	.align		4
.L_770:
        /*115c*/ 	.word	index@(_ZN2at6native61_GLOBAL__N__44eb8e94_28_ForeachBinaryOpScalarList_cu_dda10a6925multi_tensor_apply_kernelINS1_28TensorListScalarListMetadataIlLi2EEENS1_25BinaryOpScalarListFunctorIlLi2ELi1ELi1EEEJSt5minusIlEEEEvT_T0_DpT1_)
        /*1160*/ 	.word	0x00000000


	//----- nvinfo : EIATTR_MIN_STACK_SIZE
	.align		4
.L_771:
        /*1164*/ 	.byte	0x04, 0x12
        /*1166*/ 	.short	(.L_773 - .L_772)
	.align		4
.L_772:
        /*1168*/ 	.word	index@(_ZN2at6native61_GLOBAL__N__44eb8e94_28_ForeachBinaryOpScalarList_cu_dda10a6925multi_tensor_apply_kernelINS1_28TensorListScalarListMetadataIiLi2EEENS1_25BinaryOpScalarListFunctorIiLi2ELi1ELi1EEEJSt5minusIiEEEEvT_T0_DpT1_)
        /*116c*/ 	.word	0x00000000


	//----- nvinfo : EIATTR_MIN_STACK_SIZE
	.align		4
.L_773:
        /*1170*/ 	.byte	0x04, 0x12
        /*1172*/ 	.short	(.L_775 - .L_774)
	.align		4
.L_774:
        /*1174*/ 	.word	index@(_ZN2at6native61_GLOBAL__N__44eb8e94_28_ForeachBinaryOpScalarList_cu_dda10a6925multi_tensor_apply_kernelINS1_28TensorListScalarListMetadataIaLi2EEENS1_25BinaryOpScalarListFunctorIaLi2ELi1ELi1EEEJSt5minusIaEEEEvT_T0_DpT1_)
        /*1178*/ 	.word	0x00000000


	//----- nvinfo : EIATTR_MIN_STACK_SIZE
	.align		4
.L_775:
        /*117c*/ 	.byte	0x04, 0x12
        /*117e*/ 	.short	(.L_777 - .L_776)
	.align		4
.L_776:
        /*1180*/ 	.word	index@(_ZN2at6native61_GLOBAL__N__44eb8e94_28_ForeachBinaryOpScalarList_cu_dda10a6925multi_tensor_apply_kernelINS1_28TensorListScalarListMetadataIhLi2EEENS1_25BinaryOpScalarListFunctorIhLi2ELi1ELi1EEEJSt5minusIhEEEEvT_T0_DpT1_)
        /*1184*/ 	.word	0x00000000


	//----- nvinfo : EIATTR_MIN_STACK_SIZE
	.align		4
.L_777:
        /*1188*/ 	.byte	0x04, 0x12
        /*118a*/ 	.short	(.L_779 - .L_778)
	.align		4
.L_778:
        /*118c*/ 	.word	index@(_ZN2at6native61_GLOBAL__N__44eb8e94_28_ForeachBinaryOpScalarList_cu_dda10a6925multi_tensor_apply_kernelINS1_28TensorListScalarListMetadataIfLi1EEENS1_25BinaryOpScalarListFunctorIN3c108BFloat16ELi1ELi1ELi0EEEJSt5minusIfEEEEvT_T0_DpT1_)
        /*1190*/ 	.word	0x00000000


	//----- nvinfo : EIATTR_MIN_STACK_SIZE
	.align		4
.L_779:
        /*1194*/ 	.byte	0x04, 0x12
        /*1196*/ 	.short	(.L_781 - .L_780)
	.align		4
.L_780:
        /*1198*/ 	.word	index@(_ZN2at6native61_GLOBAL__N__44eb8e94_28_ForeachBinaryOpScalarList_cu_dda10a6925multi_tensor_apply_kernelINS1_28TensorListScalarListMetadataIfLi1EEENS1_25BinaryOpScalarListFunctorIN3c104HalfELi1ELi1ELi0EEEJSt5minusIfEEEEvT_T0_DpT1_)
        /*119c*/ 	.word	0x00000000


	//----- nvinfo : EIATTR_MIN_STACK_SIZE
	.align		4
.L_781:
        /*11a0*/ 	.byte	0x04, 0x12
        /*11a2*/ 	.short	(.L_783 - .L_782)
	.align		4
.L_782:
        /*11a4*/ 	.word	index@(_ZN2at6native61_GLOBAL__N__44eb8e94_28_ForeachBinaryOpScalarList_cu_dda10a6925multi_tensor_apply_kernelINS1_28TensorListScalarListMetadataIbLi1EEENS1_25BinaryOpScalarListFunctorIbLi1ELi1ELi0EEEJSt5minusIbEEEEvT_T0_DpT1_)
        /*11a8*/ 	.word	0x00000000


	//----- nvinfo : EIATTR_MIN_STACK_SIZE
	.align		4
.L_783:
        /*11ac*/ 	.byte	0x04, 0x12
        /*11ae*/ 	.short	(.L_785 - .L_784)
	.align		4
.L_784:
        /*11b0*/ 	.word	index@(_ZN2at6native61_GLOBAL__N__44eb8e94_28_ForeachBinaryOpScalarList_cu_dda10a6925multi_tensor_apply_kernelINS1_28TensorListScalarListMetadataIN3c107complexIfEELi1EEENS1_25BinaryOpScalarListFunctorIS6_Li1ELi1ELi0EEEJSt5minusIS6_EEEEvT_T0_DpT1_)
        /*11b4*/ 	.word	0x00000000


	//----- nvinfo : EIATTR_MIN_STACK_SIZE
	.align		4
.L_785:
        /*11b8*/ 	.byte	0x04, 0x12
        /*11ba*/ 	.short	(.L_787 - .L_786)
	.align		4
.L_786:
        /*11bc*/ 	.word	index@(_ZN2at6native61_GLOBAL__N__44eb8e94_28_ForeachBinaryOpScalarList_cu_dda10a6925multi_tensor_apply_kernelINS1_28TensorListScalarListMetadataIN3c107complexIdEELi1EEENS1_25BinaryOpScalarListFunctorIS6_Li1ELi1ELi0EEEJSt5minusIS6_EEEEvT_T0_DpT1_)
        /*11c0*/ 	.word	0x00000000


	//----- nvinfo : EIATTR_MIN_STACK_SIZE
	.align		4
.L_787:
        /*11c4*/ 	.byte	0x04, 0x12
        /*11c6*/ 	.short	(.L_789 - .L_788)
	.align		4
.L_788:
        /*11c8*/ 	.word	index@(_ZN2at6native61_GLOBAL__N__44eb8e94_28_ForeachBinaryOpScalarList_cu_dda10a6925multi_tensor_apply_kernelINS1_28TensorListScalarListMetadataIfLi1EEENS1_25BinaryOpScalarListFunctorIfLi1ELi1ELi0EEEJSt5minusIfEEEEvT_T0_DpT1_)
        /*11cc*/ 	.word	0x00000000


	//----- nvinfo : EIATTR_MIN_STACK_SIZE
	.align		4
.L_789:
        /*11d0*/ 	.byte	0x04, 0x12
        /*11d2*/ 	.short	(.L_791 - .L_790)
	.align		4
.L_790:
        /*11d4*/ 	.word	index@(_ZN2at6native61_GLOBAL__N__44eb8e94_28_ForeachBinaryOpScalarList_cu_dda10a6925multi_tensor_apply_kernelINS1_28TensorListScalarListMetadataIdLi1EEENS1_25BinaryOpScalarListFunctorIdLi1ELi1ELi0EEEJSt5minusIdEEEEvT_T0_DpT1_)
        /*11d8*/ 	.word	0x00000000


	//----- nvinfo : EIATTR_MIN_STACK_SIZE
	.align		4
.L_791:
        /*11dc*/ 	.byte	0x04, 0x12
        /*11de*/ 	.short	(.L_793 - .L_792)
	.align		4
.L_792:
        /*11e0*/ 	.word	index@(_ZN2at6native61_GLOBAL__N__44eb8e94_28_ForeachBinaryOpScalarList_cu_dda10a6925multi_tensor_apply_kernelINS1_28TensorListScalarListMetadataIsLi1EEENS1_25BinaryOpScalarListFunctorIsLi1ELi1ELi0EEEJSt5minusIsEEEEvT_T0_DpT1_)
        /*11e4*/ 	.word	0x00000000


	//----- nvinfo : EIATTR_MIN_STACK_SIZE
	.align		4
.L_793:
        /*11e8*/ 	.byte	0x04, 0x12
        /*11ea*/ 	.short	(.L_795 - .L_794)
	.align		4
.L_794:
        /*11ec*/ 	.word	index@(_ZN2at6native61_GLOBAL__N__44eb8e94_28_ForeachBinaryOpScalarList_cu_dda10a6925multi_tensor_apply_kernelINS1_28TensorListScalarListMetadataIlLi1EEENS1_25BinaryOpScalarListFunctorIlLi1ELi1ELi0EEEJSt5minusIlEEEEvT_T0_DpT1_)
        /*11f0*/ 	.word	0x00000000


	//----- nvinfo : EIATTR_MIN_STACK_SIZE
	.align		4
.L_795:
        /*11f4*/ 	.byte	0x04, 0x12
        /*11f6*/ 	.short	(.L_797 - .L_796)
	.align		4
.L_796:
        /*11f8*/ 	.word	index@(_ZN2at6native61_GLOBAL__N__44eb8e94_28_ForeachBinaryOpScalarList_cu_dda10a6925multi_tensor_apply_kernelINS1_28TensorListScalarListMetadataIiLi1EEENS1_25BinaryOpScalarListFunctorIiLi1ELi1ELi0EEEJSt5minusIiEEEEvT_T0_DpT1_)
        /*11fc*/ 	.word	0x00000000


	//----- nvinfo : EIATTR_MIN_STACK_SIZE
	.align		4
.L_797:
        /*1200*/ 	.byte	0x04, 0x12
        /*1202*/ 	.short	(.L_799 - .L_798)
	.align		4
.L_798:
        /*1204*/ 	.word	index@(_ZN2at6native61_GLOBAL__N__44eb8e94_28_ForeachBinaryOpScalarList_cu_dda10a6925multi_tensor_apply_kernelINS1_28TensorListScalarListMetadataIaLi1EEENS1_25BinaryOpScalarListFunctorIaLi1ELi1ELi0EEEJSt5minusIaEEEEvT_T0_DpT1_)
        /*1208*/ 	.word	0x00000000


	//----- nvinfo : EIATTR_MIN_STACK_SIZE
	.align		4
.L_799:
        /*120c*/ 	.byte	0x04, 0x12
        /*120e*/ 	.short	(.L_801 - .L_800)
	.align		4
.L_800:
        /*1210*/ 	.word	index@(_ZN2at6native61_GLOBAL__N__44eb8e94_28_ForeachBinaryOpScalarList_cu_dda10a6925multi_tensor_apply_kernelINS1_28TensorListScalarListMetadataIhLi1EEENS1_25BinaryOpScalarListFunctorIhLi1ELi1ELi0EEEJSt5minusIhEEEEvT_T0_DpT1_)
        /*1214*/ 	.word	0x00000000


	//----- nvinfo : EIATTR_MIN_STACK_SIZE
	.align		4
.L_801:
        /*1218*/ 	.byte	0x04, 0x12
        /*121a*/ 	.short	(.L_803 - .L_802)
	.align		4
.L_802:
        /*121c*/ 	.word	index@(_ZN2at6native61_GLOBAL__N__44eb8e94_28_ForeachBinaryOpScalarList_cu_dda10a6925multi_tensor_apply_kernelINS1_28TensorListScalarListMetadataIfLi2EEENS1_25BinaryOpScalarListFunctorIN3c108BFloat16ELi2ELi1ELi1EEEJNS1_13power_functorIfEEEEEvT_T0_DpT1_)
        /*1220*/ 	.word	0x00000000


	//----- nvinfo : EIATTR_MIN_STACK_SIZE
	.align		4
.L_803:
        /*1224*/ 	.byte	0x04, 0x12
        /*1226*/ 	.short	(.L_805 - .L_804)
	.align		4
.L_804:
        /*1228*/ 	.word	index@(_ZN2at6native61_GLOBAL__N__44eb8e94_28_ForeachBinaryOpScalarList_cu_dda10a6925multi_tensor_apply_kernelINS1_28TensorListScalarListMetadataIfLi2EEENS1_25BinaryOpScalarListFunctorIN3c104HalfELi2ELi1ELi1EEEJNS1_13power_functorIfEEEEEvT_T0_DpT1_)
        /*122c*/ 	.word	0x00000000


	//----- nvinfo : EIATTR_MIN_STACK_SIZE
	.align		4
.L_805:
        /*1230*/ 	.byte	0x04, 0x12
        /*1232*/ 	.short	(.L_807 - .L_806)
	.align		4
.L_806:
        /*1234*/ 	.word	index@(_ZN2at6native61_GLOBAL__N__44eb8e94_28_ForeachBinaryOpScalarList_cu_dda10a6925multi_tensor_apply_kernelINS1_28TensorListScalarListMetadataIN3c107complexIfEELi2EEENS1_25BinaryOpScalarListFunctorIS6_Li2ELi1ELi1EEEJNS1_13power_functorIS6_EEEEEvT_T0_DpT1_)
        /*1238*/ 	.word	0x00000000


	//----- nvinfo : EIATTR_MIN_STACK_SIZE
	.align		4
.L_807:
        /*123c*/ 	.byte	0x04, 0x12
        /*123e*/ 	.short	(.L_809 - .L_808)
	.align		4
.L_808:
        /*1240*/ 	.word	index@(_ZN2at6native61_GLOBAL__N__44eb8e94_28_ForeachBinaryOpScalarList_cu_dda10a6925multi_tensor_apply_kernelINS1_28TensorListScalarListMetadataIN3c107complexIdEELi2EEENS1_25BinaryOpScalarListFunctorIS6_Li2ELi1ELi1EEEJNS1_13power_functorIS6_EEEEEvT_T0_DpT1_)
        /*1244*/ 	.word	0x00000028


	//----- nvinfo : EIATTR_MIN_STACK_SIZE
	.align		4
.L_809:
        /*1248*/ 	.byte	0x04, 0x12
        /*124a*/ 	.short	(.L_811 - .L_810)
	.align		4
.L_810:
        /*124c*/ 	.word	index@(_ZN2at6native61_GLOBAL__N__44eb8e94_28_ForeachBinaryOpScalarList_cu_dda10a6925multi_tensor_apply_kernelINS1_28TensorListScalarListMetadataIfLi2EEENS1_25BinaryOpScalarListFunctorIfLi2ELi1ELi1EEEJNS1_13power_functorIfEEEEEvT_T0_DpT1_)
        /*1250*/ 	.word	0x00000000


	//----- nvinfo : EIATTR_MIN_STACK_SIZE
	.align		4
.L_811:
        /*1254*/ 	.byte	0x04, 0x12
        /*1256*/ 	.short	(.L_813 - .L_812)
	.align		4
.L_812:
        /*1258*/ 	.word	index@(_ZN2at6native61_GLOBAL__N__44eb8e94_28_ForeachBinaryOpScalarList_cu_dda10a6925multi_tensor_apply_kernelINS1_28TensorListScalarListMetadataIdLi2EEENS1_25BinaryOpScalarListFunctorIdLi2ELi1ELi1EEEJNS1_13power_functorIdEEEEEvT_T0_DpT1_)
        /*125c*/ 	.word	0x00000000


	//----- nvinfo : EIATTR_MIN_STACK_SIZE
	.align		4
.L_813:
        /*1260*/ 	.byte	0x04, 0x12
        /*1262*/ 	.short	(.L_815 - .L_814)
	.align		4
.L_814:
        /*1264*/ 	.word	index@(_ZN2at6native61_GLOBAL__N__44eb8e94_28_ForeachBinaryOpScalarList_cu_dda10a6925multi_tensor_apply_kernelINS1_28TensorListScalarListMetadataIsLi2EEENS1_25BinaryOpScalarListFunctorIsLi2ELi1ELi1EEEJNS1_13power_functorIsEEEEEvT_T0_DpT1_)
        /*1268*/ 	.word	0x00000000


	//----- nvinfo : EIATTR_MIN_STACK_SIZE
	.align		4
.L_815:
        /*126c*/ 	.byte	0x04, 0x12
        /*126e*/ 	.short	(.L_817 - .L_816)
	.align		4
.L_816:
        /*1270*/ 	.word	index@(_ZN2at6native61_GLOBAL__N__44eb8e94_28_ForeachBinaryOpScalarList_cu_dda10a6925multi_tensor_apply_kernelINS1_28TensorListScalarListMetadataIlLi2EEENS1_25BinaryOpScalarListFunctorIlLi2ELi1ELi1EEEJNS1_13power_functorIlEEEEEvT_T0_DpT1_)
        /*1274*/ 	.word	0x00000000


	//----- nvinfo : EIATTR_MIN_STACK_SIZE
	.align		4
.L_817:
        /*1278*/ 	.byte	0x04, 0x12
        /*127a*/ 	.short	(.L_819 - .L_818)
	.align		4
.L_818:
        /*127c*/ 	.word	index@(_ZN2at6native61_GLOBAL__N__44eb8e94_28_ForeachBinaryOpScalarList_cu_dda10a6925multi_tensor_apply_kernelINS1_28TensorListScalarListMetadataIiLi2EEENS1_25BinaryOpScalarListFunctorIiLi2ELi1ELi1EEEJNS1_13power_functorIiEEEEEvT_T0_DpT1_)
        /*1280*/ 	.word	0x00000000


	//----- nvinfo : EIATTR_MIN_STACK_SIZE
	.align		4
.L_819:
        /*1284*/ 	.byte	0x04, 0x12
        /*1286*/ 	.short	(.L_821 - .L_820)
	.align		4
.L_820:
        /*1288*/ 	.word	index@(_ZN2at6native61_GLOBAL__N__44eb8e94_28_ForeachBinaryOpScalarList_cu_dda10a6925multi_tensor_apply_kernelINS1_28TensorListScalarListMetadataIaLi2EEENS1_25BinaryOpScalarListFunctorIaLi2ELi1ELi1EEEJNS1_13power_functorIaEEEEEvT_T0_DpT1_)
        /*128c*/ 	.word	0x00000000


	//----- nvinfo : EIATTR_MIN_STACK_SIZE
	.align		4
.L_821:
        /*1290*/ 	.byte	0x04, 0x12
        /*1292*/ 	.short	(.L_823 - .L_822)
	.align		4
.L_822:
        /*1294*/ 	.word	index@(_ZN2at6native61_GLOBAL__N__44eb8e94_28_ForeachBinaryOpScalarList_cu_dda10a6925multi_tensor_apply_kernelINS1_28TensorListScalarListMetadataIhLi2EEENS1_25BinaryOpScalarListFunctorIhLi2ELi1ELi1EEEJNS1_13power_functorIhEEEEEvT_T0_DpT1_)
        /*1298*/ 	.word	0x00000000


	//----- nvinfo : EIATTR_MIN_STACK_SIZE
	.align		4
.L_823:
        /*129c*/ 	.byte	0x04, 0x12
        /*129e*/ 	.short	(.L_825 - .L_824)
	.align		4
.L_824:
        /*12a0*/ 	.word	index@(_ZN2at6native61_GLOBAL__N__44eb8e94_28_ForeachBinaryOpScalarList_cu_dda10a6925multi_tensor_apply_kernelINS1_28TensorListScalarListMetadataIfLi1EEENS1_25BinaryOpScalarListFunctorIN3c108BFloat16ELi1ELi1ELi0EEEJNS1_13power_functorIfEEEEEvT_T0_DpT1_)
        /*12a4*/ 	.word	0x00000000


	//----- nvinfo : EIATTR_MIN_STACK_SIZE
	.align		4
.L_825:
        /*12a8*/ 	.byte	0x04, 0x12
        /*12aa*/ 	.short	(.L_827 - .L_826)
	.align		4
.L_826:
        /*12ac*/ 	.word	index@(_ZN2at6native61_GLOBAL__N__44eb8e94_28_ForeachBinaryOpScalarList_cu_dda10a6925multi_tensor_apply_kernelINS1_28TensorListScalarListMetadataIfLi1EEENS1_25BinaryOpScalarListFunctorIN3c104HalfELi1ELi1ELi0EEEJNS1_13power_functorIfEEEEEvT_T0_DpT1_)
        /*12b0*/ 	.word	0x00000000


	//----- nvinfo : EIATTR_MIN_STACK_SIZE
	.align		4
.L_827:
        /*12b4*/ 	.byte	0x04, 0x12
        /*12b6*/ 	.short	(.L_829 - .L_828)
	.align		4
.L_828:
        /*12b8*/ 	.word	index@(_ZN2at6native61_GLOBAL__N__44eb8e94_28_ForeachBinaryOpScalarList_cu_dda10a6925multi_tensor_apply_kernelINS1_28TensorListScalarListMetadataIN3c107complexIfEELi1EEENS1_25BinaryOpScalarListFunctorIS6_Li1ELi1ELi0EEEJNS1_13power_functorIS6_EEEEEvT_T0_DpT1_)
        /*12bc*/ 	.word	0x00000000


	//----- nvinfo : EIATTR_MIN_STACK_SIZE
	.align		4
.L_829:
        /*12c0*/ 	.byte	0x04, 0x12
        /*12c2*/ 	.short	(.L_831 - .L_830)
	.align		4
.L_830:
        /*12c4*/ 	.word	index@(_ZN2at6native61_GLOBAL__N__44eb8e94_28_ForeachBinaryOpScalarList_cu_dda10a6925multi_tensor_apply_kernelINS1_28TensorListScalarListMetadataIN3c107complexIdEELi1EEENS1_25BinaryOpScalarListFunctorIS6_Li1ELi1ELi0EEEJNS1_13power_functorIS6_EEEEEvT_T0_DpT1_)
        /*12c8*/ 	.word	0x00000028


	//----- nvinfo : EIATTR_MIN_STACK_SIZE
	.align		4
.L_831:
        /*12cc*/ 	.byte	0x04, 0x12
        /*12ce*/ 	.short	(.L_833 - .L_832)
	.align		4
.L_832:
        /*12d0*/ 	.word	index@(_ZN2at6native61_GLOBAL__N__44eb8e94_28_ForeachBinaryOpScalarList_cu_dda10a6925multi_tensor_apply_kernelINS1_28TensorListScalarListMetadataIfLi1EEENS1_25BinaryOpScalarListFunctorIfLi1ELi1ELi0EEEJNS1_13power_functorIfEEEEEvT_T0_DpT1_)
        /*12d4*/ 	.word	0x00000000


	//----- nvinfo : EIATTR_MIN_STACK_SIZE
	.align		4
.L_833:
        /*12d8*/ 	.byte	0x04, 0x12
        /*12da*/ 	.short	(.L_835 - .L_834)
	.align		4
.L_834:
        /*12dc*/ 	.word	index@(_ZN2at6native61_GLOBAL__N__44eb8e94_28_ForeachBinaryOpScalarList_cu_dda10a6925multi_tensor_apply_kernelINS1_28TensorListScalarListMetadataIdLi1EEENS1_25BinaryOpScalarListFunctorIdLi1ELi1ELi0EEEJNS1_13power_functorIdEEEEEvT_T0_DpT1_)
        /*12e0*/ 	.word	0x00000000


	//----- nvinfo : EIATTR_MIN_STACK_SIZE
	.align		4
.L_835:
        /*12e4*/ 	.byte	0x04, 0x12
        /*12e6*/ 	.short	(.L_837 - .L_836)
	.align		4
.L_836:
        /*12e8*/ 	.word	index@(_ZN2at6native61_GLOBAL__N__44eb8e94_28_ForeachBinaryOpScalarList_cu_dda10a6925multi_tensor_apply_kernelINS1_28TensorListScalarListMetadataIsLi1EEENS1_25BinaryOpScalarListFunctorIsLi1ELi1ELi0EEEJNS1_13power_functorIsEEEEEvT_T0_DpT1_)
        /*12ec*/ 	.word	0x00000000


	//----- nvinfo : EIATTR_MIN_STACK_SIZE
	.align		4
.L_837:
        /*12f0*/ 	.byte	0x04, 0x12
        /*12f2*/ 	.short	(.L_839 - .L_838)
	.align		4
.L_838:
        /*12f4*/ 	.word	index@(_ZN2at6native61_GLOBAL__N__44eb8e94_28_ForeachBinaryOpScalarList_cu_dda10a6925multi_tensor_apply_kernelINS1_28TensorListScalarListMetadataIlLi1EEENS1_25BinaryOpScalarListFunctorIlLi1ELi1ELi0EEEJNS1_13power_functorIlEEEEEvT_T0_DpT1_)
        /*12f8*/ 	.word	0x00000000


	//----- nvinfo : EIATTR_MIN_STACK_SIZE
	.align		4
.L_839:
        /*12fc*/ 	.byte	0x04, 0x12
        /*12fe*/ 	.short	(.L_841 - .L_840)
	.align		4
.L_840:
        /*1300*/ 	.word	index@(_ZN2at6native61_GLOBAL__N__44eb8e94_28_ForeachBinaryOpScalarList_cu_dda10a6925multi_tensor_apply_kernelINS1_28TensorListScalarListMetadataIiLi1EEENS1_25BinaryOpScalarListFunctorIiLi1ELi1ELi0EEEJNS1_13power_functorIiEEEEEvT_T0_DpT1_)
        /*1304*/ 	.word	0x00000000


	//----- nvinfo : EIATTR_MIN_STACK_SIZE
	.align		4
.L_841:
        /*1308*/ 	.byte	0x04, 0x12
        /*130a*/ 	.short	(.L_843 - .L_842)
	.align		4
.L_842:
        /*130c*/ 	.word	index@(_ZN2at6native61_GLOBAL__N__44eb8e94_28_ForeachBinaryOpScalarList_cu_dda10a6925multi_tensor_apply_kernelINS1_28TensorListScalarListMetadataIaLi1EEENS1_25BinaryOpScalarListFunctorIaLi1ELi1ELi0EEEJNS1_13power_functorIaEEEEEvT_T0_DpT1_)
        /*1310*/ 	.word	0x00000000


	//----- nvinfo : EIATTR_MIN_STACK_SIZE
	.align		4
.L_843:
        /*1314*/ 	.byte	0x04, 0x12
        /*1316*/ 	.short	(.L_845 - .L_844)
	.align		4
.L_844:
        /*1318*/ 	.word	index@(_ZN2at6native61_GLOBAL__N__44eb8e94_28_ForeachBinaryOpScalarList_cu_dda10a6925multi_tensor_apply_kernelINS1_28TensorListScalarListMetadataIhLi1EEENS1_25BinaryOpScalarListFunctorIhLi1ELi1ELi0EEEJNS1_13power_functorIhEEEEEvT_T0_DpT1_)
        /*131c*/ 	.word	0x00000000


	//----- nvinfo : EIATTR_MIN_STACK_SIZE
	.align		4
.L_845:
        /*1320*/ 	.byte	0x04, 0x12
        /*1322*/ 	.short	(.L_847 - .L_846)
	.align		4
.L_846:
        /*1324*/ 	.word	index@(_ZN2at6native61_GLOBAL__N__44eb8e94_28_ForeachBinaryOpScalarList_cu_dda10a6925multi_tensor_apply_kernelINS1_28TensorListScalarListMetadataIfLi2EEENS1_25BinaryOpScalarListFunctorIN3c108BFloat16ELi2ELi1ELi1EEEJSt7dividesIfEEEEvT_T0_DpT1_)
        /*1328*/ 	.word	0x00000000


	//----- nvinfo : EIATTR_MIN_STACK_SIZE
	.align		4
.L_847:
        /*132c*/ 	.byte	0x04, 0x12
        /*132e*/ 	.short	(.L_849 - .L_848)
	.align		4
.L_848:
        /*1330*/ 	.word	index@(_ZN2at6native61_GLOBAL__N__44eb8e94_28_ForeachBinaryOpScalarList_cu_dda10a6925multi_tensor_apply_kernelINS1_28TensorListScalarListMetadataIfLi2EEENS1_25BinaryOpScalarListFunctorIN3c104HalfELi2ELi1ELi1EEEJSt7dividesIfEEEEvT_T0_DpT1_)
        /*1334*/ 	.word	0x00000000


	//----- nvinfo : EIATTR_MIN_STACK_SIZE
	.align		4
.L_849:
        /*1338*/ 	.byte	0x04, 0x12
        /*133a*/ 	.short	(.L_851 - .L_850)
	.align		4
.L_850:
        /*133c*/ 	.word	index@(_ZN2at6native61_GLOBAL__N__44eb8e94_28_ForeachBinaryOpScalarList_cu_dda10a6925multi_tensor_apply_kernelINS1_28TensorListScalarListMetadataIbLi2EEENS1_25BinaryOpScalarListFunctorIbLi2ELi1ELi1EEEJSt7dividesIbEEEEvT_T0_DpT1_)
        /*1340*/ 	.word	0x00000000


	//----- nvinfo : EIATTR_MIN_STACK_SIZE
	.align		4
.L_851:
        /*1344*/ 	.byte	0x04, 0x12
        /*1346*/ 	.short	(.L_853 - .L_852)
	.align		4
.L_852:
        /*1348*/ 	.word	index@(_ZN2at6native61_GLOBAL__N__44eb8e94_28_ForeachBinaryOpScalarList_cu_dda10a6925multi_tensor_apply_kernelINS1_28TensorListScalarListMetadataIN3c107complexIfEELi2EEENS1_25BinaryOpScalarListFunctorIS6_Li2ELi1ELi1EEEJSt7dividesIS6_EEEEvT_T0_DpT1_)
        /*134c*/ 	.word	0x00000000


	//----- nvinfo : EIATTR_MIN_STACK_SIZE
	.align		4
.L_853:
        /*1350*/ 	.byte	0x04, 0x12
        /*1352*/ 	.short	(.L_855 - .L_854)
	.align		4
.L_854:
        /*1354*/ 	.word	index@(_ZN2at6native61_GLOBAL__N__44eb8e94_28_ForeachBinaryOpScalarList_cu_dda10a6925multi_tensor_apply_kernelINS1_28TensorListScalarListMetadataIN3c107complexIdEELi2EEENS1_25BinaryOpScalarListFunctorIS6_Li2ELi1ELi1EEEJSt7dividesIS6_EEEEvT_T0_DpT1_)
        /*1358*/ 	.word	0x00000000


	//----- nvinfo : EIATTR_MIN_STACK_SIZE
	.align		4
.L_855:
        /*135c*/ 	.byte	0x04, 0x12
        /*135e*/ 	.short	(.L_857 - .L_856)
	.align		4
.L_856:
        /*1360*/ 	.word	index@(_ZN2at6native61_GLOBAL__N__44eb8e94_28_ForeachBinaryOpScalarList_cu_dda10a6925multi_tensor_apply_kernelINS1_28TensorListScalarListMetadataIfLi2EEENS1_25BinaryOpScalarListFunctorIfLi2ELi1ELi1EEEJSt7dividesIfEEEEvT_T0_DpT1_)
        /*1364*/ 	.word	0x00000000


	//----- nvinfo : EIATTR_MIN_STACK_SIZE
	.align		4
.L_857:
        /*1368*/ 	.byte	0x04, 0x12
        /*136a*/ 	.short	(.L_859 - .L_858)
	.align		4
.L_858:
        /*136c*/ 	.word	index@(_ZN2at6native61_GLOBAL__N__44eb8e94_28_ForeachBinaryOpScalarList_cu_dda10a6925multi_tensor_apply_kernelINS1_28TensorListScalarListMetadataIdLi2EEENS1_25BinaryOpScalarListFunctorIdLi2ELi1ELi1EEEJSt7dividesIdEEEEvT_T0_DpT1_)
        /*1370*/ 	.word	0x00000000


	//----- nvinfo : EIATTR_MIN_STACK_SIZE
	.align		4
.L_859:
        /*1374*/ 	.byte	0x04, 0x12
        /*1376*/ 	.short	(.L_861 - .L_860)
	.align		4
.L_860:
        /*1378*/ 	.word	index@(_ZN2at6native61_GLOBAL__N__44eb8e94_28_ForeachBinaryOpScalarList_cu_dda10a6925multi_tensor_apply_kernelINS1_28TensorListScalarListMetadataIsLi2EEENS1_25BinaryOpScalarListFunctorIsLi2ELi1ELi1EEEJSt7dividesIsEEEEvT_T0_DpT1_)
        /*137c*/ 	.word	0x00000000


	//----- nvinfo : EIATTR_MIN_STACK_SIZE
	.align		4
.L_861:
        /*1380*/ 	.byte	0x04, 0x12
        /*1382*/ 	.short	(.L_863 - .L_862)
	.align		4
.L_862:
        /*1384*/ 	.word	index@(_ZN2at6native61_GLOBAL__N__44eb8e94_28_ForeachBinaryOpScalarList_cu_dda10a6925multi_tensor_apply_kernelINS1_28TensorListScalarListMetadataIlLi2EEENS1_25BinaryOpScalarListFunctorIlLi2ELi1ELi1EEEJSt7dividesIlEEEEvT_T0_DpT1_)
        /*1388*/ 	.word	0x00000000


	//----- nvinfo : EIATTR_MIN_STACK_SIZE
	.align		4
.L_863:
        /*138c*/ 	.byte	0x04, 0x12
        /*138e*/ 	.short	(.L_865 - .L_864)
	.align		4
.L_864:
        /*1390*/ 	.word	index@(_ZN2at6native61_GLOBAL__N__44eb8e94_28_ForeachBinaryOpScalarList_cu_dda10a6925multi_tensor_apply_kernelINS1_28TensorListScalarListMetadataIiLi2EEENS1_25BinaryOpScalarListFunctorIiLi2ELi1ELi1EEEJSt7dividesIiEEEEvT_T0_DpT1_)
        /*1394*/ 	.word	0x00000000


	//----- nvinfo : EIATTR_MIN_STACK_SIZE
	.align		4
.L_865:
        /*1398*/ 	.byte	0x04, 0x12
        /*139a*/ 	.short	(.L_867 - .L_866)
	.align		4
.L_866:
        /*139c*/ 	.word	index@(_ZN2at6native61_GLOBAL__N__44eb8e94_28_ForeachBinaryOpScalarList_cu_dda10a6925multi_tensor_apply_kernelINS1_28TensorListScalarListMetadataIaLi2EEENS1_25BinaryOpScalarListFunctorIaLi2ELi1ELi1EEEJSt7dividesIaEEEEvT_T0_DpT1_)
        /*13a0*/ 	.word	0x00000000


	//----- nvinfo : EIATTR_MIN_STACK_SIZE
	.align		4
.L_867:
        /*13a4*/ 	.byte	0x04, 0x12
        /*13a6*/ 	.short	(.L_869 - .L_868)
	.align		4
.L_868:
        /*13a8*/ 	.word	index@(_ZN2at6native61_GLOBAL__N__44eb8e94_28_ForeachBinaryOpScalarList_cu_dda10a6925multi_tensor_apply_kernelINS1_28TensorListScalarListMetadataIhLi2EEENS1_25BinaryOpScalarListFunctorIhLi2ELi1ELi1EEEJSt7dividesIhEEEEvT_T0_DpT1_)
        /*13ac*/ 	.word	0x00000000


	//----- nvinfo : EIATTR_MIN_STACK_SIZE
	.align		4
.L_869:
        /*13b0*/ 	.byte	0x04, 0x12
        /*13b2*/ 	.short	(.L_871 - .L_870)
	.align		4
.L_870:
        /*13b4*/ 	.word	index@(_ZN2at6native61_GLOBAL__N__44eb8e94_28_ForeachBinaryOpScalarList_cu_dda10a6925multi_tensor_apply_kernelINS1_28TensorListScalarListMetadataIfLi1EEENS1_25BinaryOpScalarListFunctorIN3c108BFloat16ELi1ELi1ELi0EEEJSt7dividesIfEEEEvT_T0_DpT1_)
        /*13b8*/ 	.word	0x00000000


	//----- nvinfo : EIATTR_MIN_STACK_SIZE
	.align		4
.L_871:
        /*13bc*/ 	.byte	0x04, 0x12
        /*13be*/ 	.short	(.L_873 - .L_872)
	.align		4
.L_872:
        /*13c0*/ 	.word	index@(_ZN2at6native61_GLOBAL__N__44eb8e94_28_ForeachBinaryOpScalarList_cu_dda10a6925multi_tensor_apply_kernelINS1_28TensorListScalarListMetadataIfLi1EEENS1_25BinaryOpScalarListFunctorIN3c104HalfELi1ELi1ELi0EEEJSt7dividesIfEEEEvT_T0_DpT1_)
        /*13c4*/ 	.word	0x00000000


	//----- nvinfo : EIATTR_MIN_STACK_SIZE
	.align		4
.L_873:
        /*13c8*/ 	.byte	0x04, 0x12
        /*13ca*/ 	.short	(.L_875 - .L_874)
	.align		4
.L_874:
        /*13cc*/ 	.word	index@(_ZN2at6native61_GLOBAL__N__44eb8e94_28_ForeachBinaryOpScalarList_cu_dda10a6925multi_tensor_apply_kernelINS1_28TensorListScalarListMetadataIbLi1EEENS1_25BinaryOpScalarListFunctorIbLi1ELi1ELi0EEEJSt7dividesIbEEEEvT_T0_DpT1_)
        /*13d0*/ 	.word	0x00000000


	//----- nvinfo : EIATTR_MIN_STACK_SIZE
	.align		4
.L_875:
        /*13d4*/ 	.byte	0x04, 0x12
        /*13d6*/ 	.short	(.L_877 - .L_876)
	.align		4
.L_876:
        /*13d8*/ 	.word	index@(_ZN2at6native61_GLOBAL__N__44eb8e94_28_ForeachBinaryOpScalarList_cu_dda10a6925multi_tensor_apply_kernelINS1_28TensorListScalarListMetadataIN3c107complexIfEELi1EEENS1_25BinaryOpScalarListFunctorIS6_Li1ELi1ELi0EEEJSt7dividesIS6_EEEEvT_T0_DpT1_)
        /*13dc*/ 	.word	0x00000000


	//----- nvinfo : EIATTR_MIN_STACK_SIZE
	.align		4
.L_877:
        /*13e0*/ 	.byte	0x04, 0x12
        /*13e2*/ 	.short	(.L_879 - .L_878)
	.align		4
.L_878:
        /*13e4*/ 	.word	index@(_ZN2at6native61_GLOBAL__N__44eb8e94_28_ForeachBinaryOpScalarList_cu_dda10a6925multi_tensor_apply_kernelINS1_28TensorListScalarListMetadataIN3c107complexIdEELi1EEENS1_25BinaryOpScalarListFunctorIS6_Li1ELi1ELi0EEEJSt7dividesIS6_EEEEvT_T0_DpT1_)
        /*13e8*/ 	.word	0x00000000


	//----- nvinfo : EIATTR_MIN_STACK_SIZE
	.align		4
.L_879:
        /*13ec*/ 	.byte	0x04, 0x12
        /*13ee*/ 	.short	(.L_881 - .L_880)
	.align		4
.L_880:
        /*13f0*/ 	.word	index@(_ZN2at6native61_GLOBAL__N__44eb8e94_28_ForeachBinaryOpScalarList_cu_dda10a6925multi_tensor_apply_kernelINS1_28TensorListScalarListMetadataIfLi1EEENS1_25BinaryOpScalarListFunctorIfLi1ELi1ELi0EEEJSt7dividesIfEEEEvT_T0_DpT1_)
        /*13f4*/ 	.word	0x00000000


	//----- nvinfo : EIATTR_MIN_STACK_SIZE
	.align		4
.L_881:
        /*13f8*/ 	.byte	0x04, 0x12
        /*13fa*/ 	.short	(.L_883 - .L_882)
	.align		4
.L_882:
        /*13fc*/ 	.word	index@(_ZN2at6native61_GLOBAL__N__44eb8e94_28_ForeachBinaryOpScalarList_cu_dda10a6925multi_tensor_apply_kernelINS1_28TensorListScalarListMetadataIdLi1EEENS1_25BinaryOpScalarListFunctorIdLi1ELi1ELi0EEEJSt7dividesIdEEEEvT_T0_DpT1_)
        /*1400*/ 	.word	0x00000000


	//----- nvinfo : EIATTR_MIN_STACK_SIZE
	.align		4
.L_883:
        /*1404*/ 	.byte	0x04, 0x12
        /*1406*/ 	.short	(.L_885 - .L_884)
	.align		4
.L_884:
        /*1408*/ 	.word	index@(_ZN2at6native61_GLOBAL__N__44eb8e94_28_ForeachBinaryOpScalarList_cu_dda10a6925multi_tensor_apply_kernelINS1_28TensorListScalarListMetadataIsLi1EEENS1_25BinaryOpScalarListFunctorIsLi1ELi1ELi0EEEJSt7dividesIsEEEEvT_T0_DpT1_)
        /*140c*/ 	.word	0x00000000


	//----- nvinfo : EIATTR_MIN_STACK_SIZE
	.align		4
.L_885:
        /*1410*/ 	.byte	0x04, 0x12
        /*1412*/ 	.short	(.L_887 - .L_886)
	.align		4
.L_886:
        /*1414*/ 	.word	index@(_ZN2at6native61_GLOBAL__N__44eb8e94_28_ForeachBinaryOpScalarList_cu_dda10a6925multi_tensor_apply_kernelINS1_28TensorListScalarListMetadataIlLi1EEENS1_25BinaryOpScalarListFunctorIlLi1ELi1ELi0EEEJSt7dividesIlEEEEvT_T0_DpT1_)
        /*1418*/ 	.word	0x00000000


	//----- nvinfo : EIATTR_MIN_STACK_SIZE
	.align		4
.L_887:
        /*141c*/ 	.byte	0x04, 0x12
        /*141e*/ 	.short	(.L_889 - .L_888)
	.align		4
.L_888:
        /*1420*/ 	.word	index@(_ZN2at6native61_GLOBAL__N__44eb8e94_28_ForeachBinaryOpScalarList_cu_dda10a6925multi_tensor_apply_kernelINS1_28TensorListScalarListMetadataIiLi1EEENS1_25BinaryOpScalarListFunctorIiLi1ELi1ELi0EEEJSt7dividesIiEEEEvT_T0_DpT1_)
        /*1424*/ 	.word	0x00000000


	//----- nvinfo : EIATTR_MIN_STACK_SIZE
	.align		4
.L_889:
        /*1428*/ 	.byte	0x04, 0x12
        /*142a*/ 	.short	(.L_891 - .L_890)
	.align		4
.L_890:
        /*142c*/ 	.word	index@(_ZN2at6native61_GLOBAL__N__44eb8e94_28_ForeachBinaryOpScalarList_cu_dda10a6925multi_tensor_apply_kernelINS1_28TensorListScalarListMetadataIaLi1EEENS1_25BinaryOpScalarListFunctorIaLi1ELi1ELi0EEEJSt7dividesIaEEEEvT_T0_DpT1_)
        /*1430*/ 	.word	0x00000000


	//----- nvinfo : EIATTR_MIN_STACK_SIZE
	.align		4
.L_891:
        /*1434*/ 	.byte	0x04, 0x12
        /*1436*/ 	.short	(.L_893 - .L_892)
	.align		4
.L_892:
        /*1438*/ 	.word	index@(_ZN2at6native61_GLOBAL__N__44eb8e94_28_ForeachBinaryOpScalarList_cu_dda10a6925multi_tensor_apply_kernelINS1_28TensorListScalarListMetadataIhLi1EEENS1_25BinaryOpScalarListFunctorIhLi1ELi1ELi0EEEJSt7dividesIhEEEEvT_T0_DpT1_)
        /*143c*/ 	.word	0x00000000


	//----- nvinfo : EIATTR_MIN_STACK_SIZE
	.align		4
.L_893:
        /*1440*/ 	.byte	0x04, 0x12
        /*1442*/ 	.short	(.L_895 - .L_894)
	.align		4
.L_894:
        /*1444*/ 	.word	index@(_ZN2at6native61_GLOBAL__N__44eb8e94_28_ForeachBinaryOpScalarList_cu_dda10a6925multi_tensor_apply_kernelINS1_28TensorListScalarListMetadataIfLi2EEENS1_25BinaryOpScalarListFunctorIN3c108BFloat16ELi2ELi1ELi1EEEJSt10multipliesIfEEEEvT_T0_DpT1_)
        /*1448*/ 	.word	0x00000000


	//----- nvinfo : EIATTR_MIN_STACK_SIZE
	.align		4
.L_895:
        /*144c*/ 	.byte	0x04, 0x12
        /*144e*/ 	.short	(.L_897 - .L_896)
	.align		4
.L_896:
        /*1450*/ 	.word	index@(_ZN2at6native61_GLOBAL__N__44eb8e94_28_ForeachBinaryOpScalarList_cu_dda10a6925multi_tensor_apply_kernelINS1_28TensorListScalarListMetadataIfLi2EEENS1_25BinaryOpScalarListFunctorIN3c104HalfELi2ELi1ELi1EEEJSt10multipliesIfEEEEvT_T0_DpT1_)
        /*1454*/ 	.word	0x00000000


	//----- nvinfo : EIATTR_MIN_STACK_SIZE
	.align		4
.L_897:
        /*1458*/ 	.byte	0x04, 0x12
        /*145a*/ 	.short	(.L_899 - .L_898)
	.align		4
.L_898:
        /*145c*/ 	.word	index@(_ZN2at6native61_GLOBAL__N__44eb8e94_28_ForeachBinaryOpScalarList_cu_dda10a6925multi_tensor_apply_kernelINS1_28TensorListScalarListMetadataIbLi2EEENS1_25BinaryOpScalarListFunctorIbLi2ELi1ELi1EEEJSt10multipliesIbEEEEvT_T0_DpT1_)
        /*1460*/ 	.word	0x00000000


	//----- nvinfo : EIATTR_MIN_STACK_SIZE
	.align		4
.L_899:
        /*1464*/ 	.byte	0x04, 0x12
        /*1466*/ 	.short	(.L_901 - .L_900)
	.align		4
.L_900:
        /*1468*/ 	.word	index@(_ZN2at6native61_GLOBAL__N__44eb8e94_28_ForeachBinaryOpScalarList_cu_dda10a6925multi_tensor_apply_kernelINS1_28TensorListScalarListMetadataIN3c107complexIfEELi2EEENS1_25BinaryOpScalarListFunctorIS6_Li2ELi1ELi1EEEJSt10multipliesIS6_EEEEvT_T0_DpT1_)
        /*146c*/ 	.word	0x00000000


	//----- nvinfo : EIATTR_MIN_STACK_SIZE
	.align		4
.L_901:
        /*1470*/ 	.byte	0x04, 0x12
        /*1472*/ 	.short	(.L_903 - .L_902)
	.align		4
.L_902:
        /*1474*/ 	.word	index@(_ZN2at6native61_GLOBAL__N__44eb8e94_28_ForeachBinaryOpScalarList_cu_dda10a6925multi_tensor_apply_kernelINS1_28TensorListScalarListMetadataIN3c107complexIdEELi2EEENS1_25BinaryOpScalarListFunctorIS6_Li2ELi1ELi1EEEJSt10multipliesIS6_EEEEvT_T0_DpT1_)
        /*1478*/ 	.word	0x00000000


	//----- nvinfo : EIATTR_MIN_STACK_SIZE
	.align		4
.L_903:
        /*147c*/ 	.byte	0x04, 0x12
        /*147e*/ 	.short	(.L_905 - .L_904)
	.align		4
.L_904:
        /*1480*/ 	.word	index@(_ZN2at6native61_GLOBAL__N__44eb8e94_28_ForeachBinaryOpScalarList_cu_dda10a6925multi_tensor_apply_kernelINS1_28TensorListScalarListMetadataIfLi2EEENS1_25BinaryOpScalarListFunctorIfLi2ELi1ELi1EEEJSt10multipliesIfEEEEvT_T0_DpT1_)
        /*1484*/ 	.word	0x00000000


	//----- nvinfo : EIATTR_MIN_STACK_SIZE
	.align		4
.L_905:
        /*1488*/ 	.byte	0x04, 0x12
        /*148a*/ 	.short	(.L_907 - .L_906)
	.align		4
.L_906:
        /*148c*/ 	.word	index@(_ZN2at6native61_GLOBAL__N__44eb8e94_28_ForeachBinaryOpScalarList_cu_dda10a6925multi_tensor_apply_kernelINS1_28TensorListScalarListMetadataIdLi2EEENS1_25BinaryOpScalarListFunctorIdLi2ELi1ELi1EEEJSt10multipliesIdEEEEvT_T0_DpT1_)
        /*1490*/ 	.word	0x00000000


	//----- nvinfo : EIATTR_MIN_STACK_SIZE
	.align		4
.L_907:
        /*1494*/ 	.byte	0x04, 0x12
        /*1496*/ 	.short	(.L_909 - .L_908)
	.align		4
.L_908:
        /*1498*/ 	.word	index@(_ZN2at6native61_GLOBAL__N__44eb8e94_28_ForeachBinaryOpScalarList_cu_dda10a6925multi_tensor_apply_kernelINS1_28TensorListScalarListMetadataIsLi2EEENS1_25BinaryOpScalarListFunctorIsLi2ELi1ELi1EEEJSt10multipliesIsEEEEvT_T0_DpT1_)
        /*149c*/ 	.word	0x00000000


	//----- nvinfo : EIATTR_MIN_STACK_SIZE
	.align		4
.L_909:
        /*14a0*/ 	.byte	0x04, 0x12
        /*14a2*/ 	.short	(.L_911 - .L_910)
	.align		4
.L_910:
        /*14a4*/ 	.word	index@(_ZN2at6native61_GLOBAL__N__44eb8e94_28_ForeachBinaryOpScalarList_cu_dda10a6925multi_tensor_apply_kernelINS1_28TensorListScalarListMetadataIlLi2EEENS1_25BinaryOpScalarListFunctorIlLi2ELi1ELi1EEEJSt10multipliesIlEEEEvT_T0_DpT1_)
        /*14a8*/ 	.word	0x00000000


	//----- nvinfo : EIATTR_MIN_STACK_SIZE
	.align		4
.L_911:
        /*14ac*/ 	.byte	0x04, 0x12
        /*14ae*/ 	.short	(.L_913 - .L_912)
	.align		4
.L_912:
        /*14b0*/ 	.word	index@(_ZN2at6native61_GLOBAL__N__44eb8e94_28_ForeachBinaryOpScalarList_cu_dda10a6925multi_tensor_apply_kernelINS1_28TensorListScalarListMetadataIiLi2EEENS1_25BinaryOpScalarListFunctorIiLi2ELi1ELi1EEEJSt10multipliesIiEEEEvT_T0_DpT1_)
        /*14b4*/ 	.word	0x00000000


	//----- nvinfo : EIATTR_MIN_STACK_SIZE
	.align		4
.L_913:
        /*14b8*/ 	.byte	0x04, 0x12
        /*14ba*/ 	.short	(.L_915 - .L_914)
	.align		4
.L_914:
        /*14bc*/ 	.word	index@(_ZN2at6native61_GLOBAL__N__44eb8e94_28_ForeachBinaryOpScalarList_cu_dda10a6925multi_tensor_apply_kernelINS1_28TensorListScalarListMetadataIaLi2EEENS1_25BinaryOpScalarListFunctorIaLi2ELi1ELi1EEEJSt10multipliesIaEEEEvT_T0_DpT1_)
        /*14c0*/ 	.word	0x00000000


	//----- nvinfo : EIATTR_MIN_STACK_SIZE
	.align		4
.L_915:
        /*14c4*/ 	.byte	0x04, 0x12
        /*14c6*/ 	.short	(.L_917 - .L_916)
	.align		4
.L_916:
        /*14c8*/ 	.word	index@(_ZN2at6native61_GLOBAL__N__44eb8e94_28_ForeachBinaryOpScalarList_cu_dda10a6925multi_tensor_apply_kernelINS1_28TensorListScalarListMetadataIhLi2EEENS1_25BinaryOpScalarListFunctorIhLi2ELi1ELi1EEEJSt10multipliesIhEEEEvT_T0_DpT1_)
        /*14cc*/ 	.word	0x00000000


	//----- nvinfo : EIATTR_MIN_STACK_SIZE
	.align		4
.L_917:
        /*14d0*/ 	.byte	0x04, 0x12
        /*14d2*/ 	.short	(.L_919 - .L_918)
	.align		4
.L_918:
        /*14d4*/ 	.word	index@(_ZN2at6native61_GLOBAL__N__44eb8e94_28_ForeachBinaryOpScalarList_cu_dda10a6925multi_tensor_apply_kernelINS1_28TensorListScalarListMetadataIfLi1EEENS1_25BinaryOpScalarListFunctorIN3c108BFloat16ELi1ELi1ELi0EEEJSt10multipliesIfEEEEvT_T0_DpT1_)
        /*14d8*/ 	.word	0x00000000


	//----- nvinfo : EIATTR_MIN_STACK_SIZE
	.align		4
.L_919:
        /*14dc*/ 	.byte	0x04, 0x12
        /*14de*/ 	.short	(.L_921 - .L_920)
	.align		4
.L_920:
        /*14e0*/ 	.word	index@(_ZN2at6native61_GLOBAL__N__44eb8e94_28_ForeachBinaryOpScalarList_cu_dda10a6925multi_tensor_apply_kernelINS1_28TensorListScalarListMetadataIfLi1EEENS1_25BinaryOpScalarListFunctorIN3c104HalfELi1ELi1ELi0EEEJSt10multipliesIfEEEEvT_T0_DpT1_)
        /*14e4*/ 	.word	0x00000000


	//----- nvinfo : EIATTR_MIN_STACK_SIZE
	.align		4
.L_921:
        /*14e8*/ 	.byte	0x04, 0x12
        /*14ea*/ 	.short	(.L_923 - .L_922)
	.align		4
.L_922:
        /*14ec*/ 	.word	index@(_ZN2at6native61_GLOBAL__N__44eb8e94_28_ForeachBinaryOpScalarList_cu_dda10a6925multi_tensor_apply_kernelINS1_28TensorListScalarListMetadataIbLi1EEENS1_25BinaryOpScalarListFunctorIbLi1ELi1ELi0EEEJSt10multipliesIbEEEEvT_T0_DpT1_)
        /*14f0*/ 	.word	0x00000000


	//----- nvinfo : EIATTR_MIN_STACK_SIZE
	.align		4
.L_923:
        /*14f4*/ 	.byte	0x04, 0x12
        /*14f6*/ 	.short	(.L_925 - .L_924)
	.align		4
.L_924:
        /*14f8*/ 	.word	index@(_ZN2at6native61_GLOBAL__N__44eb8e94_28_ForeachBinaryOpScalarList_cu_dda10a6925multi_tensor_apply_kernelINS1_28TensorListScalarListMetadataIN3c107complexIfEELi1EEENS1_25BinaryOpScalarListFunctorIS6_Li1ELi1ELi0EEEJSt10multipliesIS6_EEEEvT_T0_DpT1_)
        /*14fc*/ 	.word	0x00000000


	//----- nvinfo : EIATTR_MIN_STACK_SIZE
	.align		4
.L_925:
        /*1500*/ 	.byte	0x04, 0x12
        /*1502*/ 	.short	(.L_927 - .L_926)
	.align		4
.L_926:
        /*1504*/ 	.word	index@(_ZN2at6native61_GLOBAL__N__44eb8e94_28_ForeachBinaryOpScalarList_cu_dda10a6925multi_tensor_apply_kernelINS1_28TensorListScalarListMetadataIN3c107complexIdEELi1EEENS1_25BinaryOpScalarListFunctorIS6_Li1ELi1ELi0EEEJSt10multipliesIS6_EEEEvT_T0_DpT1_)
        /*1508*/ 	.word	0x00000000


	//----- nvinfo : EIATTR_MIN_STACK_SIZE
	.align		4
.L_927:
        /*150c*/ 	.byte	0x04, 0x12
        /*150e*/ 	.short	(.L_929 - .L_928)
	.align		4
.L_928:
        /*1510*/ 	.word	index@(_ZN2at6native61_GLOBAL__N__44eb8e94_28_ForeachBinaryOpScalarList_cu_dda10a6925multi_tensor_apply_kernelINS1_28TensorListScalarListMetadataIfLi1EEENS1_25BinaryOpScalarListFunctorIfLi1ELi1ELi0EEEJSt10multipliesIfEEEEvT_T0_DpT1_)
        /*1514*/ 	.word	0x00000000


	//----- nvinfo : EIATTR_MIN_STACK_SIZE
	.align		4
.L_929:
        /*1518*/ 	.byte	0x04, 0x12
        /*151a*/ 	.short	(.L_931 - .L_930)
	.align		4
.L_930:
        /*151c*/ 	.word	index@(_ZN2at6native61_GLOBAL__N__44eb8e94_28_ForeachBinaryOpScalarList_cu_dda10a6925multi_tensor_apply_kernelINS1_28TensorListScalarListMetadataIdLi1EEENS1_25BinaryOpScalarListFunctorIdLi1ELi1ELi0EEEJSt10multipliesIdEEEEvT_T0_DpT1_)
        /*1520*/ 	.word	0x00000000


	//----- nvinfo : EIATTR_MIN_STACK_SIZE
	.align		4
.L_931:
        /*1524*/ 	.byte	0x04, 0x12
        /*1526*/ 	.short	(.L_933 - .L_932)
	.align		4
.L_932:
        /*1528*/ 	.word	index@(_ZN2at6native61_GLOBAL__N__44eb8e94_28_ForeachBinaryOpScalarList_cu_dda10a6925multi_tensor_apply_kernelINS1_28TensorListScalarListMetadataIsLi1EEENS1_25BinaryOpScalarListFunctorIsLi1ELi1ELi0EEEJSt10multipliesIsEEEEvT_T0_DpT1_)
        /*152c*/ 	.word	0x00000000


	//----- nvinfo : EIATTR_MIN_STACK_SIZE
	.align		4
.L_933:
        /*1530*/ 	.byte	0x04, 0x12
        /*1532*/ 	.short	(.L_935 - .L_934)
	.align		4
.L_934:
        /*1534*/ 	.word	index@(_ZN2at6native61_GLOBAL__N__44eb8e94_28_ForeachBinaryOpScalarList_cu_dda10a6925multi_tensor_apply_kernelINS1_28TensorListScalarListMetadataIlLi1EEENS1_25BinaryOpScalarListFunctorIlLi1ELi1ELi0EEEJSt10multipliesIlEEEEvT_T0_DpT1_)
        /*1538*/ 	.word	0x00000000


	//----- nvinfo : EIATTR_MIN_STACK_SIZE
	.align		4
.L_935:
        /*153c*/ 	.byte	0x04, 0x12
        /*153e*/ 	.short	(.L_937 - .L_936)
	.align		4
.L_936:
        /*1540*/ 	.word	index@(_ZN2at6native61_GLOBAL__N__44eb8e94_28_ForeachBinaryOpScalarList_cu_dda10a6925multi_tensor_apply_kernelINS1_28TensorListScalarListMetadataIiLi1EEENS1_25BinaryOpScalarListFunctorIiLi1ELi1ELi0EEEJSt10multipliesIiEEEEvT_T0_DpT1_)
        /*1544*/ 	.word	0x00000000


	//----- nvinfo : EIATTR_MIN_STACK_SIZE
	.align		4
.L_937:
        /*1548*/ 	.byte	0x04, 0x12
        /*154a*/ 	.short	(.L_939 - .L_938)
	.align		4
.L_938:
        /*154c*/ 	.word	index@(_ZN2at6native61_GLOBAL__N__44eb8e94_28_ForeachBinaryOpScalarList_cu_dda10a6925multi_tensor_apply_kernelINS1_28TensorListScalarListMetadataIaLi1EEENS1_25BinaryOpScalarListFunctorIaLi1ELi1ELi0EEEJSt10multipliesIaEEEEvT_T0_DpT1_)
        /*1550*/ 	.word	0x00000000


	//----- nvinfo : EIATTR_MIN_STACK_SIZE
	.align		4
.L_939:
        /*1554*/ 	.byte	0x04, 0x12
        /*1556*/ 	.short	(.L_941 - .L_940)
	.align		4
.L_940:
        /*1558*/ 	.word	index@(_ZN2at6native61_GLOBAL__N__44eb8e94_28_ForeachBinaryOpScalarList_cu_dda10a6925multi_tensor_apply_kernelINS1_28TensorListScalarListMetadataIhLi1EEENS1_25BinaryOpScalarListFunctorIhLi1ELi1ELi0EEEJSt10multipliesIhEEEEvT_T0_DpT1_)
        /*155c*/ 	.word	0x00000000


	//----- nvinfo : EIATTR_MIN_STACK_SIZE
	.align		4
.L_941:
        /*1560*/ 	.byte	0x04, 0x12
        /*1562*/ 	.short	(.L_943 - .L_942)
	.align		4
.L_942:
        /*1564*/ 	.word	index@(_ZN2at6native61_GLOBAL__N__44eb8e94_28_ForeachBinaryOpScalarList_cu_dda10a6925multi_tensor_apply_kernelINS1_28TensorListScalarListMetadataIfLi2EEENS1_25BinaryOpScalarListFunctorIN3c108BFloat16ELi2ELi1ELi1EEEJSt4plusIfEEEEvT_T0_DpT1_)
        /*1568*/ 	.word	0x00000000


	//----- nvinfo : EIATTR_MIN_STACK_SIZE
	.align		4
.L_943:
        /*156c*/ 	.byte	0x04, 0x12
        /*156e*/ 	.short	(.L_945 - .L_944)
	.align		4
.L_944:
        /*1570*/ 	.word	index@(_ZN2at6native61_GLOBAL__N__44eb8e94_28_ForeachBinaryOpScalarList_cu_dda10a6925multi_tensor_apply_kernelINS1_28TensorListScalarListMetadataIfLi2EEENS1_25BinaryOpScalarListFunctorIN3c104HalfELi2ELi1ELi1EEEJSt4plusIfEEEEvT_T0_DpT1_)
        /*1574*/ 	.word	0x00000000


	//----- nvinfo : EIATTR_MIN_STACK_SIZE
	.align		4
.L_945:
        /*1578*/ 	.byte	0x04, 0x12
        /*157a*/ 	.short	(.L_947 - .L_946)
	.align		4
.L_946:
        /*157c*/ 	.word	index@(_ZN2at6native61_GLOBAL__N__44eb8e94_28_ForeachBinaryOpScalarList_cu_dda10a6925multi_tensor_apply_kernelINS1_28TensorListScalarListMetadataIbLi2EEENS1_25BinaryOpScalarListFunctorIbLi2ELi1ELi1EEEJSt4plusIbEEEEvT_T0_DpT1_)
        /*1580*/ 	.word	0x00000000


	//----- nvinfo : EIATTR_MIN_STACK_SIZE
	.align		4
.L_947:
        /*1584*/ 	.byte	0x04, 0x12
        /*1586*/ 	.short	(.L_949 - .L_948)
	.align		4
.L_948:
        /*1588*/ 	.word	index@(_ZN2at6native61_GLOBAL__N__44eb8e94_28_ForeachBinaryOpScalarList_cu_dda10a6925multi_tensor_apply_kernelINS1_28TensorListScalarListMetadataIN3c107complexIfEELi2EEENS1_25BinaryOpScalarListFunctorIS6_Li2ELi1ELi1EEEJSt4plusIS6_EEEEvT_T0_DpT1_)
        /*158c*/ 	.word	0x00000000


	//----- nvinfo : EIATTR_MIN_STACK_SIZE
	.align		4
.L_949:
        /*1590*/ 	.byte	0x04, 0x12
        /*1592*/ 	.short	(.L_951 - .L_950)
	.align		4
.L_950:
        /*1594*/ 	.word	index@(_ZN2at6native61_GLOBAL__N__44eb8e94_28_ForeachBinaryOpScalarList_cu_dda10a6925multi_tensor_apply_kernelINS1_28TensorListScalarListMetadataIN3c107complexIdEELi2EEENS1_25BinaryOpScalarListFunctorIS6_Li2ELi1ELi1EEEJSt4plusIS6_EEEEvT_T0_DpT1_)
        /*1598*/ 	.word	0x00000000


	//----- nvinfo : EIATTR_MIN_STACK_SIZE
	.align		4
.L_951:
        /*159c*/ 	.byte	0x04, 0x12
        /*159e*/ 	.short	(.L_953 - .L_952)
	.align		4
.L_952:
        /*15a0*/ 	.word	index@(_ZN2at6native61_GLOBAL__N__44eb8e94_28_ForeachBinaryOpScalarList_cu_dda10a6925multi_tensor_apply_kernelINS1_28TensorListScalarListMetadataIfLi2EEENS1_25BinaryOpScalarListFunctorIfLi2ELi1ELi1EEEJSt4plusIfEEEEvT_T0_DpT1_)
        /*15a4*/ 	.word	0x00000000


	//----- nvinfo : EIATTR_MIN_STACK_SIZE
	.align		4
.L_953:
        /*15a8*/ 	.byte	0x04, 0x12
        /*15aa*/ 	.short	(.L_955 - .L_954)
	.align		4
.L_954:
        /*15ac*/ 	.word	index@(_ZN2at6native61_GLOBAL__N__44eb8e94_28_ForeachBinaryOpScalarList_cu_dda10a6925multi_tensor_apply_kernelINS1_28TensorListScalarListMetadataIdLi2EEENS1_25BinaryOpScalarListFunctorIdLi2ELi1ELi1EEEJSt4plusIdEEEEvT_T0_DpT1_)
        /*15b0*/ 	.word	0x00000000


	//----- nvinfo : EIATTR_MIN_STACK_SIZE
	.align		4
.L_955:
        /*15b4*/ 	.byte	0x04, 0x12
        /*15b6*/ 	.short	(.L_957 - .L_956)
	.align		4
.L_956:
        /*15b8*/ 	.word	index@(_ZN2at6native61_GLOBAL__N__44eb8e94_28_ForeachBinaryOpScalarList_cu_dda10a6925multi_tensor_apply_kernelINS1_28TensorListScalarListMetadataIsLi2EEENS1_25BinaryOpScalarListFunctorIsLi2ELi1ELi1EEEJSt4plusIsEEEEvT_T0_DpT1_)
        /*15bc*/ 	.word	0x00000000


	//----- nvinfo : EIATTR_MIN_STACK_SIZE
	.align		4
.L_957:
        /*15c0*/ 	.byte	0x04, 0x12
        /*15c2*/ 	.short	(.L_959 - .L_958)
	.align		4
.L_958:
        /*15c4*/ 	.word	index@(_ZN2at6native61_GLOBAL__N__44eb8e94_28_ForeachBinaryOpScalarList_cu_dda10a6925multi_tensor_apply_kernelINS1_28TensorListScalarListMetadataIlLi2EEENS1_25BinaryOpScalarListFunctorIlLi2ELi1ELi1EEEJSt4plusIlEEEEvT_T0_DpT1_)
        /*15c8*/ 	.word	0x00000000


	//----- nvinfo : EIATTR_MIN_STACK_SIZE
	.align		4
.L_959:
        /*15cc*/ 	.byte	0x04, 0x12
        /*15ce*/ 	.short	(.L_961 - .L_960)
	.align		4
.L_960:
        /*15d0*/ 	.word	index@(_ZN2at6native61_GLOBAL__N__44eb8e94_28_ForeachBinaryOpScalarList_cu_dda10a6925multi_tensor_apply_kernelINS1_28TensorListScalarListMetadataIiLi2EEENS1_25BinaryOpScalarListFunctorIiLi2ELi1ELi1EEEJSt4plusIiEEEEvT_T0_DpT1_)
        /*15d4*/ 	.word	0x00000000


	//----- nvinfo : EIATTR_MIN_STACK_SIZE
	.align		4
.L_961:
        /*15d8*/ 	.byte	0x04, 0x12
        /*15da*/ 	.short	(.L_963 - .L_962)
	.align		4
.L_962:
        /*15dc*/ 	.word	index@(_ZN2at6native61_GLOBAL__N__44eb8e94_28_ForeachBinaryOpScalarList_cu_dda10a6925multi_tensor_apply_kernelINS1_28TensorListScalarListMetadataIaLi2EEENS1_25BinaryOpScalarListFunctorIaLi2ELi1ELi1EEEJSt4plusIaEEEEvT_T0_DpT1_)
        /*15e0*/ 	.word	0x00000000


	//----- nvinfo : EIATTR_MIN_STACK_SIZE
	.align		4
.L_963:
        /*15e4*/ 	.byte	0x04, 0x12
        /*15e6*/ 	.short	(.L_965 - .L_964)
	.align		4
.L_964:
        /*15e8*/ 	.word	index@(_ZN2at6native61_GLOBAL__N__44eb8e94_28_ForeachBinaryOpScalarList_cu_dda10a6925multi_tensor_apply_kernelINS1_28TensorListScalarListMetadataIhLi2EEENS1_25BinaryOpScalarListFunctorIhLi2ELi1ELi1EEEJSt4plusIhEEEEvT_T0_DpT1_)
        /*15ec*/ 	.word	0x00000000


	//----- nvinfo : EIATTR_MIN_STACK_SIZE
	.align		4
.L_965:
        /*15f0*/ 	.byte	0x04, 0x12
        /*15f2*/ 	.short	(.L_967 - .L_966)
	.align		4
.L_966:
        /*15f4*/ 	.word	index@(_ZN2at6native61_GLOBAL__N__44eb8e94_28_ForeachBinaryOpScalarList_cu_dda10a6925multi_tensor_apply_kernelINS1_28TensorListScalarListMetadataIfLi1EEENS1_25BinaryOpScalarListFunctorIN3c108BFloat16ELi1ELi1ELi0EEEJSt4plusIfEEEEvT_T0_DpT1_)
        /*15f8*/ 	.word	0x00000000


	//----- nvinfo : EIATTR_MIN_STACK_SIZE
	.align		4
.L_967:
        /*15fc*/ 	.byte	0x04, 0x12
        /*15fe*/ 	.short	(.L_969 - .L_968)
	.align		4
.L_968:
        /*1600*/ 	.word	index@(_ZN2at6native61_GLOBAL__N__44eb8e94_28_ForeachBinaryOpScalarList_cu_dda10a6925multi_tensor_apply_kernelINS1_28TensorListScalarListMetadataIfLi1EEENS1_25BinaryOpScalarListFunctorIN3c104HalfELi1ELi1ELi0EEEJSt4plusIfEEEEvT_T0_DpT1_)
        /*1604*/ 	.word	0x00000000


	//----- nvinfo : EIATTR_MIN_STACK_SIZE
	.align		4
.L_969:
        /*1608*/ 	.byte	0x04, 0x12
        /*160a*/ 	.short	(.L_971 - .L_970)
	.align		4
.L_970:
        /*160c*/ 	.word	index@(_ZN2at6native61_GLOBAL__N__44eb8e94_28_ForeachBinaryOpScalarList_cu_dda10a6925multi_tensor_apply_kernelINS1_28TensorListScalarListMetadataIbLi1EEENS1_25BinaryOpScalarListFunctorIbLi1ELi1ELi0EEEJSt4plusIbEEEEvT_T0_DpT1_)
        /*1610*/ 	.word	0x00000000


	//----- nvinfo : EIATTR_MIN_STACK_SIZE
	.align		4
.L_971:
        /*1614*/ 	.byte	0x04, 0x12
        /*1616*/ 	.short	(.L_973 - .L_972)
	.align		4
.L_972:
        /*1618*/ 	.word	index@(_ZN2at6native61_GLOBAL__N__44eb8e94_28_ForeachBinaryOpScalarList_cu_dda10a6925multi_tensor_apply_kernelINS1_28TensorListScalarListMetadataIN3c107complexIfEELi1EEENS1_25BinaryOpScalarListFunctorIS6_Li1ELi1ELi0EEEJSt4plusIS6_EEEEvT_T0_DpT1_)
        /*161c*/ 	.word	0x00000000


	//----- nvinfo : EIATTR_MIN_STACK_SIZE
	.align		4
.L_973:
        /*1620*/ 	.byte	0x04, 0x12
        /*1622*/ 	.short	(.L_975 - .L_974)
	.align		4
.L_974:
        /*1624*/ 	.word	index@(_ZN2at6native61_GLOBAL__N__44eb8e94_28_ForeachBinaryOpScalarList_cu_dda10a6925multi_tensor_apply_kernelINS1_28TensorListScalarListMetadataIN3c107complexIdEELi1EEENS1_25BinaryOpScalarListFunctorIS6_Li1ELi1ELi0EEEJSt4plusIS6_EEEEvT_T0_DpT1_)
        /*1628*/ 	.word	0x00000000


	//----- nvinfo : EIATTR_MIN_STACK_SIZE
	.align		4
.L_975:
        /*162c*/ 	.byte	0x04, 0x12
        /*162e*/ 	.short	(.L_977 - .L_976)
	.align		4
.L_976:
        /*1630*/ 	.word	index@(_ZN2at6native61_GLOBAL__N__44eb8e94_28_ForeachBinaryOpScalarList_cu_dda10a6925multi_tensor_apply_kernelINS1_28TensorListScalarListMetadataIfLi1EEENS1_25BinaryOpScalarListFunctorIfLi1ELi1ELi0EEEJSt4plusIfEEEEvT_T0_DpT1_)
        /*1634*/ 	.word	0x00000000


	//----- nvinfo : EIATTR_MIN_STACK_SIZE
	.align		4
.L_977:
        /*1638*/ 	.byte	0x04, 0x12
        /*163a*/ 	.short	(.L_979 - .L_978)
	.align		4
.L_978:
        /*163c*/ 	.word	index@(_ZN2at6native61_GLOBAL__N__44eb8e94_28_ForeachBinaryOpScalarList_cu_dda10a6925multi_tensor_apply_kernelINS1_28TensorListScalarListMetadataIdLi1EEENS1_25BinaryOpScalarListFunctorIdLi1ELi1ELi0EEEJSt4plusIdEEEEvT_T0_DpT1_)
        /*1640*/ 	.word	0x00000000


	//----- nvinfo : EIATTR_MIN_STACK_SIZE
	.align		4
.L_979:
        /*1644*/ 	.byte	0x04, 0x12
        /*1646*/ 	.short	(.L_981 - .L_980)
	.align		4
.L_980:
        /*1648*/ 	.word	index@(_ZN2at6native61_GLOBAL__N__44eb8e94_28_ForeachBinaryOpScalarList_cu_dda10a6925multi_tensor_apply_kernelINS1_28TensorListScalarListMetadataIsLi1EEENS1_25BinaryOpScalarListFunctorIsLi1ELi1ELi0EEEJSt4plusIsEEEEvT_T0_DpT1_)
        /*164c*/ 	.word	0x00000000


	//----- nvinfo : EIATTR_MIN_STACK_SIZE
	.align		4
.L_981:
        /*1650*/ 	.byte	0x04, 0x12
        /*1652*/ 	.short	(.L_983 - .L_982)
	.align		4
.L_982:
        /*1654*/ 	.word	index@(_ZN2at6native61_GLOBAL__N__44eb8e94_28_ForeachBinaryOpScalarList_cu_dda10a6925multi_tensor_apply_kernelINS1_28TensorListScalarListMetadataIlLi1EEENS1_25BinaryOpScalarListFunctorIlLi1ELi1ELi0EEEJSt4plusIlEEEEvT_T0_DpT1_)
        /*1658*/ 	.word	0x00000000


	//----- nvinfo : EIATTR_MIN_STACK_SIZE
	.align		4
.L_983:
        /*165c*/ 	.byte	0x04, 0x12
        /*165e*/ 	.short	(.L_985 - .L_984)
	.align		4
.L_984:
        /*1660*/ 	.word	index@(_ZN2at6native61_GLOBAL__N__44eb8e94_28_ForeachBinaryOpScalarList_cu_dda10a6925multi_tensor_apply_kernelINS1_28TensorListScalarListMetadataIiLi1EEENS1_25BinaryOpScalarListFunctorIiLi1ELi1ELi0EEEJSt4plusIiEEEEvT_T0_DpT1_)
        /*1664*/ 	.word	0x00000000


	//----- nvinfo : EIATTR_MIN_STACK_SIZE
	.align		4
.L_985:
        /*1668*/ 	.byte	0x04, 0x12
        /*166a*/ 	.short	(.L_987 - .L_986)
	.align		4
.L_986:
        /*166c*/ 	.word	index@(_ZN2at6native61_GLOBAL__N__44eb8e94_28_ForeachBinaryOpScalarList_cu_dda10a6925multi_tensor_apply_kernelINS1_28TensorListScalarListMetadataIaLi1EEENS1_25BinaryOpScalarListFunctorIaLi1ELi1ELi0EEEJSt4plusIaEEEEvT_T0_DpT1_)
        /*1670*/ 	.word	0x00000000


	//----- nvinfo : EIATTR_MIN_STACK_SIZE
	.align		4
.L_987:
        /*1674*/ 	.byte	0x04, 0x12
        /*1676*/ 	.short	(.L_989 - .L_988)
	.align		4
.L_988:
        /*1678*/ 	.word	index@(_ZN2at6native61_GLOBAL__N__44eb8e94_28_ForeachBinaryOpScalarList_cu_dda10a6925multi_tensor_apply_kernelINS1_28TensorListScalarListMetadataIhLi1EEENS1_25BinaryOpScalarListFunctorIhLi1ELi1ELi0EEEJSt4plusIhEEEEvT_T0_DpT1_)
        /*167c*/ 	.word	0x00000000
.L_989:


//--------------------- .nv.compat                --------------------------
	.section	.nv.compat,"",@"SHT_CUDA_COMPAT_INFO"
	.align	4
        /*0000*/ 	.byte	0x02, 0x09, 0x00, 0x00, 0x02, 0x02, 0x01, 0x00, 0x02, 0x05, 0x05, 0x00, 0x03, 0x07, 0x01, 0x01
        /*0010*/ 	.byte	0x02, 0x03, 0x00, 0x00, 0x02, 0x06, 0x01, 0x00, 0x04, 0x0b, 0x08, 0x00, 0x00, 0x00, 0x00, 0x00
        /*0020*/ 	.byte	0x00, 0x00, 0x00, 0x00


//--------------------- .nv.info._ZN2at6native61_GLOBAL__N__44eb8e94_28_ForeachBinaryOpScalarList_cu_dda10a6925multi_tensor_apply_kernelINS1_28TensorListScalarListMetadataIfLi2EEENS1_25BinaryOpScalarListFunctorIN3c108BFloat16ELi2ELi1ELi1EEEJNS0_7maximumIfEEEEEvT_T0_DpT1_ --------------------------
	.section	.nv.info._ZN2at6native61_GLOBAL__N__44eb8e94_28_ForeachBinaryOpScalarList_cu_dda10a6925multi_tensor_apply_kernelINS1_28TensorListScalarListMetadataIfLi2EEENS1_25BinaryOpScalarListFunctorIN3c108BFloat16ELi2ELi1ELi1EEEJNS0_7maximumIfEEEEEvT_T0_DpT1_,"",@"SHT_CUDA_INFO"
	.sectionflags	@""
	.align	4


	//----- nvinfo : EIATTR_CUDA_API_VERSION
	.align		4
        /*0000*/ 	.byte	0x04, 0x37
        /*0002*/ 	.short	(.L_991 - .L_990)
.L_990:
        /*0004*/ 	.word	0x00000082


	//----- nvinfo : EIATTR_KPARAM_INFO
	.align		4
.L_991:
        /*0008*/ 	.byte	0x04, 0x17
        /*000a*/ 	.short	(.L_993 - .L_992)
.L_992:
        /*000c*/ 	.word	0x00000000
        /*0010*/ 	.short	0x0002
        /*0012*/ 	.short	0x0d41
        /*0014*/ 	.byte	0x00, 0xf0, 0x05, 0x00


	//----- nvinfo : EIATTR_KPARAM_INFO
	.align		4
.L_993:
        /*0018*/ 	.byte	0x04, 0x17
        /*001a*/ 	.short	(.L_995 - .L_994)
.L_994:
        /*001c*/ 	.word	0x00000000
        /*0020*/ 	.short	0x0001
        /*0022*/ 	.short	0x0d40
        /*0024*/ 	.byte	0x00, 0xf0, 0x05, 0x00


	//----- nvinfo : EIATTR_KPARAM_INFO
	.align		4
.L_995:
        /*0028*/ 	.byte	0x04, 0x17
        /*002a*/ 	.short	(.L_997 - .L_996)
.L_996:
        /*002c*/ 	.word	0x00000000
        /*0030*/ 	.short	0x0000
        /*0032*/ 	.short	0x0000
        /*0034*/ 	.byte	0x00, 0xf0, 0x01, 0x35


	//----- nvinfo : EIATTR_SPARSE_MMA_MASK
	.align		4
.L_997:
        /*0038*/ 	.byte	0x03, 0x50
        /*003a*/ 	.short	0x0000


	//----- nvinfo : EIATTR_MAXREG_COUNT
	.align		4
        /*003c*/ 	.byte	0x03, 0x1b
        /*003e*/ 	.short	0x0080


	//----- nvinfo : EIATTR_MERCURY_ISA_VERSION
	.align		4
        /*0040*/ 	.byte	0x03, 0x5f
        /*0042*/ 	.short	0x0101


	//----- nvinfo : EIATTR_EXIT_INSTR_OFFSETS
	.align		4
        /*0044*/ 	.byte	0x04, 0x1c
        /*0046*/ 	.short	(.L_999 - .L_998)


	//   ....[0]....
.L_998:
        /*0048*/ 	.word	0x00000190


	//   ....[1]....
        /*004c*/ 	.word	0x00000740


	//   ....[2]....
        /*0050*/ 	.word	0x000007a0


	//   ....[3]....
        /*0054*/ 	.word	0x00000a60


	//----- nvinfo : EIATTR_MAX_THREADS
	.align		4
.L_999:
        /*0058*/ 	.byte	0x04, 0x05
        /*005a*/ 	.short	(.L_1001 - .L_1000)
.L_1000:
        /*005c*/ 	.word	0x00000200
        /*0060*/ 	.word	0x00000001
        /*0064*/ 	.word	0x00000001


	//----- nvinfo : EIATTR_CRS_STACK_SIZE
	.align		4
.L_1001:
        /*0068*/ 	.byte	0x04, 0x1e
        /*006a*/ 	.short	(.L_1003 - .L_1002)
.L_1002:
        /*006c*/ 	.word	0x00000000


	//----- nvinfo : EIATTR_CBANK_PARAM_SIZE
	.align		4
.L_1003:
        /*0070*/ 	.byte	0x03, 0x19
        /*0072*/ 	.short	0x0d42


	//----- nvinfo : EIATTR_PARAM_CBANK
	.align		4
        /*0074*/ 	.byte	0x04, 0x0a
        /*0076*/ 	.short	(.L_1005 - .L_1004)
	.align		4
.L_1004:
        /*0078*/ 	.word	index@(.nv.constant0._ZN2at6native61_GLOBAL__N__44eb8e94_28_ForeachBinaryOpScalarList_cu_dda10a6925multi_tensor_apply_kernelINS1_28TensorListScalarListMetadataIfLi2EEENS1_25BinaryOpScalarListFunctorIN3c108BFloat16ELi2ELi1ELi1EEEJNS0_7maximumIfEEEEEvT_T0_DpT1_)
        /*007c*/ 	.short	0x0210
        /*007e*/ 	.short	0x0d42


	//----- nvinfo : EIATTR_SW_WAR
	.align		4
.L_1005:
        /*0080*/ 	.byte	0x04, 0x36
        /*0082*/ 	.short	(.L_1007 - .L_1006)
.L_1006:
        /*0084*/ 	.word	0x00000008
.L_1007:


//--------------------- .nv.info._ZN2at6native61_GLOBAL__N__44eb8e94_28_ForeachBinaryOpScalarList_cu_dda10a6925multi_tensor_apply_kernelINS1_28TensorListScalarListMetadataIfLi2EEENS1_25BinaryOpScalarListFunctorIN3c104HalfELi2ELi1ELi1EEEJNS0_7maximumIfEEEEEvT_T0_DpT1_ --------------------------
	.section	.nv.info._ZN2at6native61_GLOBAL__N__44eb8e94_28_ForeachBinaryOpScalarList_cu_dda10a6925multi_tensor_apply_kernelINS1_28TensorListScalarListMetadataIfLi2EEENS1_25BinaryOpScalarListFunctorIN3c104HalfELi2ELi1ELi1EEEJNS0_7maximumIfEEEEEvT_T0_DpT1_,"",@"SHT_CUDA_INFO"
	.sectionflags	@""
	.align	4


	//----- nvinfo : EIATTR_CUDA_API_VERSION
	.align		4
        /*0000*/ 	.byte	0x04, 0x37
        /*0002*/ 	.short	(.L_1009 - .L_1008)
.L_1008:
        /*0004*/ 	.word	0x00000082


	//----- nvinfo : EIATTR_KPARAM_INFO
	.align		4
.L_1009:
        /*0008*/ 	.byte	0x04, 0x17
        /*000a*/ 	.short	(.L_1011 - .L_1010)
.L_1010:
        /*000c*/ 	.word	0x00000000
        /*0010*/ 	.short	0x0002
        /*0012*/ 	.short	0x0d41
        /*0014*/ 	.byte	0x00, 0xf0, 0x05, 0x00


	//----- nvinfo : EIATTR_KPARAM_INFO
	.align		4
.L_1011:
        /*0018*/ 	.byte	0x04, 0x17
        /*001a*/ 	.short	(.L_1013 - .L_1012)
.L_1012:
        /*001c*/ 	.word	0x00000000
        /*0020*/ 	.short	0x0001
        /*0022*/ 	.short	0x0d40
        /*0024*/ 	.byte	0x00, 0xf0, 0x05, 0x00


	//----- nvinfo : EIATTR_KPARAM_INFO
	.align		4
.L_1013:
        /*0028*/ 	.byte	0x04, 0x17
        /*002a*/ 	.short	(.L_1015 - .L_1014)
.L_1014:
        /*002c*/ 	.word	0x00000000
        /*0030*/ 	.short	0x0000
        /*0032*/ 	.short	0x0000
        /*0034*/ 	.byte	0x00, 0xf0, 0x01, 0x35


	//----- nvinfo : EIATTR_SPARSE_MMA_MASK
	.align		4
.L_1015:
        /*0038*/ 	.byte	0x03, 0x50
        /*003a*/ 	.short	0x0000


	//----- nvinfo : EIATTR_MAXREG_COUNT
	.align		4
        /*003c*/ 	.byte	0x03, 0x1b
        /*003e*/ 	.short	0x0080


	//----- nvinfo : EIATTR_MERCURY_ISA_VERSION
	.align		4
        /*0040*/ 	.byte	0x03, 0x5f
        /*0042*/ 	.short	0x0101


	//----- nvinfo : EIATTR_EXIT_INSTR_OFFSETS
	.align		4
        /*0044*/ 	.byte	0x04, 0x1c
        /*0046*/ 	.short	(.L_1017 - .L_1016)


	//   ....[0]....
.L_1016:
        /*0048*/ 	.word	0x00000190


	//   ....[1]....
        /*004c*/ 	.word	0x00000700


	//   ....[2]....
        /*0050*/ 	.word	0x00000760


	//   ....[3]....
        /*0054*/ 	.word	0x00000a00


	//----- nvinfo : EIATTR_MAX_THREADS
	.align		4
.L_1017:
        /*0058*/ 	.byte	0x04, 0x05
        /*005a*/ 	.short	(.L_1019 - .L_1018)
.L_1018:
        /*005c*/ 	.word	0x00000200
        /*0060*/ 	.word	0x00000001
        /*0064*/ 	.word	0x00000001


	//----- nvinfo : EIATTR_CRS_STACK_SIZE
	.align		4
.L_1019:
        /*0068*/ 	.byte	0x04, 0x1e
        /*006a*/ 	.short	(.L_1021 - .L_1020)
.L_1020:
        /*006c*/ 	.word	0x00000000


	//----- nvinfo : EIATTR_CBANK_PARAM_SIZE
	.align		4
.L_1021:
        /*0070*/ 	.byte	0x03, 0x19
        /*0072*/ 	.short	0x0d42


	//----- nvinfo : EIATTR_PARAM_CBANK
	.align		4
        /*0074*/ 	.byte	0x04, 0x0a
        /*0076*/ 	.short	(.L_1023 - .L_1022)
	.align		4
.L_1022:
        /*0078*/ 	.word	index@(.nv.constant0._ZN2at6native61_GLOBAL__N__44eb8e94_28_ForeachBinaryOpScalarList_cu_dda10a6925multi_tensor_apply_kernelINS1_28TensorListScalarListMetadataIfLi2EEENS1_25BinaryOpScalarListFunctorIN3c104HalfELi2ELi1ELi1EEEJNS0_7maximumIfEEEEEvT_T0_DpT1_)
        /*007c*/ 	.short	0x0210
        /*007e*/ 	.short	0x0d42


	//----- nvinfo : EIATTR_SW_WAR
	.align		4
.L_1023:
        /*0080*/ 	.byte	0x04, 0x36
        /*0082*/ 	.short	(.L_1025 - .L_1024)
.L_1024:
        /*0084*/ 	.word	0x00000008
.L_1025:


//--------------------- .nv.info._ZN2at6native61_GLOBAL__N__44eb8e94_28_ForeachBinaryOpScalarList_cu_dda10a6925multi_tensor_apply_kernelINS1_28TensorListScalarListMetadataIfLi2EEENS1_25BinaryOpScalarListFunctorIfLi2ELi1ELi1EEEJNS0_7maximumIfEEEEEvT_T0_DpT1_ --------------------------
	.section	.nv.info._ZN2at6native61_GLOBAL__N__44eb8e94_28_ForeachBinaryOpScalarList_cu_dda10a6925multi_tensor_apply_kernelINS1_28TensorListScalarListMetadataIfLi2EEENS1_25BinaryOpScalarListFunctorIfLi2ELi1ELi1EEEJNS0_7maximumIfEEEEEvT_T0_DpT1_,"",@"SHT_CUDA_INFO"
	.sectionflags	@""
	.align	4


	//----- nvinfo : EIATTR_CUDA_API_VERSION
	.align		4
        /*0000*/ 	.byte	0x04, 0x37
        /*0002*/ 	.short	(.L_1027 - .L_1026)
.L_1026:
        /*0004*/ 	.word	0x00000082


	//----- nvinfo : EIATTR_KPARAM_INFO
	.align		4
.L_1027:
        /*0008*/ 	.byte	0x04, 0x17
        /*000a*/ 	.short	(.L_1029 - .L_1028)
.L_1028:
        /*000c*/ 	.word	0x00000000
        /*0010*/ 	.short	0x0002
        /*0012*/ 	.short	0x0d41
        /*0014*/ 	.byte	0x00, 0xf0, 0x05, 0x00


	//----- nvinfo : EIATTR_KPARAM_INFO
	.align		4
.L_1029:
        /*0018*/ 	.byte	0x04, 0x17
        /*001a*/ 	.short	(.L_1031 - .L_1030)
.L_1030:
        /*001c*/ 	.word	0x00000000
        /*0020*/ 	.short	0x0001
        /*0022*/ 	.short	0x0d40
        /*0024*/ 	.byte	0x00, 0xf0, 0x05, 0x00


	//----- nvinfo : EIATTR_KPARAM_INFO
	.align		4
.L_1031:
        /*0028*/ 	.byte	0x04, 0x17
        /*002a*/ 	.short	(.L_1033 - .L_1032)
.L_1032:
        /*002c*/ 	.word	0x00000000
        /*0030*/ 	.short	0x0000
        /*0032*/ 	.short	0x0000
        /*0034*/ 	.byte	0x00, 0xf0, 0x01, 0x35


	//----- nvinfo : EIATTR_SPARSE_MMA_MASK
	.align		4
.L_1033:
        /*0038*/ 	.byte	0x03, 0x50
        /*003a*/ 	.short	0x0000


	//----- nvinfo : EIATTR_MAXREG_COUNT
	.align		4
        /*003c*/ 	.byte	0x03, 0x1b
        /*003e*/ 	.short	0x0080


	//----- nvinfo : EIATTR_MERCURY_ISA_VERSION
	.align		4
        /*0040*/ 	.byte	0x03, 0x5f
        /*0042*/ 	.short	0x0101


	//----- nvinfo : EIATTR_EXIT_INSTR_OFFSETS
	.align		4
        /*0044*/ 	.byte	0x04, 0x1c
        /*0046*/ 	.short	(.L_1035 - .L_1034)


	//   ....[0]....
.L_1034:
        /*0048*/ 	.word	0x00000190


	//   ....[1]....
        /*004c*/ 	.word	0x00000680


	//   ....[2]....
        /*0050*/ 	.word	0x000006e0


	//   ....[3]....
        /*0054*/ 	.word	0x00000920


	//----- nvinfo : EIATTR_MAX_THREADS
	.align		4
.L_1035:
        /*0058*/ 	.byte	0x04, 0x05
        /*005a*/ 	.short	(.L_1037 - .L_1036)
.L_1036:
        /*005c*/ 	.word	0x00000200
        /*0060*/ 	.word	0x00000001
        /*0064*/ 	.word	0x00000001


	//----- nvinfo : EIATTR_CRS_STACK_SIZE
	.align		4
.L_1037:
        /*0068*/ 	.byte	0x04, 0x1e
        /*006a*/ 	.short	(.L_1039 - .L_1038)
.L_1038:
        /*006c*/ 	.word	0x00000000


	//----- nvinfo : EIATTR_CBANK_PARAM_SIZE
	.align		4
.L_1039:
        /*0070*/ 	.byte	0x03, 0x19
        /*0072*/ 	.short	0x0d42


	//----- nvinfo : EIATTR_PARAM_CBANK
	.align		4
        /*0074*/ 	.byte	0x04, 0x0a
        /*0076*/ 	.short	(.L_1041 - .L_1040)
	.align		4
.L_1040:
        /*0078*/ 	.word	index@(.nv.constant0._ZN2at6native61_GLOBAL__N__44eb8e94_28_ForeachBinaryOpScalarList_cu_dda10a6925multi_tensor_apply_kernelINS1_28TensorListScalarListMetadataIfLi2EEENS1_25BinaryOpScalarListFunctorIfLi2ELi1ELi1EEEJNS0_7maximumIfEEEEEvT_T0_DpT1_)
        /*007c*/ 	.short	0x0210
        /*007e*/ 	.short	0x0d42


	//----- nvinfo : EIATTR_SW_WAR
	.align		4
.L_1041:
        /*0080*/ 	.byte	0x04, 0x36
        /*0082*/ 	.short	(.L_1043 - .L_1042)
.L_1042:
        /*0084*/ 	.word	0x00000008
.L_1043:


//--------------------- .nv.info._ZN2at6native61_GLOBAL__N__44eb8e94_28_ForeachBinaryOpScalarList_cu_dda10a6925multi_tensor_apply_kernelINS1_28TensorListScalarListMetadataIdLi2EEENS1_25BinaryOpScalarListFunctorIdLi2ELi1ELi1EEEJNS0_7maximumIdEEEEEvT_T0_DpT1_ --------------------------
	.section	.nv.info._ZN2at6native61_GLOBAL__N__44eb8e94_28_ForeachBinaryOpScalarList_cu_dda10a6925multi_tensor_apply_kernelINS1_28TensorListScalarListMetadataIdLi2EEENS1_25BinaryOpScalarListFunctorIdLi2ELi1ELi1EEEJNS0_7maximumIdEEEEEvT_T0_DpT1_,"",@"SHT_CUDA_INFO"
	.sectionflags	@""
	.align	4


	//----- nvinfo : EIATTR_CUDA_API_VERSION
	.align		4
        /*0000*/ 	.byte	0x04, 0x37
        /*0002*/ 	.short	(.L_1045 - .L_1044)
.L_1044:
        /*0004*/ 	.word	0x00000082


	//----- nvinfo : EIATTR_KPARAM_INFO
	.align		4
.L_1045:
        /*0008*/ 	.byte	0x04, 0x17
        /*000a*/ 	.short	(.L_1047 - .L_1046)
.L_1046:
        /*000c*/ 	.word	0x00000000
        /*0010*/ 	.short	0x0002
        /*0012*/ 	.short	0x0e41
        /*0014*/ 	.byte	0x00, 0xf0, 0x05, 0x00


	//----- nvinfo : EIATTR_KPARAM_INFO
	.align		4
.L_1047:
        /*0018*/ 	.byte	0x04, 0x17
        /*001a*/ 	.short	(.L_1049 - .L_1048)
.L_1048:
        /*001c*/ 	.word	0x00000000
        /*0020*/ 	.short	0x0001
        /*0022*/ 	.short	0x0e40
        /*0024*/ 	.byte	0x00, 0xf0, 0x05, 0x00


	//----- nvinfo : EIATTR_KPARAM_INFO
	.align		4
.L_1049:
        /*0028*/ 	.byte	0x04, 0x17
        /*002a*/ 	.short	(.L_1051 - .L_1050)
.L_1050:
        /*002c*/ 	.word	0x00000000
        /*0030*/ 	.short	0x0000
        /*0032*/ 	.short	0x0000
        /*0034*/ 	.byte	0x00, 0xf0, 0x01, 0x39


	//----- nvinfo : EIATTR_SPARSE_MMA_MASK
	.align		4
.L_1051:
        /*0038*/ 	.byte	0x03, 0x50
        /*003a*/ 	.short	0x0000


	//----- nvinfo : EIATTR_MAXREG_COUNT
	.align		4
        /*003c*/ 	.byte	0x03, 0x1b
        /*003e*/ 	.short	0x0080


	//----- nvinfo : EIATTR_MERCURY_ISA_VERSION
	.align		4
        /*0040*/ 	.byte	0x03, 0x5f
        /*0042*/ 	.short	0x0101


	//----- nvinfo : EIATTR_EXIT_INSTR_OFFSETS
	.align		4
        /*0044*/ 	.byte	0x04, 0x1c
        /*0046*/ 	.short	(.L_1053 - .L_1052)


	//   ....[0]....
.L_1052:
        /*0048*/ 	.word	0x00000190


	//   ....[1]....
        /*004c*/ 	.word	0x00000680


	//   ....[2]....
        /*0050*/ 	.word	0x000006e0


	//   ....[3]....
        /*0054*/ 	.word	0x000009c0


	//----- nvinfo : EIATTR_MAX_THREADS
	.align		4
.L_1053:
        /*0058*/ 	.byte	0x04, 0x05
        /*005a*/ 	.short	(.L_1055 - .L_1054)
.L_1054:
        /*005c*/ 	.word	0x00000200
        /*0060*/ 	.word	0x00000001
        /*0064*/ 	.word	0x00000001


	//----- nvinfo : EIATTR_CRS_STACK_SIZE
	.align		4
.L_1055:
        /*0068*/ 	.byte	0x04, 0x1e
        /*006a*/ 	.short	(.L_1057 - .L_1056)
.L_1056:
        /*006c*/ 	.word	0x00000000


	//----- nvinfo : EIATTR_CBANK_PARAM_SIZE
	.align		4
.L_1057:
        /*0070*/ 	.byte	0x03, 0x19
        /*0072*/ 	.short	0x0e42


	//----- nvinfo : EIATTR_PARAM_CBANK
	.align		4
        /*0074*/ 	.byte	0x04, 0x0a
        /*0076*/ 	.short	(.L_1059 - .L_1058)
	.align		4
.L_1058:
        /*0078*/ 	.word	index@(.nv.constant0._ZN2at6native61_GLOBAL__N__44eb8e94_28_ForeachBinaryOpScalarList_cu_dda10a6925multi_tensor_apply_kernelINS1_28TensorListScalarListMetadataIdLi2EEENS1_25BinaryOpScalarListFunctorIdLi2ELi1ELi1EEEJNS0_7maximumIdEEEEEvT_T0_DpT1_)
        /*007c*/ 	.short	0x0210
        /*007e*/ 	.short	0x0e42


	//----- nvinfo : EIATTR_SW_WAR
	.align		4
.L_1059:
        /*0080*/ 	.byte	0x04, 0x36
        /*0082*/ 	.short	(.L_1061 - .L_1060)
.L_1060:
        /*0084*/ 	.word	0x00000008
.L_1061:


//--------------------- .nv.info._ZN2at6native61_GLOBAL__N__44eb8e94_28_ForeachBinaryOpScalarList_cu_dda10a6925multi_tensor_apply_kernelINS1_28TensorListScalarListMetadataIsLi2EEENS1_25BinaryOpScalarListFunctorIsLi2ELi1ELi1EEEJNS0_7maximumIsEEEEEvT_T0_DpT1_ --------------------------
	.section	.nv.info._ZN2at6native61_GLOBAL__N__44eb8e94_28_ForeachBinaryOpScalarList_cu_dda10a6925multi_tensor_apply_kernelINS1_28TensorListScalarListMetadataIsLi2EEENS1_25BinaryOpScalarListFunctorIsLi2ELi1ELi1EEEJNS0_7maximumIsEEEEEvT_T0_DpT1_,"",@"SHT_CUDA_INFO"
	.sectionflags	@""
	.align	4


	//----- nvinfo : EIATTR_CUDA_API_VERSION
	.align		4
        /*0000*/ 	.byte	0x04, 0x37
        /*0002*/ 	.short	(.L_1063 - .L_1062)
.L_1062:
        /*0004*/ 	.word	0x00000082


	//----- nvinfo : EIATTR_KPARAM_INFO
	.align		4
.L_1063:
        /*0008*/ 	.byte	0x04, 0x17
        /*000a*/ 	.short	(.L_1065 - .L_1064)
.L_1064:
        /*000c*/ 	.word	0x00000000
        /*0010*/ 	.short	0x0002
        /*0012*/ 	.short	0x0cc1
        /*0014*/ 	.byte	0x00, 0xf0, 0x05, 0x00


	//----- nvinfo : EIATTR_KPARAM_INFO
	.align		4
.L_1065:
        /*0018*/ 	.byte	0x04, 0x17
        /*001a*/ 	.short	(.L_1067 - .L_1066)
.L_1066:
        /*001c*/ 	.word	0x00000000
        /*0020*/ 	.short	0x0001
        /*0022*/ 	.short	0x0cc0
        /*0024*/ 	.byte	0x00, 0xf0, 0x05, 0x00


	//----- nvinfo : EIATTR_KPARAM_INFO
	.align		4
.L_1067:
        /*0028*/ 	.byte	0x04, 0x17
        /*002a*/ 	.short	(.L_1069 - .L_1068)
.L_1068:
        /*002c*/ 	.word	0x00000000
        /*0030*/ 	.short	0x0000
        /*0032*/ 	.short	0x0000
        /*0034*/ 	.byte	0x00, 0xf0, 0x01, 0x33


	//----- nvinfo : EIATTR_SPARSE_MMA_MASK
	.align		4
.L_1069:
        /*0038*/ 	.byte	0x03, 0x50
        /*003a*/ 	.short	0x0000


	//----- nvinfo : EIATTR_MAXREG_COUNT
	.align		4
        /*003c*/ 	.byte	0x03, 0x1b
        /*003e*/ 	.short	0x0080


	//----- nvinfo : EIATTR_MERCURY_ISA_VERSION
	.align		4
        /*0040*/ 	.byte	0x03, 0x5f
        /*0042*/ 	.short	0x0101


	//----- nvinfo : EIATTR_EXIT_INSTR_OFFSETS
	.align		4
        /*0044*/ 	.byte	0x04, 0x1c
        /*0046*/ 	.short	(.L_1071 - .L_1070)


	//   ....[0]....
.L_1070:
        /*0048*/ 	.word	0x00000190


	//   ....[1]....
        /*004c*/ 	.word	0x000005c0


	//   ....[2]....
        /*0050*/ 	.word	0x00000620


	//   ....[3]....
        /*0054*/ 	.word	0x000007f0


	//----- nvinfo : EIATTR_MAX_THREADS
	.align		4
.L_1071:
        /*0058*/ 	.byte	0x04, 0x05
        /*005a*/ 	.short	(.L_1073 - .L_1072)
.L_1072:
        /*005c*/ 	.word	0x00000200
        /*0060*/ 	.word	0x00000001
        /*0064*/ 	.word	0x00000001


	//----- nvinfo : EIATTR_CRS_STACK_SIZE
	.align		4
.L_1073:
        /*0068*/ 	.byte	0x04, 0x1e
        /*006a*/ 	.short	(.L_1075 - .L_1074)
.L_1074:
        /*006c*/ 	.word	0x00000000


	//----- nvinfo : EIATTR_CBANK_PARAM_SIZE
	.align		4
.L_1075:
        /*0070*/ 	.byte	0x03, 0x19
        /*0072*/ 	.short	0x0cc2


	//----- nvinfo : EIATTR_PARAM_CBANK
	.align		4
        /*0074*/ 	.byte	0x04, 0x0a
        /*0076*/ 	.short	(.L_1077 - .L_1076)
	.align		4
.L_1076:
        /*0078*/ 	.word	index@(.nv.constant0._ZN2at6native61_GLOBAL__N__44eb8e94_28_ForeachBinaryOpScalarList_cu_dda10a6925multi_tensor_apply_kernelINS1_28TensorListScalarListMetadataIsLi2EEENS1_25BinaryOpScalarListFunctorIsLi2ELi1ELi1EEEJNS0_7maximumIsEEEEEvT_T0_DpT1_)
        /*007c*/ 	.short	0x0210
        /*007e*/ 	.short	0x0cc2


	//----- nvinfo : EIATTR_SW_WAR
	.align		4
.L_1077:
        /*0080*/ 	.byte	0x04, 0x36
        /*0082*/ 	.short	(.L_1079 - .L_1078)
.L_1078:
        /*0084*/ 	.word	0x00000008
.L_1079:


//--------------------- .nv.info._ZN2at6native61_GLOBAL__N__44eb8e94_28_ForeachBinaryOpScalarList_cu_dda10a6925multi_tensor_apply_kernelINS1_28TensorListScalarListMetadataIlLi2EEENS1_25BinaryOpScalarListFunctorIlLi2ELi1ELi1EEEJNS0_7maximumIlEEEEEvT_T0_DpT1_ --------------------------
	.section	.nv.info._ZN2at6native61_GLOBAL__N__44eb8e94_28_ForeachBinaryOpScalarList_cu_dda10a6925multi_tensor_apply_kernelINS1_28TensorListScalarListMetadataIlLi2EEENS1_25BinaryOpScalarListFunctorIlLi2ELi1ELi1EEEJNS0_7maximumIlEEEEEvT_T0_DpT1_,"",@"SHT_CUDA_INFO"
	.sectionflags	@""
	.align	4


	//----- nvinfo : EIATTR_CUDA_API_VERSION
	.align		4
        /*0000*/ 	.byte	0x04, 0x37
        /*0002*/ 	.short	(.L_1081 - .L_1080)
.L_1080:
        /*0004*/ 	.word	0x00000082


	//----- nvinfo : EIATTR_KPARAM_INFO
	.align		4
.L_1081:
        /*0008*/ 	.byte	0x04, 0x17
        /*000a*/ 	.short	(.L_1083 - .L_1082)
.L_1082:
        /*000c*/ 	.word	0x00000000
        /*0010*/ 	.short	0x0002
        /*0012*/ 	.short	0x0e41
        /*0014*/ 	.byte	0x00, 0xf0, 0x05, 0x00


	//----- nvinfo : EIATTR_KPARAM_INFO
	.align		4
.L_1083:
        /*0018*/ 	.byte	0x04, 0x17
        /*001a*/ 	.short	(.L_1085 - .L_1084)
.L_1084:
        /*001c*/ 	.word	0x00000000
        /*0020*/ 	.short	0x0001
        /*0022*/ 	.short	0x0e40
        /*0024*/ 	.byte	0x00, 0xf0, 0x05, 0x00


	//----- nvinfo : EIATTR_KPARAM_INFO
	.align		4
.L_1085:
        /*0028*/ 	.byte	0x04, 0x17
        /*002a*/ 	.short	(.L_1087 - .L_1086)
.L_1086:
        /*002c*/ 	.word	0x00000000
        /*0030*/ 	.short	0x0000
        /*0032*/ 	.short	0x0000
        /*0034*/ 	.byte	0x00, 0xf0, 0x01, 0x39


	//----- nvinfo : EIATTR_SPARSE_MMA_MASK
	.align		4
.L_1087:
        /*0038*/ 	.byte	0x03, 0x50
        /*003a*/ 	.short	0x0000


	//----- nvinfo : EIATTR_MAXREG_COUNT
	.align		4
        /*003c*/ 	.byte	0x03, 0x1b
        /*003e*/ 	.short	0x0080


	//----- nvinfo : EIATTR_MERCURY_ISA_VERSION
	.align		4
        /*0040*/ 	.byte	0x03, 0x5f
        /*0042*/ 	.short	0x0101


	//----- nvinfo : EIATTR_EXIT_INSTR_OFFSETS
	.align		4
        /*0044*/ 	.byte	0x04, 0x1c
        /*0046*/ 	.short	(.L_1089 - .L_1088)


	//   ....[0]....
.L_1088:
        /*0048*/ 	.word	0x00000190


	//   ....[1]....
        /*004c*/ 	.word	0x00000680


	//   ....[2]....
        /*0050*/ 	.word	0x000006e0


	//   ....[3]....
        /*0054*/ 	.word	0x000009c0


	//----- nvinfo : EIATTR_MAX_THREADS
	.align		4
.L_1089:
        /*0058*/ 	.byte	0x04, 0x05
        /*005a*/ 	.short	(.L_1091 - .L_1090)
.L_1090:
        /*005c*/ 	.word	0x00000200
        /*0060*/ 	.word	0x00000001
        /*0064*/ 	.word	0x00000001


	//----- nvinfo : EIATTR_CRS_STACK_SIZE
	.align		4
.L_1091:
        /*0068*/ 	.byte	0x04, 0x1e
        /*006a*/ 	.short	(.L_1093 - .L_1092)
.L_1092:
        /*006c*/ 	.word	0x00000000


	//----- nvinfo : EIATTR_CBANK_PARAM_SIZE
	.align		4
.L_1093:
        /*0070*/ 	.byte	0x03, 0x19
        /*0072*/ 	.short	0x0e42


	//----- nvinfo : EIATTR_PARAM_CBANK
	.align		4
        /*0074*/ 	.byte	0x04, 0x0a
        /*0076*/ 	.short	(.L_1095 - .L_1094)
	.align		4
.L_1094:
        /*0078*/ 	.word	index@(.nv.constant0._ZN2at6native61_GLOBAL__N__44eb8e94_28_ForeachBinaryOpScalarList_cu_dda10a6925multi_tensor_apply_kernelINS1_28TensorListScalarListMetadataIlLi2EEENS1_25BinaryOpScalarListFunctorIlLi2ELi1ELi1EEEJNS0_7maximumIlEEEEEvT_T0_DpT1_)
        /*007c*/ 	.short	0x0210
        /*007e*/ 	.short	0x0e42


	//----- nvinfo : EIATTR_SW_WAR
	.align		4
.L_1095:
        /*0080*/ 	.byte	0x04, 0x36
        /*0082*/ 	.short	(.L_1097 - .L_1096)
.L_1096:
        /*0084*/ 	.word	0x00000008
.L_1097:


//--------------------- .nv.info._ZN2at6native61_GLOBAL__N__44eb8e94_28_ForeachBinaryOpScalarList_cu_dda10a6925multi_tensor_apply_kernelINS1_28TensorListScalarListMetadataIiLi2EEENS1_25BinaryOpScalarListFunctorIiLi2ELi1ELi1EEEJNS0_7maximumIiEEEEEvT_T0_DpT1_ --------------------------
	.section	.nv.info._ZN2at6native61_GLOBAL__N__44eb8e94_28_ForeachBinaryOpScalarList_cu_dda10a6925multi_tensor_apply_kernelINS1_28TensorListScalarListMetadataIiLi2EEENS1_25BinaryOpScalarListFunctorIiLi2ELi1ELi1EEEJNS0_7maximumIiEEEEEvT_T0_DpT1_,"",@"SHT_CUDA_INFO"
	.sectionflags	@""
	.align	4


	//----- nvinfo : EIATTR_CUDA_API_VERSION
	.align		4
        /*0000*/ 	.byte	0x04, 0x37
        /*0002*/ 	.short	(.L_1099 - .L_1098)
.L_1098:
        /*0004*/ 	.word	0x00000082


	//----- nvinfo : EIATTR_KPARAM_INFO
	.align		4
.L_1099:
        /*0008*/ 	.byte	0x04, 0x17
        /*000a*/ 	.short	(.L_1101 - .L_1100)
.L_1100:
        /*000c*/ 	.word	0x00000000
        /*0010*/ 	.short	0x0002
        /*0012*/ 	.short	0x0d41
        /*0014*/ 	.byte	0x00, 0xf0, 0x05, 0x00


	//----- nvinfo : EIATTR_KPARAM_INFO
	.align		4
.L_1101:
        /*0018*/ 	.byte	0x04, 0x17
        /*001a*/ 	.short	(.L_1103 - .L_1102)
.L_1102:
        /*001c*/ 	.word	0x00000000
        /*0020*/ 	.short	0x0001
        /*0022*/ 	.short	0x0d40
        /*0024*/ 	.byte	0x00, 0xf0, 0x05, 0x00


	//----- nvinfo : EIATTR_KPARAM_INFO
	.align		4
.L_1103:
        /*0028*/ 	.byte	0x04, 0x17
        /*002a*/ 	.short	(.L_1105 - .L_1104)
.L_1104:
        /*002c*/ 	.word	0x00000000
        /*0030*/ 	.short	0x0000
        /*0032*/ 	.short	0x0000
        /*0034*/ 	.byte	0x00, 0xf0, 0x01, 0x35


	//----- nvinfo : EIATTR_SPARSE_MMA_MASK
	.align		4
.L_1105:
        /*0038*/ 	.byte	0x03, 0x50
        /*003a*/ 	.short	0x0000


	//----- nvinfo : EIATTR_MAXREG_COUNT
	.align		4
        /*003c*/ 	.byte	0x03, 0x1b
        /*003e*/ 	.short	0x0080


	//----- nvinfo : EIATTR_MERCURY_ISA_VERSION
	.align		4
        /*0040*/ 	.byte	0x03, 0x5f
        /*0042*/ 	.short	0x0101


	//----- nvinfo : EIATTR_EXIT_INSTR_OFFSETS
	.align		4
        /*0044*/ 	.byte	0x04, 0x1c
        /*0046*/ 	.short	(.L_1107 - .L_1106)


	//   ....[0]....
.L_1106:
        /*0048*/ 	.word	0x00000190


	//   ....[1]....
        /*004c*/ 	.word	0x000005c0


	//   ....[2]....
        /*0050*/ 	.word	0x00000620


	//   ....[3]....
        /*0054*/ 	.word	0x000007a0


	//----- nvinfo : EIATTR_MAX_THREADS
	.align		4
.L_1107:
        /*0058*/ 	.byte	0x04, 0x05
        /*005a*/ 	.short	(.L_1109 - .L_1108)
.L_1108:
        /*005c*/ 	.word	0x00000200
        /*0060*/ 	.word	0x00000001
        /*0064*/ 	.word	0x00000001


	//----- nvinfo : EIATTR_CRS_STACK_SIZE
	.align		4
.L_1109:
        /*0068*/ 	.byte	0x04, 0x1e
        /*006a*/ 	.short	(.L_1111 - .L_1110)
.L_1110:
        /*006c*/ 	.word	0x00000000


	//----- nvinfo : EIATTR_CBANK_PARAM_SIZE
	.align		4
.L_1111:
        /*0070*/ 	.byte	0x03, 0x19
        /*0072*/ 	.short	0x0d42


	//----- nvinfo : EIATTR_PARAM_CBANK
	.align		4
        /*0074*/ 	.byte	0x04, 0x0a
        /*0076*/ 	.short	(.L_1113 - .L_1112)
	.align		4
.L_1112:
        /*0078*/ 	.word	index@(.nv.constant0._ZN2at6native61_GLOBAL__N__44eb8e94_28_ForeachBinaryOpScalarList_cu_dda10a6925multi_tensor_apply_kernelINS1_28TensorListScalarListMetadataIiLi2EEENS1_25BinaryOpScalarListFunctorIiLi2ELi1ELi1EEEJNS0_7maximumIiEEEEEvT_T0_DpT1_)
        /*007c*/ 	.short	0x0210
        /*007e*/ 	.short	0x0d42


	//----- nvinfo : EIATTR_SW_WAR
	.align		4
.L_1113:
        /*0080*/ 	.byte	0x04, 0x36
        /*0082*/ 	.short	(.L_1115 - .L_1114)
.L_1114:
        /*0084*/ 	.word	0x00000008
.L_1115:


//--------------------- .nv.info._ZN2at6native61_GLOBAL__N__44eb8e94_28_ForeachBinaryOpScalarList_cu_dda10a6925multi_tensor_apply_kernelINS1_28TensorListScalarListMetadataIaLi2EEENS1_25BinaryOpScalarListFunctorIaLi2ELi1ELi1EEEJNS0_7maximumIaEEEEEvT_T0_DpT1_ --------------------------
	.section	.nv.info._ZN2at6native61_GLOBAL__N__44eb8e94_28_ForeachBinaryOpScalarList_cu_dda10a6925multi_tensor_apply_kernelINS1_28TensorListScalarListMetadataIaLi2EEENS1_25BinaryOpScalarListFunctorIaLi2ELi1ELi1EEEJNS0_7maximumIaEEEEEvT_T0_DpT1_,"",@"SHT_CUDA_INFO"
	.sectionflags	@""
	.align	4


	//----- nvinfo : EIATTR_CUDA_API_VERSION
	.align		4
        /*0000*/ 	.byte	0x04, 0x37
        /*0002*/ 	.short	(.L_1117 - .L_1116)
.L_1116:
        /*0004*/ 	.word	0x00000082


	//----- nvinfo : EIATTR_KPARAM_INFO
	.align		4
.L_1117:
        /*0008*/ 	.byte	0x04, 0x17
        /*000a*/ 	.short	(.L_1119 - .L_1118)
.L_1118:
        /*000c*/ 	.word	0x00000000
        /*0010*/ 	.short	0x0002
        /*0012*/ 	.short	0x0c81
        /*0014*/ 	.byte	0x00, 0xf0, 0x05, 0x00


	//----- nvinfo : EIATTR_KPARAM_INFO
	.align		4
.L_1119:
        /*0018*/ 	.byte	0x04, 0x17
        /*001a*/ 	.short	(.L_1121 - .L_1120)
.L_1120:
        /*001c*/ 	.word	0x00000000
        /*0020*/ 	.short	0x0001
        /*0022*/ 	.short	0x0c80
        /*0024*/ 	.byte	0x00, 0xf0, 0x05, 0x00


	//----- nvinfo : EIATTR_KPARAM_INFO
	.align		4
.L_1121:
        /*0028*/ 	.byte	0x04, 0x17
        /*002a*/ 	.short	(.L_1123 - .L_1122)
.L_1122:
        /*002c*/ 	.word	0x00000000
        /*0030*/ 	.short	0x0000
        /*0032*/ 	.short	0x0000
        /*0034*/ 	.byte	0x00, 0xf0, 0x01, 0x32


	//----- nvinfo : EIATTR_SPARSE_MMA_MASK
	.align		4
.L_1123:
        /*0038*/ 	.byte	0x03, 0x50
        /*003a*/ 	.short	0x0000


	//----- nvinfo : EIATTR_MAXREG_COUNT
	.align		4
        /*003c*/ 	.byte	0x03, 0x1b
        /*003e*/ 	.short	0x0080


	//----- nvinfo : EIATTR_MERCURY_ISA_VERSION
	.align		4
        /*0040*/ 	.byte	0x03, 0x5f
        /*0042*/ 	.short	0x0101


	//----- nvinfo : EIATTR_EXIT_INSTR_OFFSETS
	.align		4
        /*0044*/ 	.byte	0x04, 0x1c
        /*0046*/ 	.short	(.L_1125 - .L_1124)


	//   ....[0]....
.L_1124:
        /*0048*/ 	.word	0x00000190


	//   ....[1]....
        /*004c*/ 	.word	0x00000640


	//   ....[2]....
        /*0050*/ 	.word	0x000006a0


	//   ....[3]....
        /*0054*/ 	.word	0x000008f0


	//----- nvinfo : EIATTR_MAX_THREADS
	.align		4
.L_1125:
        /*0058*/ 	.byte	0x04, 0x05
        /*005a*/ 	.short	(.L_1127 - .L_1126)
.L_1126:
        /*005c*/ 	.word	0x00000200
        /*0060*/ 	.word	0x00000001
        /*0064*/ 	.word	0x00000001


	//----- nvinfo : EIATTR_CRS_STACK_SIZE
	.align		4
.L_1127:
        /*0068*/ 	.byte	0x04, 0x1e
        /*006a*/ 	.short	(.L_1129 - .L_1128)
.L_1128:
        /*006c*/ 	.word	0x00000000


	//----- nvinfo : EIATTR_CBANK_PARAM_SIZE
	.align		4
.L_1129:
        /*0070*/ 	.byte	0x03, 0x19
        /*0072*/ 	.short	0x0c82


	//----- nvinfo : EIATTR_PARAM_CBANK
	.align		4
        /*0074*/ 	.byte	0x04, 0x0a
        /*0076*/ 	.short	(.L_1131 - .L_1130)
	.align		4
.L_1130:
        /*0078*/ 	.word	index@(.nv.constant0._ZN2at6native61_GLOBAL__N__44eb8e94_28_ForeachBinaryOpScalarList_cu_dda10a6925multi_tensor_apply_kernelINS1_28TensorListScalarListMetadataIaLi2EEENS1_25BinaryOpScalarListFunctorIaLi2ELi1ELi1EEEJNS0_7maximumIaEEEEEvT_T0_DpT1_)
        /*007c*/ 	.short	0x0210
        /*007e*/ 	.short	0x0c82


	//----- nvinfo : EIATTR_SW_WAR
	.align		4
.L_1131:
        /*0080*/ 	.byte	0x04, 0x36
        /*0082*/ 	.short	(.L_1133 - .L_1132)
.L_1132:
        /*0084*/ 	.word	0x00000008
.L_1133:


//--------------------- .nv.info._ZN2at6native61_GLOBAL__N__44eb8e94_28_ForeachBinaryOpScalarList_cu_dda10a6925multi_tensor_apply_kernelINS1_28TensorListScalarListMetadataIhLi2EEENS1_25BinaryOpScalarListFunctorIhLi2ELi1ELi1EEEJNS0_7maximumIhEEEEEvT_T0_DpT1_ --------------------------
	.section	.nv.info._ZN2at6native61_GLOBAL__N__44eb8e94_28_ForeachBinaryOpScalarList_cu_dda10a6925multi_tensor_apply_kernelINS1_28TensorListScalarListMetadataIhLi2EEENS1_25BinaryOpScalarListFunctorIhLi2ELi1ELi1EEEJNS0_7maximumIhEEEEEvT_T0_DpT1_,"",@"SHT_CUDA_INFO"
	.sectionflags	@""
	.align	4


	//----- nvinfo : EIATTR_CUDA_API_VERSION
	.align		4
        /*0000*/ 	.byte	0x04, 0x37
        /*0002*/ 	.short	(.L_1135 - .L_1134)
.L_1134:
        /*0004*/ 	.word	0x00000082


	//----- nvinfo : EIATTR_KPARAM_INFO
	.align		4
.L_1135:
        /*0008*/ 	.byte	0x04, 0x17
        /*000a*/ 	.short	(.L_1137 - .L_1136)
.L_1136:
        /*000c*/ 	.word	0x00000000
        /*0010*/ 	.short	0x0002
        /*0012*/ 	.short	0x0c81
        /*0014*/ 	.byte	0x00, 0xf0, 0x05, 0x00


	//----- nvinfo : EIATTR_KPARAM_INFO
	.align		4
.L_1137:
        /*0018*/ 	.byte	0x04, 0x17
        /*001a*/ 	.short	(.L_1139 - .L_1138)
.L_1138:
        /*001c*/ 	.word	0x00000000
        /*0020*/ 	.short	0x0001
        /*0022*/ 	.short	0x0c80
        /*0024*/ 	.byte	0x00, 0xf0, 0x05, 0x00


	//----- nvinfo : EIATTR_KPARAM_INFO
	.align		4
.L_1139:
        /*0028*/ 	.byte	0x04, 0x17
        /*002a*/ 	.short	(.L_1141 - .L_1140)
.L_1140:
        /*002c*/ 	.word	0x00000000
        /*0030*/ 	.short	0x0000
        /*0032*/ 	.short	0x0000
        /*0034*/ 	.byte	0x00, 0xf0, 0x01, 0x32


	//----- nvinfo : EIATTR_SPARSE_MMA_MASK
	.align		4
.L_1141:
        /*0038*/ 	.byte	0x03, 0x50
        /*003a*/ 	.short	0x0000


	//----- nvinfo : EIATTR_MAXREG_COUNT
	.align		4
        /*003c*/ 	.byte	0x03, 0x1b
        /*003e*/ 	.short	0x0080


	//----- nvinfo : EIATTR_MERCURY_ISA_VERSION
	.align		4
        /*0040*/ 	.byte	0x03, 0x5f
        /*0042*/ 	.short	0x0101


	//----- nvinfo : EIATTR_EXIT_INSTR_OFFSETS
	.align		4
        /*0044*/ 	.byte	0x04, 0x1c
        /*0046*/ 	.short	(.L_1143 - .L_1142)


	//   ....[0]....
.L_1142:
        /*0048*/ 	.word	0x00000190


	//   ....[1]....
        /*004c*/ 	.word	0x00000610


	//   ....[2]....
        /*0050*/ 	.word	0x00000670


	//   ....[3]....
        /*0054*/ 	.word	0x00000870


	//----- nvinfo : EIATTR_MAX_THREADS
	.align		4
.L_1143:
        /*0058*/ 	.byte	0x04, 0x05
        /*005a*/ 	.short	(.L_1145 - .L_1144)
.L_1144:
        /*005c*/ 	.word	0x00000200
        /*0060*/ 	.word	0x00000001
        /*0064*/ 	.word	0x00000001


	//----- nvinfo : EIATTR_CRS_STACK_SIZE
	.align		4
.L_1145:
        /*0068*/ 	.byte	0x04, 0x1e
        /*006a*/ 	.short	(.L_1147 - .L_1146)
.L_1146:
        /*006c*/ 	.word	0x00000000


	//----- nvinfo : EIATTR_CBANK_PARAM_SIZE
	.align		4
.L_1147:
        /*0070*/ 	.byte	0x03, 0x19
        /*0072*/ 	.short	0x0c82


	//----- nvinfo : EIATTR_PARAM_CBANK
	.align		4
        /*0074*/ 	.byte	0x04, 0x0a
        /*0076*/ 	.short	(.L_1149 - .L_1148)
	.align		4
.L_1148:
        /*0078*/ 	.word	index@(.nv.constant0._ZN2at6native61_GLOBAL__N__44eb8e94_28_ForeachBinaryOpScalarList_cu_dda10a6925multi_tensor_apply_kernelINS1_28TensorListScalarListMetadataIhLi2EEENS1_25BinaryOpScalarListFunctorIhLi2ELi1ELi1EEEJNS0_7maximumIhEEEEEvT_T0_DpT1_)
        /*007c*/ 	.short	0x0210
        /*007e*/ 	.short	0x0c82


	//----- nvinfo : EIATTR_SW_WAR
	.align		4
.L_1149:
        /*0080*/ 	.byte	0x04, 0x36
        /*0082*/ 	.short	(.L_1151 - .L_1150)
.L_1150:
        /*0084*/ 	.word	0x00000008
.L_1151:


//--------------------- .nv.info._ZN2at6native61_GLOBAL__N__44eb8e94_28_ForeachBinaryOpScalarList_cu_dda10a6925multi_tensor_apply_kernelINS1_28TensorListScalarListMetadataIfLi1EEENS1_25BinaryOpScalarListFunctorIN3c108BFloat16ELi1ELi1ELi0EEEJNS0_7maximumIfEEEEEvT_T0_DpT1_ --------------------------
	.section	.nv.info._ZN2at6native61_GLOBAL__N__44eb8e94_28_ForeachBinaryOpScalarList_cu_dda10a6925multi_tensor_apply_kernelINS1_28TensorListScalarListMetadataIfLi1EEENS1_25BinaryOpScalarListFunctorIN3c108BFloat16ELi1ELi1ELi0EEEJNS0_7maximumIfEEEEEvT_T0_DpT1_,"",@"SHT_CUDA_INFO"
	.sectionflags	@""
	.align	4


	//----- nvinfo : EIATTR_CUDA_API_VERSION
	.align		4
        /*0000*/ 	.byte	0x04, 0x37
        /*0002*/ 	.short	(.L_1153 - .L_1152)
.L_1152:
        /*0004*/ 	.word	0x00000082


	//----- nvinfo : EIATTR_KPARAM_INFO
	.align		4
.L_1153:
        /*0008*/ 	.byte	0x04, 0x17
        /*000a*/ 	.short	(.L_1155 - .L_1154)
.L_1154:
        /*000c*/ 	.word	0x00000000
        /*0010*/ 	.short	0x0002
        /*0012*/ 	.short	0x0dc1
        /*0014*/ 	.byte	0x00, 0xf0, 0x05, 0x00


	//----- nvinfo : EIATTR_KPARAM_INFO
	.align		4
.L_1155:
        /*0018*/ 	.byte	0x04, 0x17
        /*001a*/ 	.short	(.L_1157 - .L_1156)
.L_1156:
        /*001c*/ 	.word	0x00000000
        /*0020*/ 	.short	0x0001
        /*0022*/ 	.short	0x0dc0
        /*0024*/ 	.byte	0x00, 0xf0, 0x05, 0x00


	//----- nvinfo : EIATTR_KPARAM_INFO
	.align		4
.L_1157:
        /*0028*/ 	.byte	0x04, 0x17
        /*002a*/ 	.short	(.L_1159 - .L_1158)
.L_1158:
        /*002c*/ 	.word	0x00000000
        /*0030*/ 	.short	0x0000
        /*0032*/ 	.short	0x0000
        /*0034*/ 	.byte	0x00, 0xf0, 0x01, 0x37


	//----- nvinfo : EIATTR_SPARSE_MMA_MASK
	.align		4
.L_1159:
        /*0038*/ 	.byte	0x03, 0x50
        /*003a*/ 	.short	0x0000


	//----- nvinfo : EIATTR_MAXREG_COUNT
	.align		4
        /*003c*/ 	.byte	0x03, 0x1b
        /*003e*/ 	.short	0x0080


	//----- nvinfo : EIATTR_MERCURY_ISA_VERSION
	.align		4
        /*0040*/ 	.byte	0x03, 0x5f
        /*0042*/ 	.short	0x0101


	//----- nvinfo : EIATTR_EXIT_INSTR_OFFSETS
	.align		4
        /*0044*/ 	.byte	0x04, 0x1c
        /*0046*/ 	.short	(.L_1161 - .L_1160)


	//   ....[0]....
.L_1160:
        /*0048*/ 	.word	0x00000170


	//   ....[1]....
        /*004c*/ 	.word	0x00000660


	//   ....[2]....
        /*0050*/ 	.word	0x000006c0


	//   ....[3]....
        /*0054*/ 	.word	0x00000940


	//----- nvinfo : EIATTR_MAX_THREADS
	.align		4
.L_1161:
        /*0058*/ 	.byte	0x04, 0x05
        /*005a*/ 	.short	(.L_1163 - .L_1162)
.L_1162:
        /*005c*/ 	.word	0x00000200
        /*0060*/ 	.word	0x00000001
        /*0064*/ 	.word	0x00000001


	//----- nvinfo : EIATTR_CRS_STACK_SIZE
	.align		4
.L_1163:
        /*0068*/ 	.byte	0x04, 0x1e
        /*006a*/ 	.short	(.L_1165 - .L_1164)
.L_1164:
        /*006c*/ 	.word	0x00000000


	//----- nvinfo : EIATTR_CBANK_PARAM_SIZE
	.align		4
.L_1165:
        /*0070*/ 	.byte	0x03, 0x19
        /*0072*/ 	.short	0x0dc2


	//----- nvinfo : EIATTR_PARAM_CBANK
	.align		4
        /*0074*/ 	.byte	0x04, 0x0a
        /*0076*/ 	.short	(.L_1167 - .L_1166)
	.align		4
.L_1166:
        /*0078*/ 	.word	index@(.nv.constant0._ZN2at6native61_GLOBAL__N__44eb8e94_28_ForeachBinaryOpScalarList_cu_dda10a6925multi_tensor_apply_kernelINS1_28TensorListScalarListMetadataIfLi1EEENS1_25BinaryOpScalarListFunctorIN3c108BFloat16ELi1ELi1ELi0EEEJNS0_7maximumIfEEEEEvT_T0_DpT1_)
        /*007c*/ 	.short	0x0210
        /*007e*/ 	.short	0x0dc2


	//----- nvinfo : EIATTR_SW_WAR
	.align		4
.L_1167:
        /*0080*/ 	.byte	0x04, 0x36
        /*0082*/ 	.short	(.L_1169 - .L_1168)
.L_1168:
        /*0084*/ 	.word	0x00000008
.L_1169:


//--------------------- .nv.info._ZN2at6native61_GLOBAL__N__44eb8e94_28_ForeachBinaryOpScalarList_cu_dda10a6925multi_tensor_apply_kernelINS1_28TensorListScalarListMetadataIfLi1EEENS1_25BinaryOpScalarListFunctorIN3c104HalfELi1ELi1ELi0EEEJNS0_7maximumIfEEEEEvT_T0_DpT1_ --------------------------
	.section	.nv.info._ZN2at6native61_GLOBAL__N__44eb8e94_28_ForeachBinaryOpScalarList_cu_dda10a6925multi_tensor_apply_kernelINS1_28TensorListScalarListMetadataIfLi1EEENS1_25BinaryOpScalarListFunctorIN3c104HalfELi1ELi1ELi0EEEJNS0_7maximumIfEEEEEvT_T0_DpT1_,"",@"SHT_CUDA_INFO"
	.sectionflags	@""
	.align	4


	//----- nvinfo : EIATTR_CUDA_API_VERSION
	.align		4
        /*0000*/ 	.byte	0x04, 0x37
        /*0002*/ 	.short	(.L_1171 - .L_1170)
.L_1170:
        /*0004*/ 	.word	0x00000082


	//----- nvinfo : EIATTR_KPARAM_INFO
	.align		4
.L_1171:
        /*0008*/ 	.byte	0x04, 0x17
        /*000a*/ 	.short	(.L_1173 - .L_1172)
.L_1172:
        /*000c*/ 	.word	0x00000000
        /*0010*/ 	.short	0x0002
        /*0012*/ 	.short	0x0dc1
        /*0014*/ 	.byte	0x00, 0xf0, 0x05, 0x00


	//----- nvinfo : EIATTR_KPARAM_INFO
	.align		4
.L_1173:
        /*0018*/ 	.byte	0x04, 0x17
        /*001a*/ 	.short	(.L_1175 - .L_1174)
.L_1174:
        /*001c*/ 	.word	0x00000000
        /*0020*/ 	.short	0x0001
        /*0022*/ 	.short	0x0dc0
        /*0024*/ 	.byte	0x00, 0xf0, 0x05, 0x00


	//----- nvinfo : EIATTR_KPARAM_INFO
	.align		4
.L_1175:
        /*0028*/ 	.byte	0x04, 0x17
        /*002a*/ 	.short	(.L_1177 - .L_1176)
.L_1176:
        /*002c*/ 	.word	0x00000000
        /*0030*/ 	.short	0x0000
        /*0032*/ 	.short	0x0000
        /*0034*/ 	.byte	0x00, 0xf0, 0x01, 0x37


	//----- nvinfo : EIATTR_SPARSE_MMA_MASK
	.align		4
.L_1177:
        /*0038*/ 	.byte	0x03, 0x50
        /*003a*/ 	.short	0x0000


	//----- nvinfo : EIATTR_MAXREG_COUNT
	.align		4
        /*003c*/ 	.byte	0x03, 0x1b
        /*003e*/ 	.short	0x0080


	//----- nvinfo : EIATTR_MERCURY_ISA_VERSION
	.align		4
        /*0040*/ 	.byte	0x03, 0x5f
        /*0042*/ 	.short	0x0101


	//----- nvinfo : EIATTR_EXIT_INSTR_OFFSETS
	.align		4
        /*0044*/ 	.byte	0x04, 0x1c
        /*0046*/ 	.short	(.L_1179 - .L_1178)


	//   ....[0]....
.L_1178:
        /*0048*/ 	.word	0x00000170


	//   ....[1]....
        /*004c*/ 	.word	0x00000660


	//   ....[2]....
        /*0050*/ 	.word	0x000006c0


	//   ....[3]....
        /*0054*/ 	.word	0x00000920


	//----- nvinfo : EIATTR_MAX_THREADS
	.align		4
.L_1179:
        /*0058*/ 	.byte	0x04, 0x05
        /*005a*/ 	.short	(.L_1181 - .L_1180)
.L_1180:
        /*005c*/ 	.word	0x00000200
        /*0060*/ 	.word	0x00000001
        /*0064*/ 	.word	0x00000001


	//----- nvinfo : EIATTR_CRS_STACK_SIZE
	.align		4
.L_1181:
        /*0068*/ 	.byte	0x04, 0x1e
        /*006a*/ 	.short	(.L_1183 - .L_1182)
.L_1182:
        /*006c*/ 	.word	0x00000000


	//----- nvinfo : EIATTR_CBANK_PARAM_SIZE
	.align		4
.L_1183:
        /*0070*/ 	.byte	0x03, 0x19
        /*0072*/ 	.short	0x0dc2


	//----- nvinfo : EIATTR_PARAM_CBANK
	.align		4
        /*0074*/ 	.byte	0x04, 0x0a
        /*0076*/ 	.short	(.L_1185 - .L_1184)
	.align		4
.L_1184:
        /*0078*/ 	.word	index@(.nv.constant0._ZN2at6native61_GLOBAL__N__44eb8e94_28_ForeachBinaryOpScalarList_cu_dda10a6925multi_tensor_apply_kernelINS1_28TensorListScalarListMetadataIfLi1EEENS1_25BinaryOpScalarListFunctorIN3c104HalfELi1ELi1ELi0EEEJNS0_7maximumIfEEEEEvT_T0_DpT1_)
        /*007c*/ 	.short	0x0210
        /*007e*/ 	.short	0x0dc2


	//----- nvinfo : EIATTR_SW_WAR
	.align		4
.L_1185:
        /*0080*/ 	.byte	0x04, 0x36
        /*0082*/ 	.short	(.L_1187 - .L_1186)
.L_1186:
        /*0084*/ 	.word	0x00000008
.L_1187:


//--------------------- .nv.info._ZN2at6native61_GLOBAL__N__44eb8e94_28_ForeachBinaryOpScalarList_cu_dda10a6925multi_tensor_apply_kernelINS1_28TensorListScalarListMetadataIfLi1EEENS1_25BinaryOpScalarListFunctorIfLi1ELi1ELi0EEEJNS0_7maximumIfEEEEEvT_T0_DpT1_ --------------------------
	.section	.nv.info._ZN2at6native61_GLOBAL__N__44eb8e94_28_ForeachBinaryOpScalarList_cu_dda10a6925multi_tensor_apply_kernelINS1_28TensorListScalarListMetadataIfLi1EEENS1_25BinaryOpScalarListFunctorIfLi1ELi1ELi0EEEJNS0_7maximumIfEEEEEvT_T0_DpT1_,"",@"SHT_CUDA_INFO"
	.sectionflags	@""
	.align	4


	//----- nvinfo : EIATTR_CUDA_API_VERSION
	.align		4
        /*0000*/ 	.byte	0x04, 0x37
        /*0002*/ 	.short	(.L_1189 - .L_1188)
.L_1188:
        /*0004*/ 	.word	0x00000082


	//----- nvinfo : EIATTR_KPARAM_INFO
	.align		4
.L_1189:
        /*0008*/ 	.byte	0x04, 0x17
        /*000a*/ 	.short	(.L_1191 - .L_1190)
.L_1190:
        /*000c*/ 	.word	0x00000000
        /*0010*/ 	.short	0x0002
        /*0012*/ 	.short	0x0dc1
        /*0014*/ 	.byte	0x00, 0xf0, 0x05, 0x00


	//----- nvinfo : EIATTR_KPARAM_INFO
	.align		4
.L_1191:
        /*0018*/ 	.byte	0x04, 0x17
        /*001a*/ 	.short	(.L_1193 - .L_1192)
.L_1192:
        /*001c*/ 	.word	0x00000000
        /*0020*/ 	.short	0x0001
        /*0022*/ 	.short	0x0dc0
        /*0024*/ 	.byte	0x00, 0xf0, 0x05, 0x00


	//----- nvinfo : EIATTR_KPARAM_INFO
	.align		4
.L_1193:
        /*0028*/ 	.byte	0x04, 0x17
        /*002a*/ 	.short	(.L_1195 - .L_1194)
.L_1194:
        /*002c*/ 	.word	0x00000000
        /*0030*/ 	.short	0x0000
        /*0032*/ 	.short	0x0000
        /*0034*/ 	.byte	0x00, 0xf0, 0x01, 0x37


	//----- nvinfo : EIATTR_SPARSE_MMA_MASK
	.align		4
.L_1195:
        /*0038*/ 	.byte	0x03, 0x50
        /*003a*/ 	.short	0x0000


	//----- nvinfo : EIATTR_MAXREG_COUNT
	.align		4
        /*003c*/ 	.byte	0x03, 0x1b
        /*003e*/ 	.short	0x0080


	//----- nvinfo : EIATTR_MERCURY_ISA_VERSION
	.align		4
        /*0040*/ 	.byte	0x03, 0x5f
        /*0042*/ 	.short	0x0101


	//----- nvinfo : EIATTR_EXIT_INSTR_OFFSETS
	.align		4
        /*0044*/ 	.byte	0x04, 0x1c
        /*0046*/ 	.short	(.L_1197 - .L_1196)


	//   ....[0]....
.L_1196:
        /*0048*/ 	.word	0x00000170


	//   ....[1]....
        /*004c*/ 	.word	0x000005e0


	//   ....[2]....
        /*0050*/ 	.word	0x00000640


	//   ....[3]....
        /*0054*/ 	.word	0x00000840


	//----- nvinfo : EIATTR_MAX_THREADS
	.align		4
.L_1197:
        /*0058*/ 	.byte	0x04, 0x05
        /*005a*/ 	.short	(.L_1199 - .L_1198)
.L_1198:
        /*005c*/ 	.word	0x00000200
        /*0060*/ 	.word	0x00000001
        /*0064*/ 	.word	0x00000001


	//----- nvinfo : EIATTR_CRS_STACK_SIZE
	.align		4
.L_1199:
        /*0068*/ 	.byte	0x04, 0x1e
        /*006a*/ 	.short	(.L_1201 - .L_1200)
.L_1200:
        /*006c*/ 	.word	0x00000000


	//----- nvinfo : EIATTR_CBANK_PARAM_SIZE
	.align		4
.L_1201:
        /*0070*/ 	.byte	0x03, 0x19
        /*0072*/ 	.short	0x0dc2


	//----- nvinfo : EIATTR_PARAM_CBANK
	.align		4
        /*0074*/ 	.byte	0x04, 0x0a
        /*0076*/ 	.short	(.L_1203 - .L_1202)
	.align		4
.L_1202:
        /*0078*/ 	.word	index@(.nv.constant0._ZN2at6native61_GLOBAL__N__44eb8e94_28_ForeachBinaryOpScalarList_cu_dda10a6925multi_tensor_apply_kernelINS1_28TensorListScalarListMetadataIfLi1EEENS1_25BinaryOpScalarListFunctorIfLi1ELi1ELi0EEEJNS0_7maximumIfEEEEEvT_T0_DpT1_)
        /*007c*/ 	.short	0x0210
        /*007e*/ 	.short	0x0dc2


	//----- nvinfo : EIATTR_SW_WAR
	.align		4
.L_1203:
        /*0080*/ 	.byte	0x04, 0x36
        /*0082*/ 	.short	(.L_1205 - .L_1204)
.L_1204:
        /*0084*/ 	.word	0x00000008
.L_1205:


//--------------------- .nv.info._ZN2at6native61_GLOBAL__N__44eb8e94_28_ForeachBinaryOpScalarList_cu_dda10a6925multi_tensor_apply_kernelINS1_28TensorListScalarListMetadataIdLi1EEENS1_25BinaryOpScalarListFunctorIdLi1ELi1ELi0EEEJNS0_7maximumIdEEEEEvT_T0_DpT1_ --------------------------
	.section	.nv.info._ZN2at6native61_GLOBAL__N__44eb8e94_28_ForeachBinaryOpScalarList_cu_dda10a6925multi_tensor_apply_kernelINS1_28TensorListScalarListMetadataIdLi1EEENS1_25BinaryOpScalarListFunctorIdLi1ELi1ELi0EEEJNS0_7maximumIdEEEEEvT_T0_DpT1_,"",@"SHT_CUDA_INFO"
	.sectionflags	@""
	.align	4


	//----- nvinfo : EIATTR_CUDA_API_VERSION
	.align		4
        /*0000*/ 	.byte	0x04, 0x37
        /*0002*/ 	.short	(.L_1207 - .L_1206)
.L_1206:
        /*0004*/ 	.word	0x00000082


	//----- nvinfo : EIATTR_KPARAM_INFO
	.align		4
.L_1207:
        /*0008*/ 	.byte	0x04, 0x17
        /*000a*/ 	.short	(.L_1209 - .L_1208)
.L_1208:
        /*000c*/ 	.word	0x00000000
        /*0010*/ 	.short	0x0002
        /*0012*/ 	.short	0x0f41
        /*0014*/ 	.byte	0x00, 0xf0, 0x05, 0x00


	//----- nvinfo : EIATTR_KPARAM_INFO
	.align		4
.L_1209:
        /*0018*/ 	.byte	0x04, 0x17
        /*001a*/ 	.short	(.L_1211 - .L_1210)
.L_1210:
        /*001c*/ 	.word	0x00000000
        /*0020*/ 	.short	0x0001
        /*0022*/ 	.short	0x0f40
        /*0024*/ 	.byte	0x00, 0xf0, 0x05, 0x00


	//----- nvinfo : EIATTR_KPARAM_INFO
	.align		4
.L_1211:
        /*0028*/ 	.byte	0x04, 0x17
        /*002a*/ 	.short	(.L_1213 - .L_1212)
.L_1212:
        /*002c*/ 	.word	0x00000000
        /*0030*/ 	.short	0x0000
        /*0032*/ 	.short	0x0000
        /*0034*/ 	.byte	0x00, 0xf0, 0x01, 0x3d


	//----- nvinfo : EIATTR_SPARSE_MMA_MASK
	.align		4
.L_1213:
        /*0038*/ 	.byte	0x03, 0x50
        /*003a*/ 	.short	0x0000


	//----- nvinfo : EIATTR_MAXREG_COUNT
	.align		4
        /*003c*/ 	.byte	0x03, 0x1b
        /*003e*/ 	.short	0x0080


	//----- nvinfo : EIATTR_MERCURY_ISA_VERSION
	.align		4
        /*0040*/ 	.byte	0x03, 0x5f
        /*0042*/ 	.short	0x0101


	//----- nvinfo : EIATTR_EXIT_INSTR_OFFSETS
	.align		4
        /*0044*/ 	.byte	0x04, 0x1c
        /*0046*/ 	.short	(.L_1215 - .L_1214)


	//   ....[0]....
.L_1214:
        /*0048*/ 	.word	0x00000150


	//   ....[1]....
        /*004c*/ 	.word	0x000005c0


	//   ....[2]....
        /*0050*/ 	.word	0x00000620


	//   ....[3]....
        /*0054*/ 	.word	0x00000880


	//----- nvinfo : EIATTR_MAX_THREADS
	.align		4
.L_1215:
        /*0058*/ 	.byte	0x04, 0x05
        /*005a*/ 	.short	(.L_1217 - .L_1216)
.L_1216:
        /*005c*/ 	.word	0x00000200
        /*0060*/ 	.word	0x00000001
        /*0064*/ 	.word	0x00000001


	//----- nvinfo : EIATTR_CRS_STACK_SIZE
	.align		4
.L_1217:
        /*0068*/ 	.byte	0x04, 0x1e
        /*006a*/ 	.short	(.L_1219 - .L_1218)
.L_1218:
        /*006c*/ 	.word	0x00000000


	//----- nvinfo : EIATTR_CBANK_PARAM_SIZE
	.align		4
.L_1219:
        /*0070*/ 	.byte	0x03, 0x19
        /*0072*/ 	.short	0x0f42


	//----- nvinfo : EIATTR_PARAM_CBANK
	.align		4
        /*0074*/ 	.byte	0x04, 0x0a
        /*0076*/ 	.short	(.L_1221 - .L_1220)
	.align		4
.L_1220:
        /*0078*/ 	.word	index@(.nv.constant0._ZN2at6native61_GLOBAL__N__44eb8e94_28_ForeachBinaryOpScalarList_cu_dda10a6925multi_tensor_apply_kernelINS1_28TensorListScalarListMetadataIdLi1EEENS1_25BinaryOpScalarListFunctorIdLi1ELi1ELi0EEEJNS0_7maximumIdEEEEEvT_T0_DpT1_)
        /*007c*/ 	.short	0x0210
        /*007e*/ 	.short	0x0f42


	//----- nvinfo : EIATTR_SW_WAR
	.align		4
.L_1221:
        /*0080*/ 	.byte	0x04, 0x36
        /*0082*/ 	.short	(.L_1223 - .L_1222)
.L_1222:
        /*0084*/ 	.word	0x00000008
.L_1223:


//--------------------- .nv.info._ZN2at6native61_GLOBAL__N__44eb8e94_28_ForeachBinaryOpScalarList_cu_dda10a6925multi_tensor_apply_kernelINS1_28TensorListScalarListMetadataIsLi1EEENS1_25BinaryOpScalarListFunctorIsLi1ELi1ELi0EEEJNS0_7maximumIsEEEEEvT_T0_DpT1_ --------------------------
	.section	.nv.info._ZN2at6native61_GLOBAL__N__44eb8e94_28_ForeachBinaryOpScalarList_cu_dda10a6925multi_tensor_apply_kernelINS1_28TensorListScalarListMetadataIsLi1EEENS1_25BinaryOpScalarListFunctorIsLi1ELi1ELi0EEEJNS0_7maximumIsEEEEEvT_T0_DpT1_,"",@"SHT_CUDA_INFO"
	.sectionflags	@""
	.align	4


	//----- nvinfo : EIATTR_CUDA_API_VERSION
	.align		4
        /*0000*/ 	.byte	0x04, 0x37
        /*0002*/ 	.short	(.L_1225 - .L_1224)
.L_1224:
        /*0004*/ 	.word	0x00000082


	//----- nvinfo : EIATTR_KPARAM_INFO
	.align		4
.L_1225:
        /*0008*/ 	.byte	0x04, 0x17
        /*000a*/ 	.short	(.L_1227 - .L_1226)
.L_1226:
        /*000c*/ 	.word	0x00000000
        /*0010*/ 	.short	0x0002
        /*0012*/ 	.short	0x0d01
        /*0014*/ 	.byte	0x00, 0xf0, 0x05, 0x00


	//----- nvinfo : EIATTR_KPARAM_INFO
	.align		4
.L_1227:
        /*0018*/ 	.byte	0x04, 0x17
        /*001a*/ 	.short	(.L_1229 - .L_1228)
.L_1228:
        /*001c*/ 	.word	0x00000000
        /*0020*/ 	.short	0x0001
        /*0022*/ 	.short	0x0d00
        /*0024*/ 	.byte	0x00, 0xf0, 0x05, 0x00


	//----- nvinfo : EIATTR_KPARAM_INFO
	.align		4
.L_1229:
        /*0028*/ 	.byte	0x04, 0x17
        /*002a*/ 	.short	(.L_1231 - .L_1230)
.L_1230:
        /*002c*/ 	.word	0x00000000
        /*0030*/ 	.short	0x0000
        /*0032*/ 	.short	0x0000
        /*0034*/ 	.byte	0x00, 0xf0, 0x01, 0x34


	//----- nvinfo : EIATTR_SPARSE_MMA_MASK
	.align		4
.L_1231:
        /*0038*/ 	.byte	0x03, 0x50
        /*003a*/ 	.short	0x0000


	//----- nvinfo : EIATTR_MAXREG_COUNT
	.align		4
        /*003c*/ 	.byte	0x03, 0x1b
        /*003e*/ 	.short	0x0080


	//----- nvinfo : EIATTR_MERCURY_ISA_VERSION
	.align		4
        /*0040*/ 	.byte	0x03, 0x5f
        /*0042*/ 	.short	0x0101


	//----- nvinfo : EIATTR_EXIT_INSTR_OFFSETS
	.align		4
        /*0044*/ 	.byte	0x04, 0x1c
        /*0046*/ 	.short	(.L_1233 - .L_1232)


	//   ....[0]....
.L_1232:
        /*0048*/ 	.word	0x00000170


	//   ....[1]....
        /*004c*/ 	.word	0x00000520


	//   ....[2]....
        /*0050*/ 	.word	0x00000580


	//   ....[3]....
        /*0054*/ 	.word	0x00000710


	//----- nvinfo : EIATTR_MAX_THREADS
	.align		4
.L_1233:
        /*0058*/ 	.byte	0x04, 0x05
        /*005a*/ 	.short	(.L_1235 - .L_1234)
.L_1234:
        /*005c*/ 	.word	0x00000200
        /*0060*/ 	.word	0x00000001
        /*0064*/ 	.word	0x00000001


	//----- nvinfo : EIATTR_CRS_STACK_SIZE
	.align		4
.L_1235:
        /*0068*/ 	.byte	0x04, 0x1e
        /*006a*/ 	.short	(.L_1237 - .L_1236)
.L_1236:
        /*006c*/ 	.word	0x00000000


	//----- nvinfo : EIATTR_CBANK_PARAM_SIZE
	.align		4
.L_1237:
        /*0070*/ 	.byte	0x03, 0x19
        /*0072*/ 	.short	0x0d02


	//----- nvinfo : EIATTR_PARAM_CBANK
	.align		4
        /*0074*/ 	.byte	0x04, 0x0a
        /*0076*/ 	.short	(.L_1239 - .L_1238)
	.align		4
.L_1238:
        /*0078*/ 	.word	index@(.nv.constant0._ZN2at6native61_GLOBAL__N__44eb8e94_28_ForeachBinaryOpScalarList_cu_dda10a6925multi_tensor_apply_kernelINS1_28TensorListScalarListMetadataIsLi1EEENS1_25BinaryOpScalarListFunctorIsLi1ELi1ELi0EEEJNS0_7maximumIsEEEEEvT_T0_DpT1_)
        /*007c*/ 	.short	0x0210
        /*007e*/ 	.short	0x0d02


	//----- nvinfo : EIATTR_SW_WAR
	.align		4
.L_1239:
        /*0080*/ 	.byte	0x04, 0x36
        /*0082*/ 	.short	(.L_1241 - .L_1240)
.L_1240:
        /*0084*/ 	.word	0x00000008
.L_1241:


//--------------------- .nv.info._ZN2at6native61_GLOBAL__N__44eb8e94_28_ForeachBinaryOpScalarList_cu_dda10a6925multi_tensor_apply_kernelINS1_28TensorListScalarListMetadataIlLi1EEENS1_25BinaryOpScalarListFunctorIlLi1ELi1ELi0EEEJNS0_7maximumIlEEEEEvT_T0_DpT1_ --------------------------
	.section	.nv.info._ZN2at6native61_GLOBAL__N__44eb8e94_28_ForeachBinaryOpScalarList_cu_dda10a6925multi_tensor_apply_kernelINS1_28TensorListScalarListMetadataIlLi1EEENS1_25BinaryOpScalarListFunctorIlLi1ELi1ELi0EEEJNS0_7maximumIlEEEEEvT_T0_DpT1_,"",@"SHT_CUDA_INFO"
	.sectionflags	@""
	.align	4


	//----- nvinfo : EIATTR_CUDA_API_VERSION
	.align		4
        /*0000*/ 	.byte	0x04, 0x37
        /*0002*/ 	.short	(.L_1243 - .L_1242)
.L_1242:
        /*0004*/ 	.word	0x00000082


	//----- nvinfo : EIATTR_KPARAM_INFO
	.align		4
.L_1243:
        /*0008*/ 	.byte	0x04, 0x17
        /*000a*/ 	.short	(.L_1245 - .L_1244)
.L_1244:
        /*000c*/ 	.word	0x00000000
        /*0010*/ 	.short	0x0002
        /*0012*/ 	.short	0x0f41
        /*0014*/ 	.byte	0x00, 0xf0, 0x05, 0x00


	//----- nvinfo : EIATTR_KPARAM_INFO
	.align		4
.L_1245:
        /*0018*/ 	.byte	0x04, 0x17
        /*001a*/ 	.short	(.L_1247 - .L_1246)
.L_1246:
        /*001c*/ 	.word	0x00000000
        /*0020*/ 	.short	0x0001
        /*0022*/ 	.short	0x0f40
        /*0024*/ 	.byte	0x00, 0xf0, 0x05, 0x00


	//----- nvinfo : EIATTR_KPARAM_INFO
	.align		4
.L_1247:
        /*0028*/ 	.byte	0x04, 0x17
        /*002a*/ 	.short	(.L_1249 - .L_1248)
.L_1248:
        /*002c*/ 	.word	0x00000000
        /*0030*/ 	.short	0x0000
        /*0032*/ 	.short	0x0000
        /*0034*/ 	.byte	0x00, 0xf0, 0x01, 0x3d


	//----- nvinfo : EIATTR_SPARSE_MMA_MASK
	.align		4
.L_1249:
        /*0038*/ 	.byte	0x03, 0x50
        /*003a*/ 	.short	0x0000


	//----- nvinfo : EIATTR_MAXREG_COUNT
	.align		4
        /*003c*/ 	.byte	0x03, 0x1b
        /*003e*/ 	.short	0x0080


	//----- nvinfo : EIATTR_MERCURY_ISA_VERSION
	.align		4
        /*0040*/ 	.byte	0x03, 0x5f
        /*0042*/ 	.short	0x0101


	//----- nvinfo : EIATTR_EXIT_INSTR_OFFSETS
	.align		4
        /*0044*/ 	.byte	0x04, 0x1c
        /*0046*/ 	.short	(.L_1251 - .L_1250)


	//   ....[0]....
.L_1250:
        /*0048*/ 	.word	0x00000150


	//   ....[1]....
        /*004c*/ 	.word	0x000005c0


	//   ....[2]....
        /*0050*/ 	.word	0x00000620


	//   ....[3]....
        /*0054*/ 	.word	0x00000880


	//----- nvinfo : EIATTR_MAX_THREADS
	.align		4
.L_1251:
        /*0058*/ 	.byte	0x04, 0x05
        /*005a*/ 	.short	(.L_1253 - .L_1252)
.L_1252:
        /*005c*/ 	.word	0x00000200
        /*0060*/ 	.word	0x00000001
        /*0064*/ 	.word	0x00000001


	//----- nvinfo : EIATTR_CRS_STACK_SIZE
	.align		4
.L_1253:
        /*0068*/ 	.byte	0x04, 0x1e
        /*006a*/ 	.short	(.L_1255 - .L_1254)
.L_1254:
        /*006c*/ 	.word	0x00000000


	//----- nvinfo : EIATTR_CBANK_PARAM_SIZE
	.align		4
.L_1255:
        /*0070*/ 	.byte	0x03, 0x19
        /*0072*/ 	.short	0x0f42


	//----- nvinfo : EIATTR_PARAM_CBANK
	.align		4
        /*0074*/ 	.byte	0x04, 0x0a
        /*0076*/ 	.short	(.L_1257 - .L_1256)
	.align		4
.L_1256:
        /*0078*/ 	.word	index@(.nv.constant0._ZN2at6native61_GLOBAL__N__44eb8e94_28_ForeachBinaryOpScalarList_cu_dda10a6925multi_tensor_apply_kernelINS1_28TensorListScalarListMetadataIlLi1EEENS1_25BinaryOpScalarListFunctorIlLi1ELi1ELi0EEEJNS0_7maximumIlEEEEEvT_T0_DpT1_)
        /*007c*/ 	.short	0x0210
        /*007e*/ 	.short	0x0f42


	//----- nvinfo : EIATTR_SW_WAR
	.align		4
.L_1257:
        /*0080*/ 	.byte	0x04, 0x36
        /*0082*/ 	.short	(.L_1259 - .L_1258)
.L_1258:
        /*0084*/ 	.word	0x00000008
.L_1259:


//--------------------- .nv.info._ZN2at6native61_GLOBAL__N__44eb8e94_28_ForeachBinaryOpScalarList_cu_dda10a6925multi_tensor_apply_kernelINS1_28TensorListScalarListMetadataIiLi1EEENS1_25BinaryOpScalarListFunctorIiLi1ELi1ELi0EEEJNS0_7maximumIiEEEEEvT_T0_DpT1_ --------------------------
	.section	.nv.info._ZN2at6native61_GLOBAL__N__44eb8e94_28_ForeachBinaryOpScalarList_cu_dda10a6925multi_tensor_apply_kernelINS1_28TensorListScalarListMetadataIiLi1EEENS1_25BinaryOpScalarListFunctorIiLi1ELi1ELi0EEEJNS0_7maximumIiEEEEEvT_T0_DpT1_,"",@"SHT_CUDA_INFO"
	.sectionflags	@""
	.align	4


	//----- nvinfo : EIATTR_CUDA_API_VERSION
	.align		4
        /*0000*/ 	.byte	0x04, 0x37
        /*0002*/ 	.short	(.L_1261 - .L_1260)
.L_1260:
        /*0004*/ 	.word	0x00000082


	//----- nvinfo : EIATTR_KPARAM_INFO
	.align		4
.L_1261:
        /*0008*/ 	.byte	0x04, 0x17
        /*000a*/ 	.short	(.L_1263 - .L_1262)
.L_1262:
        /*000c*/ 	.word	0x00000000
        /*0010*/ 	.short	0x0002
        /*0012*/ 	.short	0x0dc1
        /*0014*/ 	.byte	0x00, 0xf0, 0x05, 0x00


	//----- nvinfo : EIATTR_KPARAM_INFO
	.align		4
.L_1263:
        /*0018*/ 	.byte	0x04, 0x17
        /*001a*/ 	.short	(.L_1265 - .L_1264)
.L_1264:
        /*001c*/ 	.word	0x00000000
        /*0020*/ 	.short	0x0001
        /*0022*/ 	.short	0x0dc0
        /*0024*/ 	.byte	0x00, 0xf0, 0x05, 0x00


	//----- nvinfo : EIATTR_KPARAM_INFO
	.align		4
.L_1265:
        /*0028*/ 	.byte	0x04, 0x17
        /*002a*/ 	.short	(.L_1267 - .L_1266)
.L_1266:
        /*002c*/ 	.word	0x00000000
        /*0030*/ 	.short	0x0000
        /*0032*/ 	.short	0x0000
        /*0034*/ 	.byte	0x00, 0xf0, 0x01, 0x37


	//----- nvinfo : EIATTR_SPARSE_MMA_MASK
	.align		4
.L_1267:
        /*0038*/ 	.byte	0x03, 0x50
        /*003a*/ 	.short	0x0000


	//----- nvinfo : EIATTR_MAXREG_COUNT
	.align		4
        /*003c*/ 	.byte	0x03, 0x1b
        /*003e*/ 	.short	0x0080


	//----- nvinfo : EIATTR_MERCURY_ISA_VERSION
	.align		4
        /*0040*/ 	.byte	0x03, 0x5f
        /*0042*/ 	.short	0x0101


	//----- nvinfo : EIATTR_EXIT_INSTR_OFFSETS
	.align		4
        /*0044*/ 	.byte	0x04, 0x1c
        /*0046*/ 	.short	(.L_1269 - .L_1268)


	//   ....[0]....
.L_1268:
        /*0048*/ 	.word	0x00000170


	//   ....[1]....
        /*004c*/ 	.word	0x00000520


	//   ....[2]....
        /*0050*/ 	.word	0x00000580


	//   ....[3]....
        /*0054*/ 	.word	0x000006c0


	//----- nvinfo : EIATTR_MAX_THREADS
	.align		4
.L_1269:
        /*0058*/ 	.byte	0x04, 0x05
        /*005a*/ 	.short	(.L_1271 - .L_1270)
.L_1270:
        /*005c*/ 	.word	0x00000200
        /*0060*/ 	.word	0x00000001
        /*0064*/ 	.word	0x00000001


	//----- nvinfo : EIATTR_CRS_STACK_SIZE
	.align		4
.L_1271:
        /*0068*/ 	.byte	0x04, 0x1e
        /*006a*/ 	.short	(.L_1273 - .L_1272)
.L_1272:
        /*006c*/ 	.word	0x00000000


	//----- nvinfo : EIATTR_CBANK_PARAM_SIZE
	.align		4
.L_1273:
        /*0070*/ 	.byte	0x03, 0x19
        /*0072*/ 	.short	0x0dc2


	//----- nvinfo : EIATTR_PARAM_CBANK
	.align		4
        /*0074*/ 	.byte	0x04, 0x0a
        /*0076*/ 	.short	(.L_1275 - .L_1274)
	.align		4
.L_1274:
        /*0078*/ 	.word	index@(.nv.constant0._ZN2at6native61_GLOBAL__N__44eb8e94_28_ForeachBinaryOpScalarList_cu_dda10a6925multi_tensor_apply_kernelINS1_28TensorListScalarListMetadataIiLi1EEENS1_25BinaryOpScalarListFunctorIiLi1ELi1ELi0EEEJNS0_7maximumIiEEEEEvT_T0_DpT1_)
        /*007c*/ 	.short	0x0210
        /*007e*/ 	.short	0x0dc2


	//----- nvinfo : EIATTR_SW_WAR
	.align		4
.L_1275:
        /*0080*/ 	.byte	0x04, 0x36
        /*0082*/ 	.short	(.L_1277 - .L_1276)
.L_1276:
        /*0084*/ 	.word	0x00000008
.L_1277:


//--------------------- .nv.info._ZN2at6native61_GLOBAL__N__44eb8e94_28_ForeachBinaryOpScalarList_cu_dda10a6925multi_tensor_apply_kernelINS1_28TensorListScalarListMetadataIaLi1EEENS1_25BinaryOpScalarListFunctorIaLi1ELi1ELi0EEEJNS0_7maximumIaEEEEEvT_T0_DpT1_ --------------------------
	.section	.nv.info._ZN2at6native61_GLOBAL__N__44eb8e94_28_ForeachBinaryOpScalarList_cu_dda10a6925multi_tensor_apply_kernelINS1_28TensorListScalarListMetadataIaLi1EEENS1_25BinaryOpScalarListFunctorIaLi1ELi1ELi0EEEJNS0_7maximumIaEEEEEvT_T0_DpT1_,"",@"SHT_CUDA_INFO"
	.sectionflags	@""
	.align	4


	//----- nvinfo : EIATTR_CUDA_API_VERSION
	.align		4
        /*0000*/ 	.byte	0x04, 0x37
        /*0002*/ 	.short	(.L_1279 - .L_1278)
.L_1278:
        /*0004*/ 	.word	0x00000082


	//----- nvinfo : EIATTR_KPARAM_INFO
	.align		4
.L_1279:
        /*0008*/ 	.byte	0x04, 0x17
        /*000a*/ 	.short	(.L_1281 - .L_1280)
.L_1280:
        /*000c*/ 	.word	0x00000000
        /*0010*/ 	.short	0x0002
        /*0012*/ 	.short	0x0ca1
        /*0014*/ 	.byte	0x00, 0xf0, 0x05, 0x00


	//----- nvinfo : EIATTR_KPARAM_INFO
	.align		4
.L_1281:
        /*0018*/ 	.byte	0x04, 0x17
        /*001a*/ 	.short	(.L_1283 - .L_1282)
.L_1282:
        /*001c*/ 	.word	0x00000000
        /*0020*/ 	.short	0x0001
        /*0022*/ 	.short	0x0ca0
        /*0024*/ 	.byte	0x00, 0xf0, 0x05, 0x00


	//----- nvinfo : EIATTR_KPARAM_INFO
	.align		4
.L_1283:
        /*0028*/ 	.byte	0x04, 0x17
        /*002a*/ 	.short	(.L_1285 - .L_1284)
.L_1284:
        /*002c*/ 	.word	0x00000000
        /*0030*/ 	.short	0x0000
        /*0032*/ 	.short	0x0000
        /*0034*/ 	.byte	0x00, 0xf0, 0x81, 0x32


	//----- nvinfo : EIATTR_SPARSE_MMA_MASK
	.align		4
.L_1285:
        /*0038*/ 	.byte	0x03, 0x50
        /*003a*/ 	.short	0x0000


	//----- nvinfo : EIATTR_MAXREG_COUNT
	.align		4
        /*003c*/ 	.byte	0x03, 0x1b
        /*003e*/ 	.short	0x0080


	//----- nvinfo : EIATTR_MERCURY_ISA_VERSION
	.align		4
        /*0040*/ 	.byte	0x03, 0x5f
        /*0042*/ 	.short	0x0101


	//----- nvinfo : EIATTR_EXIT_INSTR_OFFSETS
	.align		4
        /*0044*/ 	.byte	0x04, 0x1c
        /*0046*/ 	.short	(.L_1287 - .L_1286)


	//   ....[0]....
.L_1286:
        /*0048*/ 	.word	0x00000150


	//   ....[1]....
        /*004c*/ 	.word	0x00000580


	//   ....[2]....
        /*0050*/ 	.word	0x000005e0


	//   ....[3]....
        /*0054*/ 	.word	0x000007f0


	//----- nvinfo : EIATTR_MAX_THREADS
	.align		4
.L_1287:
        /*0058*/ 	.byte	0x04, 0x05
        /*005a*/ 	.short	(.L_1289 - .L_1288)
.L_1288:
        /*005c*/ 	.word	0x00000200
        /*0060*/ 	.word	0x00000001
        /*0064*/ 	.word	0x00000001


	//----- nvinfo : EIATTR_CRS_STACK_SIZE
	.align		4
.L_1289:
        /*0068*/ 	.byte	0x04, 0x1e
        /*006a*/ 	.short	(.L_1291 - .L_1290)
.L_1290:
        /*006c*/ 	.word	0x00000000


	//----- nvinfo : EIATTR_CBANK_PARAM_SIZE
	.align		4
.L_1291:
        /*0070*/ 	.byte	0x03, 0x19
        /*0072*/ 	.short	0x0ca2


	//----- nvinfo : EIATTR_PARAM_CBANK
	.align		4
        /*0074*/ 	.byte	0x04, 0x0a
        /*0076*/ 	.short	(.L_1293 - .L_1292)
	.align		4
.L_1292:
        /*0078*/ 	.word	index@(.nv.constant0._ZN2at6native61_GLOBAL__N__44eb8e94_28_ForeachBinaryOpScalarList_cu_dda10a6925multi_tensor_apply_kernelINS1_28TensorListScalarListMetadataIaLi1EEENS1_25BinaryOpScalarListFunctorIaLi1ELi1ELi0EEEJNS0_7maximumIaEEEEEvT_T0_DpT1_)
        /*007c*/ 	.short	0x0210
        /*007e*/ 	.short	0x0ca2


	//----- nvinfo : EIATTR_SW_WAR
	.align		4
.L_1293:
        /*0080*/ 	.byte	0x04, 0x36
        /*0082*/ 	.short	(.L_1295 - .L_1294)
.L_1294:
        /*0084*/ 	.word	0x00000008
.L_1295:


//--------------------- .nv.info._ZN2at6native61_GLOBAL__N__44eb8e94_28_ForeachBinaryOpScalarList_cu_dda10a6925multi_tensor_apply_kernelINS1_28TensorListScalarListMetadataIhLi1EEENS1_25BinaryOpScalarListFunctorIhLi1ELi1ELi0EEEJNS0_7maximumIhEEEEEvT_T0_DpT1_ --------------------------
	.section	.nv.info._ZN2at6native61_GLOBAL__N__44eb8e94_28_ForeachBinaryOpScalarList_cu_dda10a6925multi_tensor_apply_kernelINS1_28TensorListScalarListMetadataIhLi1EEENS1_25BinaryOpScalarListFunctorIhLi1ELi1ELi0EEEJNS0_7maximumIhEEEEEvT_T0_DpT1_,"",@"SHT_CUDA_INFO"
	.sectionflags	@""
	.align	4


	//----- nvinfo : EIATTR_CUDA_API_VERSION
	.align		4
        /*0000*/ 	.byte	0x04, 0x37
        /*0002*/ 	.short	(.L_1297 - .L_1296)
.L_1296:
        /*0004*/ 	.word	0x00000082


	//----- nvinfo : EIATTR_KPARAM_INFO
	.align		4
.L_1297:
        /*0008*/ 	.byte	0x04, 0x17
        /*000a*/ 	.short	(.L_1299 - .L_1298)
.L_1298:
        /*000c*/ 	.word	0x00000000
        /*0010*/ 	.short	0x0002
        /*0012*/ 	.short	0x0ca1
        /*0014*/ 	.byte	0x00, 0xf0, 0x05, 0x00


	//----- nvinfo : EIATTR_KPARAM_INFO
	.align		4
.L_1299:
        /*0018*/ 	.byte	0x04, 0x17
        /*001a*/ 	.short	(.L_1301 - .L_1300)
.L_1300:
        /*001c*/ 	.word	0x00000000
        /*0020*/ 	.short	0x0001
        /*0022*/ 	.short	0x0ca0
        /*0024*/ 	.byte	0x00, 0xf0, 0x05, 0x00


	//----- nvinfo : EIATTR_KPARAM_INFO
	.align		4
.L_1301:
        /*0028*/ 	.byte	0x04, 0x17
        /*002a*/ 	.short	(.L_1303 - .L_1302)
.L_1302:
        /*002c*/ 	.word	0x00000000
        /*0030*/ 	.short	0x0000
        /*0032*/ 	.short	0x0000
        /*0034*/ 	.byte	0x00, 0xf0, 0x81, 0x32


	//----- nvinfo : EIATTR_SPARSE_MMA_MASK
	.align		4
.L_1303:
        /*0038*/ 	.byte	0x03, 0x50
        /*003a*/ 	.short	0x0000


	//----- nvinfo : EIATTR_MAXREG_COUNT
	.align		4
        /*003c*/ 	.byte	0x03, 0x1b
        /*003e*/ 	.short	0x0080


	//----- nvinfo : EIATTR_MERCURY_ISA_VERSION
	.align		4
        /*0040*/ 	.byte	0x03, 0x5f
        /*0042*/ 	.short	0x0101


	//----- nvinfo : EIATTR_EXIT_INSTR_OFFSETS
	.align		4
        /*0044*/ 	.byte	0x04, 0x1c
        /*0046*/ 	.short	(.L_1305 - .L_1304)


	//   ....[0]....
.L_1304:
        /*0048*/ 	.word	0x00000150


	//   ....[1]....
        /*004c*/ 	.word	0x00000540


	//   ....[2]....
        /*0050*/ 	.word	0x000005a0


	//   ....[3]....
        /*0054*/ 	.word	0x00000750


	//----- nvinfo : EIATTR_MAX_THREADS
	.align		4
.L_1305:
        /*0058*/ 	.byte	0x04, 0x05
        /*005a*/ 	.short	(.L_1307 - .L_1306)
.L_1306:
        /*005c*/ 	.word	0x00000200
        /*0060*/ 	.word	0x00000001
        /*0064*/ 	.word	0x00000001


	//----- nvinfo : EIATTR_CRS_STACK_SIZE
	.align		4
.L_1307:
        /*0068*/ 	.byte	0x04, 0x1e
        /*006a*/ 	.short	(.L_1309 - .L_1308)
.L_1308:
        /*006c*/ 	.word	0x00000000


	//----- nvinfo : EIATTR_CBANK_PARAM_SIZE
	.align		4
.L_1309:
        /*0070*/ 	.byte	0x03, 0x19
        /*0072*/ 	.short	0x0ca2


	//----- nvinfo : EIATTR_PARAM_CBANK
	.align		4
        /*0074*/ 	.byte	0x04, 0x0a
        /*0076*/ 	.short	(.L_1311 - .L_1310)
	.align		4
.L_1310:
        /*0078*/ 	.word	index@(.nv.constant0._ZN2at6native61_GLOBAL__N__44eb8e94_28_ForeachBinaryOpScalarList_cu_dda10a6925multi_tensor_apply_kernelINS1_28TensorListScalarListMetadataIhLi1EEENS1_25BinaryOpScalarListFunctorIhLi1ELi1ELi0EEEJNS0_7maximumIhEEEEEvT_T0_DpT1_)
        /*007c*/ 	.short	0x0210
        /*007e*/ 	.short	0x0ca2


	//----- nvinfo : EIATTR_SW_WAR
	.align		4
.L_1311:
        /*0080*/ 	.byte	0x04, 0x36
        /*0082*/ 	.short	(.L_1313 - .L_1312)
.L_1312:
        /*0084*/ 	.word	0x00000008
.L_1313:


//--------------------- .nv.info._ZN2at6native61_GLOBAL__N__44eb8e94_28_ForeachBinaryOpScalarList_cu_dda10a6925multi_tensor_apply_kernelINS1_28TensorListScalarListMetadataIfLi2EEENS1_25BinaryOpScalarListFunctorIN3c108BFloat16ELi2ELi1ELi1EEEJNS0_7minimumIfEEEEEvT_T0_DpT1_ --------------------------
	.section	.nv.info._ZN2at6native61_GLOBAL__N__44eb8e94_28_ForeachBinaryOpScalarList_cu_dda10a6925multi_tensor_apply_kernelINS1_28TensorListScalarListMetadataIfLi2EEENS1_25BinaryOpScalarListFunctorIN3c108BFloat16ELi2ELi1ELi1EEEJNS0_7minimumIfEEEEEvT_T0_DpT1_,"",@"SHT_CUDA_INFO"
	.sectionflags	@""
	.align	4


	//----- nvinfo : EIATTR_CUDA_API_VERSION
	.align		4
        /*0000*/ 	.byte	0x04, 0x37
        /*0002*/ 	.short	(.L_1315 - .L_1314)
.L_1314:
        /*0004*/ 	.word	0x00000082


	//----- nvinfo : EIATTR_KPARAM_INFO
	.align		4
.L_1315:
        /*0008*/ 	.byte	0x04, 0x17
        /*000a*/ 	.short	(.L_1317 - .L_1316)
.L_1316:
        /*000c*/ 	.word	0x00000000
        /*0010*/ 	.short	0x0002
        /*0012*/ 	.short	0x0d41
        /*0014*/ 	.byte	0x00, 0xf0, 0x05, 0x00


	//----- nvinfo : EIATTR_KPARAM_INFO
	.align		4
.L_1317:
        /*0018*/ 	.byte	0x04, 0x17
        /*001a*/ 	.short	(.L_1319 - .L_1318)
.L_1318:
        /*001c*/ 	.word	0x00000000
        /*0020*/ 	.short	0x0001
        /*0022*/ 	.short	0x0d40
        /*0024*/ 	.byte	0x00, 0xf0, 0x05, 0x00


	//----- nvinfo : EIATTR_KPARAM_INFO
	.align		4
.L_1319:
        /*0028*/ 	.byte	0x04, 0x17
        /*002a*/ 	.short	(.L_1321 - .L_1320)
.L_1320:
        /*002c*/ 	.word	0x00000000
        /*0030*/ 	.short	0x0000
        /*0032*/ 	.short	0x0000
        /*0034*/ 	.byte	0x00, 0xf0, 0x01, 0x35


	//----- nvinfo : EIATTR_SPARSE_MMA_MASK
	.align		4
.L_1321:
        /*0038*/ 	.byte	0x03, 0x50
        /*003a*/ 	.short	0x0000


	//----- nvinfo : EIATTR_MAXREG_COUNT
	.align		4
        /*003c*/ 	.byte	0x03, 0x1b
        /*003e*/ 	.short	0x0080


	//----- nvinfo : EIATTR_MERCURY_ISA_VERSION
	.align		4
        /*0040*/ 	.byte	0x03, 0x5f
        /*0042*/ 	.short	0x0101


	//----- nvinfo : EIATTR_EXIT_INSTR_OFFSETS
	.align		4
        /*0044*/ 	.byte	0x04, 0x1c
        /*0046*/ 	.short	(.L_1323 - .L_1322)


	//   ....[0]....
.L_1322:
        /*0048*/ 	.word	0x00000190


	//   ....[1]....
        /*004c*/ 	.word	0x00000740


	//   ....[2]....
        /*0050*/ 	.word	0x000007a0


	//   ....[3]....
        /*0054*/ 	.word	0x00000a60


	//----- nvinfo : EIATTR_MAX_THREADS
	.align		4
.L_1323:
        /*0058*/ 	.byte	0x04, 0x05
        /*005a*/ 	.short	(.L_1325 - .L_1324)
.L_1324:
        /*005c*/ 	.word	0x00000200
        /*0060*/ 	.word	0x00000001
        /*0064*/ 	.word	0x00000001


	//----- nvinfo : EIATTR_CRS_STACK_SIZE
	.align		4
.L_1325:
        /*0068*/ 	.byte	0x04, 0x1e
        /*006a*/ 	.short	(.L_1327 - .L_1326)
.L_1326:
        /*006c*/ 	.word	0x00000000


	//----- nvinfo : EIATTR_CBANK_PARAM_SIZE
	.align		4
.L_1327:
        /*0070*/ 	.byte	0x03, 0x19
        /*0072*/ 	.short	0x0d42


	//----- nvinfo : EIATTR_PARAM_CBANK
	.align		4
        /*0074*/ 	.byte	0x04, 0x0a
        /*0076*/ 	.short	(.L_1329 - .L_1328)
	.align		4
.L_1328:
        /*0078*/ 	.word	index@(.nv.constant0._ZN2at6native61_GLOBAL__N__44eb8e94_28_ForeachBinaryOpScalarList_cu_dda10a6925multi_tensor_apply_kernelINS1_28TensorListScalarListMetadataIfLi2EEENS1_25BinaryOpScalarListFunctorIN3c108BFloat16ELi2ELi1ELi1EEEJNS0_7minimumIfEEEEEvT_T0_DpT1_)
        /*007c*/ 	.short	0x0210
        /*007e*/ 	.short	0x0d42


	//----- nvinfo : EIATTR_SW_WAR
	.align		4
.L_1329:
        /*0080*/ 	.byte	0x04, 0x36
        /*0082*/ 	.short	(.L_1331 - .L_1330)
.L_1330:
        /*0084*/ 	.word	0x00000008
.L_1331:


//--------------------- .nv.info._ZN2at6native61_GLOBAL__N__44eb8e94_28_ForeachBinaryOpScalarList_cu_dda10a6925multi_tensor_apply_kernelINS1_28TensorListScalarListMetadataIfLi2EEENS1_25BinaryOpScalarListFunctorIN3c104HalfELi2ELi1ELi1EEEJNS0_7minimumIfEEEEEvT_T0_DpT1_ --------------------------
	.section	.nv.info._ZN2at6native61_GLOBAL__N__44eb8e94_28_ForeachBinaryOpScalarList_cu_dda10a6925multi_tensor_apply_kernelINS1_28TensorListScalarListMetadataIfLi2EEENS1_25BinaryOpScalarListFunctorIN3c104HalfELi2ELi1ELi1EEEJNS0_7minimumIfEEEEEvT_T0_DpT1_,"",@"SHT_CUDA_INFO"
	.sectionflags	@""
	.align	4


	//----- nvinfo : EIATTR_CUDA_API_VERSION
	.align		4
        /*0000*/ 	.byte	0x04, 0x37
        /*0002*/ 	.short	(.L_1333 - .L_1332)
.L_1332:
        /*0004*/ 	.word	0x00000082


	//----- nvinfo : EIATTR_KPARAM_INFO
	.align		4
.L_1333:
        /*0008*/ 	.byte	0x04, 0x17
        /*000a*/ 	.short	(.L_1335 - .L_1334)
.L_1334:
        /*000c*/ 	.word	0x00000000
        /*0010*/ 	.short	0x0002
        /*0012*/ 	.short	0x0d41
        /*0014*/ 	.byte	0x00, 0xf0, 0x05, 0x00


	//----- nvinfo : EIATTR_KPARAM_INFO
	.align		4
.L_1335:
        /*0018*/ 	.byte	0x04, 0x17
        /*001a*/ 	.short	(.L_1337 - .L_1336)
.L_1336:
        /*001c*/ 	.word	0x00000000
        /*0020*/ 	.short	0x0001
        /*0022*/ 	.short	0x0d40
        /*0024*/ 	.byte	0x00, 0xf0, 0x05, 0x00


	//----- nvinfo : EIATTR_KPARAM_INFO
	.align		4
.L_1337:
        /*0028*/ 	.byte	0x04, 0x17
        /*002a*/ 	.short	(.L_1339 - .L_1338)
.L_1338:
        /*002c*/ 	.word	0x00000000
        /*0030*/ 	.short	0x0000
        /*0032*/ 	.short	0x0000
        /*0034*/ 	.byte	0x00, 0xf0, 0x01, 0x35


	//----- nvinfo : EIATTR_SPARSE_MMA_MASK
	.align		4
.L_1339:
        /*0038*/ 	.byte	0x03, 0x50
        /*003a*/ 	.short	0x0000


	//----- nvinfo : EIATTR_MAXREG_COUNT
	.align		4
        /*003c*/ 	.byte	0x03, 0x1b
        /*003e*/ 	.short	0x0080


	//----- nvinfo : EIATTR_MERCURY_ISA_VERSION
	.align		4
        /*0040*/ 	.byte	0x03, 0x5f
        /*0042*/ 	.short	0x0101


	//----- nvinfo : EIATTR_EXIT_INSTR_OFFSETS
	.align		4
        /*0044*/ 	.byte	0x04, 0x1c
        /*0046*/ 	.short	(.L_1341 - .L_1340)


	//   ....[0]....
.L_1340:
        /*0048*/ 	.word	0x00000190


	//   ....[1]....
        /*004c*/ 	.word	0x00000700


	//   ....[2]....
        /*0050*/ 	.word	0x00000760


	//   ....[3]....
        /*0054*/ 	.word	0x00000a00


	//----- nvinfo : EIATTR_MAX_THREADS
	.align		4
.L_1341:
        /*0058*/ 	.byte	0x04, 0x05
        /*005a*/ 	.short	(.L_1343 - .L_1342)
.L_1342:
        /*005c*/ 	.word	0x00000200
        /*0060*/ 	.word	0x00000001
        /*0064*/ 	.word	0x00000001


	//----- nvinfo : EIATTR_CRS_STACK_SIZE
	.align		4
.L_1343:
        /*0068*/ 	.byte	0x04, 0x1e
        /*006a*/ 	.short	(.L_1345 - .L_1344)
.L_1344:
        /*006c*/ 	.word	0x00000000


	//----- nvinfo : EIATTR_CBANK_PARAM_SIZE
	.align		4
.L_1345:
        /*0070*/ 	.byte	0x03, 0x19
        /*0072*/ 	.short	0x0d42


	//----- nvinfo : EIATTR_PARAM_CBANK
	.align		4
        /*0074*/ 	.byte	0x04, 0x0a
        /*0076*/ 	.short	(.L_1347 - .L_1346)
	.align		4
.L_1346:
        /*0078*/ 	.word	index@(.nv.constant0._ZN2at6native61_GLOBAL__N__44eb8e94_28_ForeachBinaryOpScalarList_cu_dda10a6925multi_tensor_apply_kernelINS1_28TensorListScalarListMetadataIfLi2EEENS1_25BinaryOpScalarListFunctorIN3c104HalfELi2ELi1ELi1EEEJNS0_7minimumIfEEEEEvT_T0_DpT1_)
        /*007c*/ 	.short	0x0210
        /*007e*/ 	.short	0x0d42


	//----- nvinfo : EIATTR_SW_WAR
	.align		4
.L_1347:
        /*0080*/ 	.byte	0x04, 0x36
        /*0082*/ 	.short	(.L_1349 - .L_1348)
.L_1348:
        /*0084*/ 	.word	0x00000008
.L_1349:


//--------------------- .nv.info._ZN2at6native61_GLOBAL__N__44eb8e94_28_ForeachBinaryOpScalarList_cu_dda10a6925multi_tensor_apply_kernelINS1_28TensorListScalarListMetadataIfLi2EEENS1_25BinaryOpScalarListFunctorIfLi2ELi1ELi1EEEJNS0_7minimumIfEEEEEvT_T0_DpT1_ --------------------------
	.section	.nv.info._ZN2at6native61_GLOBAL__N__44eb8e94_28_ForeachBinaryOpScalarList_cu_dda10a6925multi_tensor_apply_kernelINS1_28TensorListScalarListMetadataIfLi2EEENS1_25BinaryOpScalarListFunctorIfLi2ELi1ELi1EEEJNS0_7minimumIfEEEEEvT_T0_DpT1_,"",@"SHT_CUDA_INFO"
	.sectionflags	@""
	.align	4


	//----- nvinfo : EIATTR_CUDA_API_VERSION
	.align		4
        /*0000*/ 	.byte	0x04, 0x37
        /*0002*/ 	.short	(.L_1351 - .L_1350)
.L_1350:
        /*0004*/ 	.word	0x00000082


	//----- nvinfo : EIATTR_KPARAM_INFO
	.align		4
.L_1351:
        /*0008*/ 	.byte	0x04, 0x17
        /*000a*/ 	.short	(.L_1353 - .L_1352)
.L_1352:
        /*000c*/ 	.word	0x00000000
        /*0010*/ 	.short	0x0002
        /*0012*/ 	.short	0x0d41
        /*0014*/ 	.byte	0x00, 0xf0, 0x05, 0x00


	//----- nvinfo : EIATTR_KPARAM_INFO
	.align		4
.L_1353:
        /*0018*/ 	.byte	0x04, 0x17
        /*001a*/ 	.short	(.L_1355 - .L_1354)
.L_1354:
        /*001c*/ 	.word	0x00000000
        /*0020*/ 	.short	0x0001
        /*0022*/ 	.short	0x0d40
        /*0024*/ 	.byte	0x00, 0xf0, 0x05, 0x00


	//----- nvinfo : EIATTR_KPARAM_INFO
	.align		4
.L_1355:
        /*0028*/ 	.byte	0x04, 0x17
        /*002a*/ 	.short	(.L_1357 - .L_1356)
.L_1356:
        /*002c*/ 	.word	0x00000000
        /*0030*/ 	.short	0x0000
        /*0032*/ 	.short	0x0000
        /*0034*/ 	.byte	0x00, 0xf0, 0x01, 0x35


	//----- nvinfo : EIATTR_SPARSE_MMA_MASK
	.align		4
.L_1357:
        /*0038*/ 	.byte	0x03, 0x50
        /*003a*/ 	.short	0x0000


	//----- nvinfo : EIATTR_MAXREG_COUNT
	.align		4
        /*003c*/ 	.byte	0x03, 0x1b
        /*003e*/ 	.short	0x0080


	//----- nvinfo : EIATTR_MERCURY_ISA_VERSION
	.align		4
        /*0040*/ 	.byte	0x03, 0x5f
        /*0042*/ 	.short	0x0101


	//----- nvinfo : EIATTR_EXIT_INSTR_OFFSETS
	.align		4
        /*0044*/ 	.byte	0x04, 0x1c
        /*0046*/ 	.short	(.L_1359 - .L_1358)


	//   ....[0]....
.L_1358:
        /*0048*/ 	.word	0x00000190


	//   ....[1]....
        /*004c*/ 	.word	0x00000680


	//   ....[2]....
        /*0050*/ 	.word	0x000006e0


	//   ....[3]....
        /*0054*/ 	.word	0x00000920


	//----- nvinfo : EIATTR_MAX_THREADS
	.align		4
.L_1359:
        /*0058*/ 	.byte	0x04, 0x05
        /*005a*/ 	.short	(.L_1361 - .L_1360)
.L_1360:
        /*005c*/ 	.word	0x00000200
        /*0060*/ 	.word	0x00000001
        /*0064*/ 	.word	0x00000001


	//----- nvinfo : EIATTR_CRS_STACK_SIZE
	.align		4
.L_1361:
        /*0068*/ 	.byte	0x04, 0x1e
        /*006a*/ 	.short	(.L_1363 - .L_1362)
.L_1362:
        /*006c*/ 	.word	0x00000000


	//----- nvinfo : EIATTR_CBANK_PARAM_SIZE
	.align		4
.L_1363:
        /*0070*/ 	.byte	0x03, 0x19
        /*0072*/ 	.short	0x0d42


	//----- nvinfo : EIATTR_PARAM_CBANK
	.align		4
        /*0074*/ 	.byte	0x04, 0x0a
        /*0076*/ 	.short	(.L_1365 - .L_1364)
	.align		4
.L_1364:
        /*0078*/ 	.word	index@(.nv.constant0._ZN2at6native61_GLOBAL__N__44eb8e94_28_ForeachBinaryOpScalarList_cu_dda10a6925multi_tensor_apply_kernelINS1_28TensorListScalarListMetadataIfLi2EEENS1_25BinaryOpScalarListFunctorIfLi2ELi1ELi1EEEJNS0_7minimumIfEEEEEvT_T0_DpT1_)
        /*007c*/ 	.short	0x0210
        /*007e*/ 	.short	0x0d42


	//----- nvinfo : EIATTR_SW_WAR
	.align		4
.L_1365:
        /*0080*/ 	.byte	0x04, 0x36
        /*0082*/ 	.short	(.L_1367 - .L_1366)
.L_1366:
        /*0084*/ 	.word	0x00000008
.L_1367:


//--------------------- .nv.info._ZN2at6native61_GLOBAL__N__44eb8e94_28_ForeachBinaryOpScalarList_cu_dda10a6925multi_tensor_apply_kernelINS1_28TensorListScalarListMetadataIdLi2EEENS1_25BinaryOpScalarListFunctorIdLi2ELi1ELi1EEEJNS0_7minimumIdEEEEEvT_T0_DpT1_ --------------------------
	.section	.nv.info._ZN2at6native61_GLOBAL__N__44eb8e94_28_ForeachBinaryOpScalarList_cu_dda10a6925multi_tensor_apply_kernelINS1_28TensorListScalarListMetadataIdLi2EEENS1_25BinaryOpScalarListFunctorIdLi2ELi1ELi1EEEJNS0_7minimumIdEEEEEvT_T0_DpT1_,"",@"SHT_CUDA_INFO"
	.sectionflags	@""
	.align	4


	//----- nvinfo : EIATTR_CUDA_API_VERSION
	.align		4
        /*0000*/ 	.byte	0x04, 0x37
        /*0002*/ 	.short	(.L_1369 - .L_1368)
.L_1368:
        /*0004*/ 	.word	0x00000082


	//----- nvinfo : EIATTR_KPARAM_INFO
	.align		4
.L_1369:
        /*0008*/ 	.byte	0x04, 0x17
        /*000a*/ 	.short	(.L_1371 - .L_1370)
.L_1370:
        /*000c*/ 	.word	0x00000000
        /*0010*/ 	.short	0x0002
        /*0012*/ 	.short	0x0e41
        /*0014*/ 	.byte	0x00, 0xf0, 0x05, 0x00


	//----- nvinfo : EIATTR_KPARAM_INFO
	.align		4
.L_1371:
        /*0018*/ 	.byte	0x04, 0x17
        /*001a*/ 	.short	(.L_1373 - .L_1372)
.L_1372:
        /*001c*/ 	.word	0x00000000
        /*0020*/ 	.short	0x0001
        /*0022*/ 	.short	0x0e40
        /*0024*/ 	.byte	0x00, 0xf0, 0x05, 0x00


	//----- nvinfo : EIATTR_KPARAM_INFO
	.align		4
.L_1373:
        /*0028*/ 	.byte	0x04, 0x17
        /*002a*/ 	.short	(.L_1375 - .L_1374)
.L_1374:
        /*002c*/ 	.word	0x00000000
        /*0030*/ 	.short	0x0000
        /*0032*/ 	.short	0x0000
        /*0034*/ 	.byte	0x00, 0xf0, 0x01, 0x39


	//----- nvinfo : EIATTR_SPARSE_MMA_MASK
	.align		4
.L_1375:
        /*0038*/ 	.byte	0x03, 0x50
        /*003a*/ 	.short	0x0000


	//----- nvinfo : EIATTR_MAXREG_COUNT
	.align		4
        /*003c*/ 	.byte	0x03, 0x1b
        /*003e*/ 	.short	0x0080


	//----- nvinfo : EIATTR_MERCURY_ISA_VERSION
	.align		4
        /*0040*/ 	.byte	0x03, 0x5f
        /*0042*/ 	.short	0x0101


	//----- nvinfo : EIATTR_EXIT_INSTR_OFFSETS
	.align		4
        /*0044*/ 	.byte	0x04, 0x1c
        /*0046*/ 	.short	(.L_1377 - .L_1376)


	//   ....[0]....
.L_1376:
        /*0048*/ 	.word	0x00000190


	//   ....[1]....
        /*004c*/ 	.word	0x00000680


	//   ....[2]....
        /*0050*/ 	.word	0x000006e0


	//   ....[3]....
        /*0054*/ 	.word	0x000009c0


	//----- nvinfo : EIATTR_MAX_THREADS
	.align		4
.L_1377:
        /*0058*/ 	.byte	0x04, 0x05
        /*005a*/ 	.short	(.L_1379 - .L_1378)
.L_1378:
        /*005c*/ 	.word	0x00000200
        /*0060*/ 	.word	0x00000001
        /*0064*/ 	.word	0x00000001


	//----- nvinfo : EIATTR_CRS_STACK_SIZE
	.align		4
.L_1379:
        /*0068*/ 	.byte	0x04, 0x1e
        /*006a*/ 	.short	(.L_1381 - .L_1380)
.L_1380:
        /*006c*/ 	.word	0x00000000


	//----- nvinfo : EIATTR_CBANK_PARAM_SIZE
	.align		4
.L_1381:
        /*0070*/ 	.byte	0x03, 0x19
        /*0072*/ 	.short	0x0e42


	//----- nvinfo : EIATTR_PARAM_CBANK
	.align		4
        /*0074*/ 	.byte	0x04, 0x0a
        /*0076*/ 	.short	(.L_1383 - .L_1382)
	.align		4
.L_1382:
        /*0078*/ 	.word	index@(.nv.constant0._ZN2at6native61_GLOBAL__N__44eb8e94_28_ForeachBinaryOpScalarList_cu_dda10a6925multi_tensor_apply_kernelINS1_28TensorListScalarListMetadataIdLi2EEENS1_25BinaryOpScalarListFunctorIdLi2ELi1ELi1EEEJNS0_7minimumIdEEEEEvT_T0_DpT1_)
        /*007c*/ 	.short	0x0210
        /*007e*/ 	.short	0x0e42


	//----- nvinfo : EIATTR_SW_WAR
	.align		4
.L_1383:
        /*0080*/ 	.byte	0x04, 0x36
        /*0082*/ 	.short	(.L_1385 - .L_1384)
.L_1384:
        /*0084*/ 	.word	0x00000008
.L_1385:


//--------------------- .nv.info._ZN2at6native61_GLOBAL__N__44eb8e94_28_ForeachBinaryOpScalarList_cu_dda10a6925multi_tensor_apply_kernelINS1_28TensorListScalarListMetadataIsLi2EEENS1_25BinaryOpScalarListFunctorIsLi2ELi1ELi1EEEJNS0_7minimumIsEEEEEvT_T0_DpT1_ --------------------------
	.section	.nv.info._ZN2at6native61_GLOBAL__N__44eb8e94_28_ForeachBinaryOpScalarList_cu_dda10a6925multi_tensor_apply_kernelINS1_28TensorListScalarListMetadataIsLi2EEENS1_25BinaryOpScalarListFunctorIsLi2ELi1ELi1EEEJNS0_7minimumIsEEEEEvT_T0_DpT1_,"",@"SHT_CUDA_INFO"
	.sectionflags	@""
	.align	4


	//----- nvinfo : EIATTR_CUDA_API_VERSION
	.align		4
        /*0000*/ 	.byte	0x04, 0x37
        /*0002*/ 	.short	(.L_1387 - .L_1386)
.L_1386:
        /*0004*/ 	.word	0x00000082


	//----- nvinfo : EIATTR_KPARAM_INFO
	.align		4
.L_1387:
        /*0008*/ 	.byte	0x04, 0x17
        /*000a*/ 	.short	(.L_1389 - .L_1388)
.L_1388:
        /*000c*/ 	.word	0x00000000
        /*0010*/ 	.short	0x0002
        /*0012*/ 	.short	0x0cc1
        /*0014*/ 	.byte	0x00, 0xf0, 0x05, 0x00


	//----- nvinfo : EIATTR_KPARAM_INFO
	.align		4
.L_1389:
        /*0018*/ 	.byte	0x04, 0x17
        /*001a*/ 	.short	(.L_1391 - .L_1390)
.L_1390:
        /*001c*/ 	.word	0x00000000
        /*0020*/ 	.short	0x0001
        /*0022*/ 	.short	0x0cc0
        /*0024*/ 	.byte	0x00, 0xf0, 0x05, 0x00


	//----- nvinfo : EIATTR_KPARAM_INFO
	.align		4
.L_1391:
        /*0028*/ 	.byte	0x04, 0x17
        /*002a*/ 	.short	(.L_1393 - .L_1392)
.L_1392:
        /*002c*/ 	.word	0x00000000
        /*0030*/ 	.short	0x0000
        /*0032*/ 	.short	0x0000
        /*0034*/ 	.byte	0x00, 0xf0, 0x01, 0x33


	//----- nvinfo : EIATTR_SPARSE_MMA_MASK
	.align		4
.L_1393:
        /*0038*/ 	.byte	0x03, 0x50
        /*003a*/ 	.short	0x0000


	//----- nvinfo : EIATTR_MAXREG_COUNT
	.align		4
        /*003c*/ 	.byte	0x03, 0x1b
        /*003e*/ 	.short	0x0080


	//----- nvinfo : EIATTR_MERCURY_ISA_VERSION
	.align		4
        /*0040*/ 	.byte	0x03, 0x5f
        /*0042*/ 	.short	0x0101


	//----- nvinfo : EIATTR_EXIT_INSTR_OFFSETS
	.align		4
        /*0044*/ 	.byte	0x04, 0x1c
        /*0046*/ 	.short	(.L_1395 - .L_1394)


	//   ....[0]....
.L_1394:
        /*0048*/ 	.word	0x00000190


	//   ....[1]....
        /*004c*/ 	.word	0x000005c0


	//   ....[2]....
        /*0050*/ 	.word	0x00000620


	//   ....[3]....
        /*0054*/ 	.word	0x000007f0


	//----- nvinfo : EIATTR_MAX_THREADS
	.align		4
.L_1395:
        /*0058*/ 	.byte	0x04, 0x05
        /*005a*/ 	.short	(.L_1397 - .L_1396)
.L_1396:
        /*005c*/ 	.word	0x00000200
        /*0060*/ 	.word	0x00000001
        /*0064*/ 	.word	0x00000001


	//----- nvinfo : EIATTR_CRS_STACK_SIZE
	.align		4
.L_1397:
        /*0068*/ 	.byte	0x04, 0x1e
        /*006a*/ 	.short	(.L_1399 - .L_1398)
.L_1398:
        /*006c*/ 	.word	0x00000000


	//----- nvinfo : EIATTR_CBANK_PARAM_SIZE
	.align		4
.L_1399:
        /*0070*/ 	.byte	0x03, 0x19
        /*0072*/ 	.short	0x0cc2


	//----- nvinfo : EIATTR_PARAM_CBANK
	.align		4
        /*0074*/ 	.byte	0x04, 0x0a
        /*0076*/ 	.short	(.L_1401 - .L_1400)
	.align		4
.L_1400:
        /*0078*/ 	.word	index@(.nv.constant0._ZN2at6native61_GLOBAL__N__44eb8e94_28_ForeachBinaryOpScalarList_cu_dda10a6925multi_tensor_apply_kernelINS1_28TensorListScalarListMetadataIsLi2EEENS1_25BinaryOpScalarListFunctorIsLi2ELi1ELi1EEEJNS0_7minimumIsEEEEEvT_T0_DpT1_)
        /*007c*/ 	.short	0x0210
        /*007e*/ 	.short	0x0cc2


	//----- nvinfo : EIATTR_SW_WAR
	.align		4
.L_1401:
        /*0080*/ 	.byte	0x04, 0x36
        /*0082*/ 	.short	(.L_1403 - .L_1402)
.L_1402:
        /*0084*/ 	.word	0x00000008
.L_1403:


//--------------------- .nv.info._ZN2at6native61_GLOBAL__N__44eb8e94_28_ForeachBinaryOpScalarList_cu_dda10a6925multi_tensor_apply_kernelINS1_28TensorListScalarListMetadataIlLi2EEENS1_25BinaryOpScalarListFunctorIlLi2ELi1ELi1EEEJNS0_7minimumIlEEEEEvT_T0_DpT1_ --------------------------
	.section	.nv.info._ZN2at6native61_GLOBAL__N__44eb8e94_28_ForeachBinaryOpScalarList_cu_dda10a6925multi_tensor_apply_kernelINS1_28TensorListScalarListMetadataIlLi2EEENS1_25BinaryOpScalarListFunctorIlLi2ELi1ELi1EEEJNS0_7minimumIlEEEEEvT_T0_DpT1_,"",@"SHT_CUDA_INFO"
	.sectionflags	@""
	.align	4


	//----- nvinfo : EIATTR_CUDA_API_VERSION
	.align		4
        /*0000*/ 	.byte	0x04, 0x37
        /*0002*/ 	.short	(.L_1405 - .L_1404)
.L_1404:
        /*0004*/ 	.word	0x00000082


	//----- nvinfo : EIATTR_KPARAM_INFO
	.align		4
.L_1405:
        /*0008*/ 	.byte	0x04, 0x17
        /*000a*/ 	.short	(.L_1407 - .L_1406)
.L_1406:
        /*000c*/ 	.word	0x00000000
        /*0010*/ 	.short	0x0002
        /*0012*/ 	.short	0x0e41
        /*0014*/ 	.byte	0x00, 0xf0, 0x05, 0x00


	//----- nvinfo : EIATTR_KPARAM_INFO
	.align		4
.L_1407:
        /*0018*/ 	.byte	0x04, 0x17
        /*001a*/ 	.short	(.L_1409 - .L_1408)
.L_1408:
        /*001c*/ 	.word	0x00000000
        /*0020*/ 	.short	0x0001
        /*0022*/ 	.short	0x0e40
        /*0024*/ 	.byte	0x00, 0xf0, 0x05, 0x00


	//----- nvinfo : EIATTR_KPARAM_INFO
	.align		4
.L_1409:
        /*0028*/ 	.byte	0x04, 0x17
        /*002a*/ 	.short	(.L_1411 - .L_1410)
.L_1410:
        /*002c*/ 	.word	0x00000000
        /*0030*/ 	.short	0x0000
        /*0032*/ 	.short	0x0000
        /*0034*/ 	.byte	0x00, 0xf0, 0x01, 0x39


	//----- nvinfo : EIATTR_SPARSE_MMA_MASK
	.align		4
.L_1411:
        /*0038*/ 	.byte	0x03, 0x50
        /*003a*/ 	.short	0x0000


	//----- nvinfo : EIATTR_MAXREG_COUNT
	.align		4
        /*003c*/ 	.byte	0x03, 0x1b
        /*003e*/ 	.short	0x0080


	//----- nvinfo : EIATTR_MERCURY_ISA_VERSION
	.align		4
        /*0040*/ 	.byte	0x03, 0x5f
        /*0042*/ 	.short	0x0101


	//----- nvinfo : EIATTR_EXIT_INSTR_OFFSETS
	.align		4
        /*0044*/ 	.byte	0x04, 0x1c
        /*0046*/ 	.short	(.L_1413 - .L_1412)


	//   ....[0]....
.L_1412:
        /*0048*/ 	.word	0x00000190


	//   ....[1]....
        /*004c*/ 	.word	0x00000680


	//   ....[2]....
        /*0050*/ 	.word	0x000006e0


	//   ....[3]....
        /*0054*/ 	.word	0x000009c0


	//----- nvinfo : EIATTR_MAX_THREADS
	.align		4
.L_1413:
        /*0058*/ 	.byte	0x04, 0x05
        /*005a*/ 	.short	(.L_1415 - .L_1414)
.L_1414:
        /*005c*/ 	.word	0x00000200
        /*0060*/ 	.word	0x00000001
        /*0064*/ 	.word	0x00000001


	//----- nvinfo : EIATTR_CRS_STACK_SIZE
	.align		4
.L_1415:
        /*0068*/ 	.byte	0x04, 0x1e
        /*006a*/ 	.short	(.L_1417 - .L_1416)
.L_1416:
        /*006c*/ 	.word	0x00000000


	//----- nvinfo : EIATTR_CBANK_PARAM_SIZE
	.align		4
.L_1417:
        /*0070*/ 	.byte	0x03, 0x19
        /*0072*/ 	.short	0x0e42


	//----- nvinfo : EIATTR_PARAM_CBANK
	.align		4
        /*0074*/ 	.byte	0x04, 0x0a
        /*0076*/ 	.short	(.L_1419 - .L_1418)
	.align		4
.L_1418:
        /*0078*/ 	.word	index@(.nv.constant0._ZN2at6native61_GLOBAL__N__44eb8e94_28_ForeachBinaryOpScalarList_cu_dda10a6925multi_tensor_apply_kernelINS1_28TensorListScalarListMetadataIlLi2EEENS1_25BinaryOpScalarListFunctorIlLi2ELi1ELi1EEEJNS0_7minimumIlEEEEEvT_T0_DpT1_)
        /*007c*/ 	.short	0x0210
        /*007e*/ 	.short	0x0e42


	//----- nvinfo : EIATTR_SW_WAR
	.align		4
.L_1419:
        /*0080*/ 	.byte	0x04, 0x36
        /*0082*/ 	.short	(.L_1421 - .L_1420)
.L_1420:
        /*0084*/ 	.word	0x00000008
.L_1421:


//--------------------- .nv.info._ZN2at6native61_GLOBAL__N__44eb8e94_28_ForeachBinaryOpScalarList_cu_dda10a6925multi_tensor_apply_kernelINS1_28TensorListScalarListMetadataIiLi2EEENS1_25BinaryOpScalarListFunctorIiLi2ELi1ELi1EEEJNS0_7minimumIiEEEEEvT_T0_DpT1_ --------------------------
	.section	.nv.info._ZN2at6native61_GLOBAL__N__44eb8e94_28_ForeachBinaryOpScalarList_cu_dda10a6925multi_tensor_apply_kernelINS1_28TensorListScalarListMetadataIiLi2EEENS1_25BinaryOpScalarListFunctorIiLi2ELi1ELi1EEEJNS0_7minimumIiEEEEEvT_T0_DpT1_,"",@"SHT_CUDA_INFO"
	.sectionflags	@""
	.align	4


	//----- nvinfo : EIATTR_CUDA_API_VERSION
	.align		4
        /*0000*/ 	.byte	0x04, 0x37
        /*0002*/ 	.short	(.L_1423 - .L_1422)
.L_1422:
        /*0004*/ 	.word	0x00000082


	//----- nvinfo : EIATTR_KPARAM_INFO
	.align		4
.L_1423:
        /*0008*/ 	.byte	0x04, 0x17
        /*000a*/ 	.short	(.L_1425 - .L_1424)
.L_1424:
        /*000c*/ 	.word	0x00000000
        /*0010*/ 	.short	0x0002
        /*0012*/ 	.short	0x0d41
        /*0014*/ 	.byte	0x00, 0xf0, 0x05, 0x00


	//----- nvinfo : EIATTR_KPARAM_INFO
	.align		4
.L_1425:
        /*0018*/ 	.byte	0x04, 0x17
        /*001a*/ 	.short	(.L_1427 - .L_1426)
.L_1426:
        /*001c*/ 	.word	0x00000000
        /*0020*/ 	.short	0x0001
        /*0022*/ 	.short	0x0d40
        /*0024*/ 	.byte	0x00, 0xf0, 0x05, 0x00


	//----- nvinfo : EIATTR_KPARAM_INFO
	.align		4
.L_1427:
        /*0028*/ 	.byte	0x04, 0x17
        /*002a*/ 	.short	(.L_1429 - .L_1428)
.L_1428:
        /*002c*/ 	.word	0x00000000
        /*0030*/ 	.short	0x0000
        /*0032*/ 	.short	0x0000
        /*0034*/ 	.byte	0x00, 0xf0, 0x01, 0x35


	//----- nvinfo : EIATTR_SPARSE_MMA_MASK
	.align		4
.L_1429:
        /*0038*/ 	.byte	0x03, 0x50
        /*003a*/ 	.short	0x0000


	//----- nvinfo : EIATTR_MAXREG_COUNT
	.align		4
        /*003c*/ 	.byte	0x03, 0x1b
        /*003e*/ 	.short	0x0080


	//----- nvinfo : EIATTR_MERCURY_ISA_VERSION
	.align		4
        /*0040*/ 	.byte	0x03, 0x5f
        /*0042*/ 	.short	0x0101


	//----- nvinfo : EIATTR_EXIT_INSTR_OFFSETS
	.align		4
        /*0044*/ 	.byte	0x04, 0x1c
        /*0046*/ 	.short	(.L_1431 - .L_1430)


	//   ....[0]....
.L_1430:
        /*0048*/ 	.word	0x00000190


	//   ....[1]....
        /*004c*/ 	.word	0x000005c0


	//   ....[2]....
        /*0050*/ 	.word	0x00000620


	//   ....[3]....
        /*0054*/ 	.word	0x000007a0


	//----- nvinfo : EIATTR_MAX_THREADS
	.align		4
.L_1431:
        /*0058*/ 	.byte	0x04, 0x05
        /*005a*/ 	.short	(.L_1433 - .L_1432)
.L_1432:
        /*005c*/ 	.word	0x00000200
        /*0060*/ 	.word	0x00000001
        /*0064*/ 	.word	0x00000001


	//----- nvinfo : EIATTR_CRS_STACK_SIZE
	.align		4
.L_1433:
        /*0068*/ 	.byte	0x04, 0x1e
        /*006a*/ 	.short	(.L_1435 - .L_1434)
.L_1434:
        /*006c*/ 	.word	0x00000000


	//----- nvinfo : EIATTR_CBANK_PARAM_SIZE
	.align		4
.L_1435:
        /*0070*/ 	.byte	0x03, 0x19
        /*0072*/ 	.short	0x0d42


	//----- nvinfo : EIATTR_PARAM_CBANK
	.align		4
        /*0074*/ 	.byte	0x04, 0x0a
        /*0076*/ 	.short	(.L_1437 - .L_1436)
	.align		4
.L_1436:
        /*0078*/ 	.word	index@(.nv.constant0._ZN2at6native61_GLOBAL__N__44eb8e94_28_ForeachBinaryOpScalarList_cu_dda10a6925multi_tensor_apply_kernelINS1_28TensorListScalarListMetadataIiLi2EEENS1_25BinaryOpScalarListFunctorIiLi2ELi1ELi1EEEJNS0_7minimumIiEEEEEvT_T0_DpT1_)
        /*007c*/ 	.short	0x0210
        /*007e*/ 	.short	0x0d42


	//----- nvinfo : EIATTR_SW_WAR
	.align		4
.L_1437:
        /*0080*/ 	.byte	0x04, 0x36
        /*0082*/ 	.short	(.L_1439 - .L_1438)
.L_1438:
        /*0084*/ 	.word	0x00000008
.L_1439:


//--------------------- .nv.info._ZN2at6native61_GLOBAL__N__44eb8e94_28_ForeachBinaryOpScalarList_cu_dda10a6925multi_tensor_apply_kernelINS1_28TensorListScalarListMetadataIaLi2EEENS1_25BinaryOpScalarListFunctorIaLi2ELi1ELi1EEEJNS0_7minimumIaEEEEEvT_T0_DpT1_ --------------------------
	.section	.nv.info._ZN2at6native61_GLOBAL__N__44eb8e94_28_ForeachBinaryOpScalarList_cu_dda10a6925multi_tensor_apply_kernelINS1_28TensorListScalarListMetadataIaLi2EEENS1_25BinaryOpScalarListFunctorIaLi2ELi1ELi1EEEJNS0_7minimumIaEEEEEvT_T0_DpT1_,"",@"SHT_CUDA_INFO"
	.sectionflags	@""
	.align	4


	//----- nvinfo : EIATTR_CUDA_API_VERSION
	.align		4
        /*0000*/ 	.byte	0x04, 0x37
        /*0002*/ 	.short	(.L_1441 - .L_1440)
.L_1440:
        /*0004*/ 	.word	0x00000082


	//----- nvinfo : EIATTR_KPARAM_INFO
	.align		4
.L_1441:
        /*0008*/ 	.byte	0x04, 0x17
        /*000a*/ 	.short	(.L_1443 - .L_1442)
.L_1442:
        /*000c*/ 	.word	0x00000000
        /*0010*/ 	.short	0x0002
        /*0012*/ 	.short	0x0c81
        /*0014*/ 	.byte	0x00, 0xf0, 0x05, 0x00


	//----- nvinfo : EIATTR_KPARAM_INFO
	.align		4
.L_1443:
        /*0018*/ 	.byte	0x04, 0x17
        /*001a*/ 	.short	(.L_1445 - .L_1444)
.L_1444:
        /*001c*/ 	.word	0x00000000
        /*0020*/ 	.short	0x0001
        /*0022*/ 	.short	0x0c80
        /*0024*/ 	.byte	0x00, 0xf0, 0x05, 0x00


	//----- nvinfo : EIATTR_KPARAM_INFO
	.align		4
.L_1445:
        /*0028*/ 	.byte	0x04, 0x17
        /*002a*/ 	.short	(.L_1447 - .L_1446)
.L_1446:
        /*002c*/ 	.word	0x00000000
        /*0030*/ 	.short	0x0000
        /*0032*/ 	.short	0x0000
        /*0034*/ 	.byte	0x00, 0xf0, 0x01, 0x32


	//----- nvinfo : EIATTR_SPARSE_MMA_MASK
	.align		4
.L_1447:
        /*0038*/ 	.byte	0x03, 0x50
        /*003a*/ 	.short	0x0000


	//----- nvinfo : EIATTR_MAXREG_COUNT
	.align		4
        /*003c*/ 	.byte	0x03, 0x1b
        /*003e*/ 	.short	0x0080


	//----- nvinfo : EIATTR_MERCURY_ISA_VERSION
	.align		4
        /*0040*/ 	.byte	0x03, 0x5f
        /*0042*/ 	.short	0x0101


	//----- nvinfo : EIATTR_EXIT_INSTR_OFFSETS
	.align		4
        /*0044*/ 	.byte	0x04, 0x1c
        /*0046*/ 	.short	(.L_1449 - .L_1448)


	//   ....[0]....
.L_1448:
        /*0048*/ 	.word	0x00000190


	//   ....[1]....
        /*004c*/ 	.word	0x00000640


	//   ....[2]....
        /*0050*/ 	.word	0x000006a0


	//   ....[3]....
        /*0054*/ 	.word	0x000008f0


	//----- nvinfo : EIATTR_MAX_THREADS
	.align		4
.L_1449:
        /*0058*/ 	.byte	0x04, 0x05
        /*005a*/ 	.short	(.L_1451 - .L_1450)
.L_1450:
        /*005c*/ 	.word	0x00000200
        /*0060*/ 	.word	0x00000001
        /*0064*/ 	.word	0x00000001


	//----- nvinfo : EIATTR_CRS_STACK_SIZE
	.align		4
.L_1451:
        /*0068*/ 	.byte	0x04, 0x1e
        /*006a*/ 	.short	(.L_1453 - .L_1452)
.L_1452:
        /*006c*/ 	.word	0x00000000


	//----- nvinfo : EIATTR_CBANK_PARAM_SIZE
	.align		4
.L_1453:
        /*0070*/ 	.byte	0x03, 0x19
        /*0072*/ 	.short	0x0c82


	//----- nvinfo : EIATTR_PARAM_CBANK
	.align		4
        /*0074*/ 	.byte	0x04, 0x0a
        /*0076*/ 	.short	(.L_1455 - .L_1454)
	.align		4
.L_1454:
        /*0078*/ 	.word	index@(.nv.constant0._ZN2at6native61_GLOBAL__N__44eb8e94_28_ForeachBinaryOpScalarList_cu_dda10a6925multi_tensor_apply_kernelINS1_28TensorListScalarListMetadataIaLi2EEENS1_25BinaryOpScalarListFunctorIaLi2ELi1ELi1EEEJNS0_7minimumIaEEEEEvT_T0_DpT1_)
        /*007c*/ 	.short	0x0210
        /*007e*/ 	.short	0x0c82


	//----- nvinfo : EIATTR_SW_WAR
	.align		4
.L_1455:
        /*0080*/ 	.byte	0x04, 0x36
        /*0082*/ 	.short	(.L_1457 - .L_1456)
.L_1456:
        /*0084*/ 	.word	0x00000008
.L_1457:


//--------------------- .nv.info._ZN2at6native61_GLOBAL__N__44eb8e94_28_ForeachBinaryOpScalarList_cu_dda10a6925multi_tensor_apply_kernelINS1_28TensorListScalarListMetadataIhLi2EEENS1_25BinaryOpScalarListFunctorIhLi2ELi1ELi1EEEJNS0_7minimumIhEEEEEvT_T0_DpT1_ --------------------------
	.section	.nv.info._ZN2at6native61_GLOBAL__N__44eb8e94_28_ForeachBinaryOpScalarList_cu_dda10a6925multi_tensor_apply_kernelINS1_28TensorListScalarListMetadataIhLi2EEENS1_25BinaryOpScalarListFunctorIhLi2ELi1ELi1EEEJNS0_7minimumIhEEEEEvT_T0_DpT1_,"",@"SHT_CUDA_INFO"
	.sectionflags	@""
	.align	4


	//----- nvinfo : EIATTR_CUDA_API_VERSION
	.align		4
        /*0000*/ 	.byte	0x04, 0x37
        /*0002*/ 	.short	(.L_1459 - .L_1458)
.L_1458:
        /*0004*/ 	.word	0x00000082


	//----- nvinfo : EIATTR_KPARAM_INFO
	.align		4
.L_1459:
        /*0008*/ 	.byte	0x04, 0x17
        /*000a*/ 	.short	(.L_1461 - .L_1460)
.L_1460:
        /*000c*/ 	.word	0x00000000
        /*0010*/ 	.short	0x0002
        /*0012*/ 	.short	0x0c81
        /*0014*/ 	.byte	0x00, 0xf0, 0x05, 0x00


	//----- nvinfo : EIATTR_KPARAM_INFO
	.align		4
.L_1461:
        /*0018*/ 	.byte	0x04, 0x17
        /*001a*/ 	.short	(.L_1463 - .L_1462)
.L_1462:
        /*001c*/ 	.word	0x00000000
        /*0020*/ 	.short	0x0001
        /*0022*/ 	.short	0x0c80
        /*0024*/ 	.byte	0x00, 0xf0, 0x05, 0x00


	//----- nvinfo : EIATTR_KPARAM_INFO
	.align		4
.L_1463:
        /*0028*/ 	.byte	0x04, 0x17
        /*002a*/ 	.short	(.L_1465 - .L_1464)
.L_1464:
        /*002c*/ 	.word	0x00000000
        /*0030*/ 	.short	0x0000
        /*0032*/ 	.short	0x0000
        /*0034*/ 	.byte	0x00, 0xf0, 0x01, 0x32


	//----- nvinfo : EIATTR_SPARSE_MMA_MASK
	.align		4
.L_1465:
        /*0038*/ 	.byte	0x03, 0x50
        /*003a*/ 	.short	0x0000


	//----- nvinfo : EIATTR_MAXREG_COUNT
	.align		4
        /*003c*/ 	.byte	0x03, 0x1b
        /*003e*/ 	.short	0x0080


	//----- nvinfo : EIATTR_MERCURY_ISA_VERSION
	.align		4
        /*0040*/ 	.byte	0x03, 0x5f
        /*0042*/ 	.short	0x0101


	//----- nvinfo : EIATTR_EXIT_INSTR_OFFSETS
	.align		4
        /*0044*/ 	.byte	0x04, 0x1c
        /*0046*/ 	.short	(.L_1467 - .L_1466)


	//   ....[0]....
.L_1466:
        /*0048*/ 	.word	0x00000190


	//   ....[1]....
        /*004c*/ 	.word	0x00000610


	//   ....[2]....
        /*0050*/ 	.word	0x00000670


	//   ....[3]....
        /*0054*/ 	.word	0x00000870


	//----- nvinfo : EIATTR_MAX_THREADS
	.align		4
.L_1467:
        /*0058*/ 	.byte	0x04, 0x05
        /*005a*/ 	.short	(.L_1469 - .L_1468)
.L_1468:
        /*005c*/ 	.word	0x00000200
        /*0060*/ 	.word	0x00000001
        /*0064*/ 	.word	0x00000001


	//----- nvinfo : EIATTR_CRS_STACK_SIZE
	.align		4
.L_1469:
        /*0068*/ 	.byte	0x04, 0x1e
        /*006a*/ 	.short	(.L_1471 - .L_1470)
.L_1470:
        /*006c*/ 	.word	0x00000000


	//----- nvinfo : EIATTR_CBANK_PARAM_SIZE
	.align		4
.L_1471:
        /*0070*/ 	.byte	0x03, 0x19
        /*0072*/ 	.short	0x0c82


	//----- nvinfo : EIATTR_PARAM_CBANK
	.align		4
        /*0074*/ 	.byte	0x04, 0x0a
        /*0076*/ 	.short	(.L_1473 - .L_1472)
	.align		4
.L_1472:
        /*0078*/ 	.word	index@(.nv.constant0._ZN2at6native61_GLOBAL__N__44eb8e94_28_ForeachBinaryOpScalarList_cu_dda10a6925multi_tensor_apply_kernelINS1_28TensorListScalarListMetadataIhLi2EEENS1_25BinaryOpScalarListFunctorIhLi2ELi1ELi1EEEJNS0_7minimumIhEEEEEvT_T0_DpT1_)
        /*007c*/ 	.short	0x0210
        /*007e*/ 	.short	0x0c82


	//----- nvinfo : EIATTR_SW_WAR
	.align		4
.L_1473:
        /*0080*/ 	.byte	0x04, 0x36
        /*0082*/ 	.short	(.L_1475 - .L_1474)
.L_1474:
        /*0084*/ 	.word	0x00000008
.L_1475:


//--------------------- .nv.info._ZN2at6native61_GLOBAL__N__44eb8e94_28_ForeachBinaryOpScalarList_cu_dda10a6925multi_tensor_apply_kernelINS1_28TensorListScalarListMetadataIfLi1EEENS1_25BinaryOpScalarListFunctorIN3c108BFloat16ELi1ELi1ELi0EEEJNS0_7minimumIfEEEEEvT_T0_DpT1_ --------------------------
	.section	.nv.info._ZN2at6native61_GLOBAL__N__44eb8e94_28_ForeachBinaryOpScalarList_cu_dda10a6925multi_tensor_apply_kernelINS1_28TensorListScalarListMetadataIfLi1EEENS1_25BinaryOpScalarListFunctorIN3c108BFloat16ELi1ELi1ELi0EEEJNS0_7minimumIfEEEEEvT_T0_DpT1_,"",@"SHT_CUDA_INFO"
	.sectionflags	@""
	.align	4


	//----- nvinfo : EIATTR_CUDA_API_VERSION
	.align		4
        /*0000*/ 	.byte	0x04, 0x37
        /*0002*/ 	.short	(.L_1477 - .L_1476)
.L_1476:
        /*0004*/ 	.word	0x00000082


	//----- nvinfo : EIATTR_KPARAM_INFO
	.align		4
.L_1477:
        /*0008*/ 	.byte	0x04, 0x17
        /*000a*/ 	.short	(.L_1479 - .L_1478)
.L_1478:
        /*000c*/ 	.word	0x00000000
        /*0010*/ 	.short	0x0002
        /*0012*/ 	.short	0x0dc1
        /*0014*/ 	.byte	0x00, 0xf0, 0x05, 0x00


	//----- nvinfo : EIATTR_KPARAM_INFO
	.align		4
.L_1479:
        /*0018*/ 	.byte	0x04, 0x17
        /*001a*/ 	.short	(.L_1481 - .L_1480)
.L_1480:
        /*001c*/ 	.word	0x00000000
        /*0020*/ 	.short	0x0001
        /*0022*/ 	.short	0x0dc0
        /*0024*/ 	.byte	0x00, 0xf0, 0x05, 0x00


	//----- nvinfo : EIATTR_KPARAM_INFO
	.align		4
.L_1481:
        /*0028*/ 	.byte	0x04, 0x17
        /*002a*/ 	.short	(.L_1483 - .L_1482)
.L_1482:
        /*002c*/ 	.word	0x00000000
        /*0030*/ 	.short	0x0000
        /*0032*/ 	.short	0x0000
        /*0034*/ 	.byte	0x00, 0xf0, 0x01, 0x37


	//----- nvinfo : EIATTR_SPARSE_MMA_MASK
	.align		4
.L_1483:
        /*0038*/ 	.byte	0x03, 0x50
        /*003a*/ 	.short	0x0000


	//----- nvinfo : EIATTR_MAXREG_COUNT
	.align		4
        /*003c*/ 	.byte	0x03, 0x1b
        /*003e*/ 	.short	0x0080


	//----- nvinfo : EIATTR_MERCURY_ISA_VERSION
	.align		4
        /*0040*/ 	.byte	0x03, 0x5f
        /*0042*/ 	.short	0x0101


	//----- nvinfo : EIATTR_EXIT_INSTR_OFFSETS
	.align		4
        /*0044*/ 	.byte	0x04, 0x1c
        /*0046*/ 	.short	(.L_1485 - .L_1484)


	//   ....[0]....
.L_1484:
        /*0048*/ 	.word	0x00000170


	//   ....[1]....
        /*004c*/ 	.word	0x00000660


	//   ....[2]....
        /*0050*/ 	.word	0x000006c0


	//   ....[3]....
        /*0054*/ 	.word	0x00000940


	//----- nvinfo : EIATTR_MAX_THREADS
	.align		4
.L_1485:
        /*0058*/ 	.byte	0x04, 0x05
        /*005a*/ 	.short	(.L_1487 - .L_1486)
.L_1486:
        /*005c*/ 	.word	0x00000200
        /*0060*/ 	.word	0x00000001
        /*0064*/ 	.word	0x00000001


	//----- nvinfo : EIATTR_CRS_STACK_SIZE
	.align		4
.L_1487:
        /*0068*/ 	.byte	0x04, 0x1e
        /*006a*/ 	.short	(.L_1489 - .L_1488)
.L_1488:
        /*006c*/ 	.word	0x00000000


	//----- nvinfo : EIATTR_CBANK_PARAM_SIZE
	.align		4
.L_1489:
        /*0070*/ 	.byte	0x03, 0x19
        /*0072*/ 	.short	0x0dc2


	//----- nvinfo : EIATTR_PARAM_CBANK
	.align		4
        /*0074*/ 	.byte	0x04, 0x0a
        /*0076*/ 	.short	(.L_1491 - .L_1490)
	.align		4
.L_1490:
        /*0078*/ 	.word	index@(.nv.constant0._ZN2at6native61_GLOBAL__N__44eb8e94_28_ForeachBinaryOpScalarList_cu_dda10a6925multi_tensor_apply_kernelINS1_28TensorListScalarListMetadataIfLi1EEENS1_25BinaryOpScalarListFunctorIN3c108BFloat16ELi1ELi1ELi0EEEJNS0_7minimumIfEEEEEvT_T0_DpT1_)
        /*007c*/ 	.short	0x0210
        /*007e*/ 	.short	0x0dc2


	//----- nvinfo : EIATTR_SW_WAR
	.align		4
.L_1491:
        /*0080*/ 	.byte	0x04, 0x36
        /*0082*/ 	.short	(.L_1493 - .L_1492)
.L_1492:
        /*0084*/ 	.word	0x00000008
.L_1493:


//--------------------- .nv.info._ZN2at6native61_GLOBAL__N__44eb8e94_28_ForeachBinaryOpScalarList_cu_dda10a6925multi_tensor_apply_kernelINS1_28TensorListScalarListMetadataIfLi1EEENS1_25BinaryOpScalarListFunctorIN3c104HalfELi1ELi1ELi0EEEJNS0_7minimumIfEEEEEvT_T0_DpT1_ --------------------------
	.section	.nv.info._ZN2at6native61_GLOBAL__N__44eb8e94_28_ForeachBinaryOpScalarList_cu_dda10a6925multi_tensor_apply_kernelINS1_28TensorListScalarListMetadataIfLi1EEENS1_25BinaryOpScalarListFunctorIN3c104HalfELi1ELi1ELi0EEEJNS0_7minimumIfEEEEEvT_T0_DpT1_,"",@"SHT_CUDA_INFO"
	.sectionflags	@""
	.align	4


	//----- nvinfo : EIATTR_CUDA_API_VERSION
	.align		4
        /*0000*/ 	.byte	0x04, 0x37
        /*0002*/ 	.short	(.L_1495 - .L_1494)
.L_1494:
        /*0004*/ 	.word	0x00000082


	//----- nvinfo : EIATTR_KPARAM_INFO
	.align		4
.L_1495:
        /*0008*/ 	.byte	0x04, 0x17
        /*000a*/ 	.short	(.L_1497 - .L_1496)
.L_1496:
        /*000c*/ 	.word	0x00000000
        /*0010*/ 	.short	0x0002
        /*0012*/ 	.short	0x0dc1
        /*0014*/ 	.byte	0x00, 0xf0, 0x05, 0x00


	//----- nvinfo : EIATTR_KPARAM_INFO
	.align		4
.L_1497:
        /*0018*/ 	.byte	0x04, 0x17
        /*001a*/ 	.short	(.L_1499 - .L_1498)
.L_1498:
        /*001c*/ 	.word	0x00000000
        /*0020*/ 	.short	0x0001
        /*0022*/ 	.short	0x0dc0
        /*0024*/ 	.byte	0x00, 0xf0, 0x05, 0x00


	//----- nvinfo : EIATTR_KPARAM_INFO
	.align		4
.L_1499:
        /*0028*/ 	.byte	0x04, 0x17
        /*002a*/ 	.short	(.L_1501 - .L_1500)
.L_1500:
        /*002c*/ 	.word	0x00000000
        /*0030*/ 	.short	0x0000
        /*0032*/ 	.short	0x0000
        /*0034*/ 	.byte	0x00, 0xf0, 0x01, 0x37


	//----- nvinfo : EIATTR_SPARSE_MMA_MASK
	.align		4
.L_1501:
        /*0038*/ 	.byte	0x03, 0x50
        /*003a*/ 	.short	0x0000


	//----- nvinfo : EIATTR_MAXREG_COUNT
	.align		4
        /*003c*/ 	.byte	0x03, 0x1b
        /*003e*/ 	.short	0x0080


	//----- nvinfo : EIATTR_MERCURY_ISA_VERSION
	.align		4
        /*0040*/ 	.byte	0x03, 0x5f
        /*0042*/ 	.short	0x0101


	//----- nvinfo : EIATTR_EXIT_INSTR_OFFSETS
	.align		4
        /*0044*/ 	.byte	0x04, 0x1c
        /*0046*/ 	.short	(.L_1503 - .L_1502)


	//   ....[0]....
.L_1502:
        /*0048*/ 	.word	0x00000170


	//   ....[1]....
        /*004c*/ 	.word	0x00000660


	//   ....[2]....
        /*0050*/ 	.word	0x000006c0


	//   ....[3]....
        /*0054*/ 	.word	0x00000920


	//----- nvinfo : EIATTR_MAX_THREADS
	.align		4
.L_1503:
        /*0058*/ 	.byte	0x04, 0x05
        /*005a*/ 	.short	(.L_1505 - .L_1504)
.L_1504:
        /*005c*/ 	.word	0x00000200
        /*0060*/ 	.word	0x00000001
        /*0064*/ 	.word	0x00000001


	//----- nvinfo : EIATTR_CRS_STACK_SIZE
	.align		4
.L_1505:
        /*0068*/ 	.byte	0x04, 0x1e
        /*006a*/ 	.short	(.L_1507 - .L_1506)
.L_1506:
        /*006c*/ 	.word	0x00000000


	//----- nvinfo : EIATTR_CBANK_PARAM_SIZE
	.align		4
.L_1507:
        /*0070*/ 	.byte	0x03, 0x19
        /*0072*/ 	.short	0x0dc2


	//----- nvinfo : EIATTR_PARAM_CBANK
	.align		4
        /*0074*/ 	.byte	0x04, 0x0a
        /*0076*/ 	.short	(.L_1509 - .L_1508)
	.align		4
.L_1508:
        /*0078*/ 	.word	index@(.nv.constant0._ZN2at6native61_GLOBAL__N__44eb8e94_28_ForeachBinaryOpScalarList_cu_dda10a6925multi_tensor_apply_kernelINS1_28TensorListScalarListMetadataIfLi1EEENS1_25BinaryOpScalarListFunctorIN3c104HalfELi1ELi1ELi0EEEJNS0_7minimumIfEEEEEvT_T0_DpT1_)
        /*007c*/ 	.short	0x0210
        /*007e*/ 	.short	0x0dc2


	//----- nvinfo : EIATTR_SW_WAR
	.align		4
.L_1509:
        /*0080*/ 	.byte	0x04, 0x36
        /*0082*/ 	.short	(.L_1511 - .L_1510)
.L_1510:
        /*0084*/ 	.word	0x00000008
.L_1511:


//--------------------- .nv.info._ZN2at6native61_GLOBAL__N__44eb8e94_28_ForeachBinaryOpScalarList_cu_dda10a6925multi_tensor_apply_kernelINS1_28TensorListScalarListMetadataIfLi1EEENS1_25BinaryOpScalarListFunctorIfLi1ELi1ELi0EEEJNS0_7minimumIfEEEEEvT_T0_DpT1_ --------------------------
	.section	.nv.info._ZN2at6native61_GLOBAL__N__44eb8e94_28_ForeachBinaryOpScalarList_cu_dda10a6925multi_tensor_apply_kernelINS1_28TensorListScalarListMetadataIfLi1EEENS1_25BinaryOpScalarListFunctorIfLi1ELi1ELi0EEEJNS0_7minimumIfEEEEEvT_T0_DpT1_,"",@"SHT_CUDA_INFO"
	.sectionflags	@""
	.align	4


	//----- nvinfo : EIATTR_CUDA_API_VERSION
	.align		4
        /*0000*/ 	.byte	0x04, 0x37
        /*0002*/ 	.short	(.L_1513 - .L_1512)
.L_1512:
        /*0004*/ 	.word	0x00000082


	//----- nvinfo : EIATTR_KPARAM_INFO
	.align		4
.L_1513:
        /*0008*/ 	.byte	0x04, 0x17
        /*000a*/ 	.short	(.L_1515 - .L_1514)
.L_1514:
        /*000c*/ 	.word	0x00000000
        /*0010*/ 	.short	0x0002
        /*0012*/ 	.short	0x0dc1
        /*0014*/ 	.byte	0x00, 0xf0, 0x05, 0x00


	//----- nvinfo : EIATTR_KPARAM_INFO
	.align		4
.L_1515:
        /*0018*/ 	.byte	0x04, 0x17
        /*001a*/ 	.short	(.L_1517 - .L_1516)
.L_1516:
        /*001c*/ 	.word	0x00000000
        /*0020*/ 	.short	0x0001
        /*0022*/ 	.short	0x0dc0
        /*0024*/ 	.byte	0x00, 0xf0, 0x05, 0x00


	//----- nvinfo : EIATTR_KPARAM_INFO
	.align		4
.L_1517:
        /*0028*/ 	.byte	0x04, 0x17
        /*002a*/ 	.short	(.L_1519 - .L_1518)
.L_1518:
        /*002c*/ 	.word	0x00000000
        /*0030*/ 	.short	0x0000
        /*0032*/ 	.short	0x0000
        /*0034*/ 	.byte	0x00, 0xf0, 0x01, 0x37


	//----- nvinfo : EIATTR_SPARSE_MMA_MASK
	.align		4
.L_1519:
        /*0038*/ 	.byte	0x03, 0x50
        /*003a*/ 	.short	0x0000


	//----- nvinfo : EIATTR_MAXREG_COUNT
	.align		4
        /*003c*/ 	.byte	0x03, 0x1b
        /*003e*/ 	.short	0x0080


	//----- nvinfo : EIATTR_MERCURY_ISA_VERSION
	.align		4
        /*0040*/ 	.byte	0x03, 0x5f
        /*0042*/ 	.short	0x0101


	//----- nvinfo : EIATTR_EXIT_INSTR_OFFSETS
	.align		4
        /*0044*/ 	.byte	0x04, 0x1c
        /*0046*/ 	.short	(.L_1521 - .L_1520)


	//   ....[0]....
.L_1520:
        /*0048*/ 	.word	0x00000170


	//   ....[1]....
        /*004c*/ 	.word	0x000005e0


	//   ....[2]....
        /*0050*/ 	.word	0x00000640


	//   ....[3]....
        /*0054*/ 	.word	0x00000840


	//----- nvinfo : EIATTR_MAX_THREADS
	.align		4
.L_1521:
        /*0058*/ 	.byte	0x04, 0x05
        /*005a*/ 	.short	(.L_1523 - .L_1522)
.L_1522:
        /*005c*/ 	.word	0x00000200
        /*0060*/ 	.word	0x00000001
        /*0064*/ 	.word	0x00000001


	//----- nvinfo : EIATTR_CRS_STACK_SIZE
	.align		4
.L_1523:
        /*0068*/ 	.byte	0x04, 0x1e
        /*006a*/ 	.short	(.L_1525 - .L_1524)
.L_1524:
        /*006c*/ 	.word	0x00000000


	//----- nvinfo : EIATTR_CBANK_PARAM_SIZE
	.align		4
.L_1525:
        /*0070*/ 	.byte	0x03, 0x19
        /*0072*/ 	.short	0x0dc2


	//----- nvinfo : EIATTR_PARAM_CBANK
	.align		4
        /*0074*/ 	.byte	0x04, 0x0a
        /*0076*/ 	.short	(.L_1527 - .L_1526)
	.align		4
.L_1526:
        /*0078*/ 	.word	index@(.nv.constant0._ZN2at6native61_GLOBAL__N__44eb8e94_28_ForeachBinaryOpScalarList_cu_dda10a6925multi_tensor_apply_kernelINS1_28TensorListScalarListMetadataIfLi1EEENS1_25BinaryOpScalarListFunctorIfLi1ELi1ELi0EEEJNS0_7minimumIfEEEEEvT_T0_DpT1_)
        /*007c*/ 	.short	0x0210
        /*007e*/ 	.short	0x0dc2


	//----- nvinfo : EIATTR_SW_WAR
	.align		4
.L_1527:
        /*0080*/ 	.byte	0x04, 0x36
        /*0082*/ 	.short	(.L_1529 - .L_1528)
.L_1528:
        /*0084*/ 	.word	0x00000008
.L_1529:


//--------------------- .nv.info._ZN2at6native61_GLOBAL__N__44eb8e94_28_ForeachBinaryOpScalarList_cu_dda10a6925multi_tensor_apply_kernelINS1_28TensorListScalarListMetadataIdLi1EEENS1_25BinaryOpScalarListFunctorIdLi1ELi1ELi0EEEJNS0_7minimumIdEEEEEvT_T0_DpT1_ --------------------------
	.section	.nv.info._ZN2at6native61_GLOBAL__N__44eb8e94_28_ForeachBinaryOpScalarList_cu_dda10a6925multi_tensor_apply_kernelINS1_28TensorListScalarListMetadataIdLi1EEENS1_25BinaryOpScalarListFunctorIdLi1ELi1ELi0EEEJNS0_7minimumIdEEEEEvT_T0_DpT1_,"",@"SHT_CUDA_INFO"
	.sectionflags	@""
	.align	4


	//----- nvinfo : EIATTR_CUDA_API_VERSION
	.align		4
        /*0000*/ 	.byte	0x04, 0x37
        /*0002*/ 	.short	(.L_1531 - .L_1530)
.L_1530:
        /*0004*/ 	.word	0x00000082


	//----- nvinfo : EIATTR_KPARAM_INFO
	.align		4
.L_1531:
        /*0008*/ 	.byte	0x04, 0x17
        /*000a*/ 	.short	(.L_1533 - .L_1532)
.L_1532:
        /*000c*/ 	.word	0x00000000
        /*0010*/ 	.short	0x0002
        /*0012*/ 	.short	0x0f41
        /*0014*/ 	.byte	0x00, 0xf0, 0x05, 0x00


	//----- nvinfo : EIATTR_KPARAM_INFO
	.align		4
.L_1533:
        /*0018*/ 	.byte	0x04, 0x17
        /*001a*/ 	.short	(.L_1535 - .L_1534)
.L_1534:
        /*001c*/ 	.word	0x00000000
        /*0020*/ 	.short	0x0001
        /*0022*/ 	.short	0x0f40
        /*0024*/ 	.byte	0x00, 0xf0, 0x05, 0x00


	//----- nvinfo : EIATTR_KPARAM_INFO
	.align		4
.L_1535:
        /*0028*/ 	.byte	0x04, 0x17
        /*002a*/ 	.short	(.L_1537 - .L_1536)
.L_1536:
        /*002c*/ 	.word	0x00000000
        /*0030*/ 	.short	0x0000
        /*0032*/ 	.short	0x0000
        /*0034*/ 	.byte	0x00, 0xf0, 0x01, 0x3d


	//----- nvinfo : EIATTR_SPARSE_MMA_MASK
	.align		4
.L_1537:
        /*0038*/ 	.byte	0x03, 0x50
        /*003a*/ 	.short	0x0000


	//----- nvinfo : EIATTR_MAXREG_COUNT
	.align		4
        /*003c*/ 	.byte	0x03, 0x1b
        /*003e*/ 	.short	0x0080


	//----- nvinfo : EIATTR_MERCURY_ISA_VERSION
	.align		4
        /*0040*/ 	.byte	0x03, 0x5f
        /*0042*/ 	.short	0x0101


	//----- nvinfo : EIATTR_EXIT_INSTR_OFFSETS
	.align		4
        /*0044*/ 	.byte	0x04, 0x1c
        /*0046*/ 	.short	(.L_1539 - .L_1538)


	//   ....[0]....
.L_1538:
        /*0048*/ 	.word	0x00000150


	//   ....[1]....
        /*004c*/ 	.word	0x000005c0


	//   ....[2]....
        /*0050*/ 	.word	0x00000620


	//   ....[3]....
        /*0054*/ 	.word	0x00000880


	//----- nvinfo : EIATTR_MAX_THREADS
	.align		4
.L_1539:
        /*0058*/ 	.byte	0x04, 0x05
        /*005a*/ 	.short	(.L_1541 - .L_1540)
.L_1540:
        /*005c*/ 	.word	0x00000200
        /*0060*/ 	.word	0x00000001
        /*0064*/ 	.word	0x00000001


	//----- nvinfo : EIATTR_CRS_STACK_SIZE
	.align		4
.L_1541:
        /*0068*/ 	.byte	0x04, 0x1e
        /*006a*/ 	.short	(.L_1543 - .L_1542)
.L_1542:
        /*006c*/ 	.word	0x00000000


	//----- nvinfo : EIATTR_CBANK_PARAM_SIZE
	.align		4
.L_1543:
        /*0070*/ 	.byte	0x03, 0x19
        /*0072*/ 	.short	0x0f42


	//----- nvinfo : EIATTR_PARAM_CBANK
	.align		4
        /*0074*/ 	.byte	0x04, 0x0a
        /*0076*/ 	.short	(.L_1545 - .L_1544)
	.align		4
.L_1544:
        /*0078*/ 	.word	index@(.nv.constant0._ZN2at6native61_GLOBAL__N__44eb8e94_28_ForeachBinaryOpScalarList_cu_dda10a6925multi_tensor_apply_kernelINS1_28TensorListScalarListMetadataIdLi1EEENS1_25BinaryOpScalarListFunctorIdLi1ELi1ELi0EEEJNS0_7minimumIdEEEEEvT_T0_DpT1_)
        /*007c*/ 	.short	0x0210
        /*007e*/ 	.short	0x0f42


	//----- nvinfo : EIATTR_SW_WAR
	.align		4
.L_1545:
        /*0080*/ 	.byte	0x04, 0x36
        /*0082*/ 	.short	(.L_1547 - .L_1546)
.L_1546:
        /*0084*/ 	.word	0x00000008
.L_1547:


//--------------------- .nv.info._ZN2at6native61_GLOBAL__N__44eb8e94_28_ForeachBinaryOpScalarList_cu_dda10a6925multi_tensor_apply_kernelINS1_28TensorListScalarListMetadataIsLi1EEENS1_25BinaryOpScalarListFunctorIsLi1ELi1ELi0EEEJNS0_7minimumIsEEEEEvT_T0_DpT1_ --------------------------
	.section	.nv.info._ZN2at6native61_GLOBAL__N__44eb8e94_28_ForeachBinaryOpScalarList_cu_dda10a6925multi_tensor_apply_kernelINS1_28TensorListScalarListMetadataIsLi1EEENS1_25BinaryOpScalarListFunctorIsLi1ELi1ELi0EEEJNS0_7minimumIsEEEEEvT_T0_DpT1_,"",@"SHT_CUDA_INFO"
	.sectionflags	@""
	.align	4


	//----- nvinfo : EIATTR_CUDA_API_VERSION
	.align		4
        /*0000*/ 	.byte	0x04, 0x37
        /*0002*/ 	.short	(.L_1549 - .L_1548)
.L_1548:
        /*0004*/ 	.word	0x00000082


	//----- nvinfo : EIATTR_KPARAM_INFO
	.align		4
.L_1549:
        /*0008*/ 	.byte	0x04, 0x17
        /*000a*/ 	.short	(.L_1551 - .L_1550)
.L_1550:
        /*000c*/ 	.word	0x00000000
        /*0010*/ 	.short	0x0002
        /*0012*/ 	.short	0x0d01
        /*0014*/ 	.byte	0x00, 0xf0, 0x05, 0x00


	//----- nvinfo : EIATTR_KPARAM_INFO
	.align		4
.L_1551:
        /*0018*/ 	.byte	0x04, 0x17
        /*001a*/ 	.short	(.L_1553 - .L_1552)
.L_1552:
        /*001c*/ 	.word	0x00000000
        /*0020*/ 	.short	0x0001
        /*0022*/ 	.short	0x0d00
        /*0024*/ 	.byte	0x00, 0xf0, 0x05, 0x00


	//----- nvinfo : EIATTR_KPARAM_INFO
	.align		4
.L_1553:
        /*0028*/ 	.byte	0x04, 0x17
        /*002a*/ 	.short	(.L_1555 - .L_1554)
.L_1554:
        /*002c*/ 	.word	0x00000000
        /*0030*/ 	.short	0x0000
        /*0032*/ 	.short	0x0000
        /*0034*/ 	.byte	0x00, 0xf0, 0x01, 0x34


	//----- nvinfo : EIATTR_SPARSE_MMA_MASK
	.align		4
.L_1555:
        /*0038*/ 	.byte	0x03, 0x50
        /*003a*/ 	.short	0x0000


	//----- nvinfo : EIATTR_MAXREG_COUNT
	.align		4
        /*003c*/ 	.byte	0x03, 0x1b
        /*003e*/ 	.short	0x0080


	//----- nvinfo : EIATTR_MERCURY_ISA_VERSION
	.align		4
        /*0040*/ 	.byte	0x03, 0x5f
        /*0042*/ 	.short	0x0101


	//----- nvinfo : EIATTR_EXIT_INSTR_OFFSETS
	.align		4
        /*0044*/ 	.byte	0x04, 0x1c
        /*0046*/ 	.short	(.L_1557 - .L_1556)


	//   ....[0]....
.L_1556:
        /*0048*/ 	.word	0x00000170


	//   ....[1]....
        /*004c*/ 	.word	0x00000520


	//   ....[2]....
        /*0050*/ 	.word	0x00000580


	//   ....[3]....
        /*0054*/ 	.word	0x00000710


	//----- nvinfo : EIATTR_MAX_THREADS
	.align		4
.L_1557:
        /*0058*/ 	.byte	0x04, 0x05
        /*005a*/ 	.short	(.L_1559 - .L_1558)
.L_1558:
        /*005c*/ 	.word	0x00000200
        /*0060*/ 	.word	0x00000001
        /*0064*/ 	.word	0x00000001


	//----- nvinfo : EIATTR_CRS_STACK_SIZE
	.align		4
.L_1559:
        /*0068*/ 	.byte	0x04, 0x1e
        /*006a*/ 	.short	(.L_1561 - .L_1560)
.L_1560:
        /*006c*/ 	.word	0x00000000


	//----- nvinfo : EIATTR_CBANK_PARAM_SIZE
	.align		4
.L_1561:
        /*0070*/ 	.byte	0x03, 0x19
        /*0072*/ 	.short	0x0d02


	//----- nvinfo : EIATTR_PARAM_CBANK
	.align		4
        /*0074*/ 	.byte	0x04, 0x0a
        /*0076*/ 	.short	(.L_1563 - .L_1562)
	.align		4
.L_1562:
        /*0078*/ 	.word	index@(.nv.constant0._ZN2at6native61_GLOBAL__N__44eb8e94_28_ForeachBinaryOpScalarList_cu_dda10a6925multi_tensor_apply_kernelINS1_28TensorListScalarListMetadataIsLi1EEENS1_25BinaryOpScalarListFunctorIsLi1ELi1ELi0EEEJNS0_7minimumIsEEEEEvT_T0_DpT1_)
        /*007c*/ 	.short	0x0210
        /*007e*/ 	.short	0x0d02


	//----- nvinfo : EIATTR_SW_WAR
	.align		4
.L_1563:
        /*0080*/ 	.byte	0x04, 0x36
        /*0082*/ 	.short	(.L_1565 - .L_1564)
.L_1564:
        /*0084*/ 	.word	0x00000008
.L_1565:


//--------------------- .nv.info._ZN2at6native61_GLOBAL__N__44eb8e94_28_ForeachBinaryOpScalarList_cu_dda10a6925multi_tensor_apply_kernelINS1_28TensorListScalarListMetadataIlLi1EEENS1_25BinaryOpScalarListFunctorIlLi1ELi1ELi0EEEJNS0_7minimumIlEEEEEvT_T0_DpT1_ --------------------------
	.section	.nv.info._ZN2at6native61_GLOBAL__N__44eb8e94_28_ForeachBinaryOpScalarList_cu_dda10a6925multi_tensor_apply_kernelINS1_28TensorListScalarListMetadataIlLi1EEENS1_25BinaryOpScalarListFunctorIlLi1ELi1ELi0EEEJNS0_7minimumIlEEEEEvT_T0_DpT1_,"",@"SHT_CUDA_INFO"
	.sectionflags	@""
	.align	4


	//----- nvinfo : EIATTR_CUDA_API_VERSION
	.align		4
        /*0000*/ 	.byte	0x04, 0x37
        /*0002*/ 	.short	(.L_1567 - .L_1566)
.L_1566:
        /*0004*/ 	.word	0x00000082


	//----- nvinfo : EIATTR_KPARAM_INFO
	.align		4
.L_1567:
        /*0008*/ 	.byte	0x04, 0x17
        /*000a*/ 	.short	(.L_1569 - .L_1568)
.L_1568:
        /*000c*/ 	.word	0x00000000
        /*0010*/ 	.short	0x0002
        /*0012*/ 	.short	0x0f41
        /*0014*/ 	.byte	0x00, 0xf0, 0x05, 0x00


	//----- nvinfo : EIATTR_KPARAM_INFO
	.align		4
.L_1569:
        /*0018*/ 	.byte	0x04, 0x17
        /*001a*/ 	.short	(.L_1571 - .L_1570)
.L_1570:
        /*001c*/ 	.word	0x00000000
        /*0020*/ 	.short	0x0001
        /*0022*/ 	.short	0x0f40
        /*0024*/ 	.byte	0x00, 0xf0, 0x05, 0x00


	//----- nvinfo : EIATTR_KPARAM_INFO
	.align		4
.L_1571:
        /*0028*/ 	.byte	0x04, 0x17
        /*002a*/ 	.short	(.L_1573 - .L_1572)
.L_1572:
        /*002c*/ 	.word	0x00000000
        /*0030*/ 	.short	0x0000
        /*0032*/ 	.short	0x0000
        /*0034*/ 	.byte	0x00, 0xf0, 0x01, 0x3d


	//----- nvinfo : EIATTR_SPARSE_MMA_MASK
	.align		4
.L_1573:
        /*0038*/ 	.byte	0x03, 0x50
        /*003a*/ 	.short	0x0000


	//----- nvinfo : EIATTR_MAXREG_COUNT
	.align		4
        /*003c*/ 	.byte	0x03, 0x1b
        /*003e*/ 	.short	0x0080


	//----- nvinfo : EIATTR_MERCURY_ISA_VERSION
	.align		4
        /*0040*/ 	.byte	0x03, 0x5f
        /*0042*/ 	.short	0x0101


	//----- nvinfo : EIATTR_EXIT_INSTR_OFFSETS
	.align		4
        /*0044*/ 	.byte	0x04, 0x1c
        /*0046*/ 	.short	(.L_1575 - .L_1574)


	//   ....[0]....
.L_1574:
        /*0048*/ 	.word	0x00000150


	//   ....[1]....
        /*004c*/ 	.word	0x000005c0


	//   ....[2]....
        /*0050*/ 	.word	0x00000620


	//   ....[3]....
        /*0054*/ 	.word	0x00000880


	//----- nvinfo : EIATTR_MAX_THREADS
	.align		4
.L_1575:
        /*0058*/ 	.byte	0x04, 0x05
        /*005a*/ 	.short	(.L_1577 - .L_1576)
.L_1576:
        /*005c*/ 	.word	0x00000200
        /*0060*/ 	.word	0x00000001
        /*0064*/ 	.word	0x00000001


	//----- nvinfo : EIATTR_CRS_STACK_SIZE
	.align		4
.L_1577:
        /*0068*/ 	.byte	0x04, 0x1e
        /*006a*/ 	.short	(.L_1579 - .L_1578)
.L_1578:
        /*006c*/ 	.word	0x00000000


	//----- nvinfo : EIATTR_CBANK_PARAM_SIZE
	.align		4
.L_1579:
        /*0070*/ 	.byte	0x03, 0x19
        /*0072*/ 	.short	0x0f42


	//----- nvinfo : EIATTR_PARAM_CBANK
	.align		4
        /*0074*/ 	.byte	0x04, 0x0a
        /*0076*/ 	.short	(.L_1581 - .L_1580)
	.align		4
.L_1580:
        /*0078*/ 	.word	index@(.nv.constant0._ZN2at6native61_GLOBAL__N__44eb8e94_28_ForeachBinaryOpScalarList_cu_dda10a6925multi_tensor_apply_kernelINS1_28TensorListScalarListMetadataIlLi1EEENS1_25BinaryOpScalarListFunctorIlLi1ELi1ELi0EEEJNS0_7minimumIlEEEEEvT_T0_DpT1_)
        /*007c*/ 	.short	0x0210
        /*007e*/ 	.short	0x0f42


	//----- nvinfo : EIATTR_SW_WAR
	.align		4
.L_1581:
        /*0080*/ 	.byte	0x04, 0x36
        /*0082*/ 	.short	(.L_1583 - .L_1582)
.L_1582:
        /*0084*/ 	.word	0x00000008
.L_1583:


//--------------------- .nv.info._ZN2at6native61_GLOBAL__N__44eb8e94_28_ForeachBinaryOpScalarList_cu_dda10a6925multi_tensor_apply_kernelINS1_28TensorListScalarListMetadataIiLi1EEENS1_25BinaryOpScalarListFunctorIiLi1ELi1ELi0EEEJNS0_7minimumIiEEEEEvT_T0_DpT1_ --------------------------
	.section	.nv.info._ZN2at6native61_GLOBAL__N__44eb8e94_28_ForeachBinaryOpScalarList_cu_dda10a6925multi_tensor_apply_kernelINS1_28TensorListScalarListMetadataIiLi1EEENS1_25BinaryOpScalarListFunctorIiLi1ELi1ELi0EEEJNS0_7minimumIiEEEEEvT_T0_DpT1_,"",@"SHT_CUDA_INFO"
	.sectionflags	@""
	.align	4


	//----- nvinfo : EIATTR_CUDA_API_VERSION
	.align		4
        /*0000*/ 	.byte	0x04, 0x37
        /*0002*/ 	.short	(.L_1585 - .L_1584)
.L_1584:
        /*0004*/ 	.word	0x00000082


	//----- nvinfo : EIATTR_KPARAM_INFO
	.align		4
.L_1585:
        /*0008*/ 	.byte	0x04, 0x17
        /*000a*/ 	.short	(.L_1587 - .L_1586)
.L_1586:
        /*000c*/ 	.word	0x00000000
        /*0010*/ 	.short	0x0002
        /*0012*/ 	.short	0x0dc1
        /*0014*/ 	.byte	0x00, 0xf0, 0x05, 0x00


	//----- nvinfo : EIATTR_KPARAM_INFO
	.align		4
.L_1587:
        /*0018*/ 	.byte	0x04, 0x17
        /*001a*/ 	.short	(.L_1589 - .L_1588)
.L_1588:
        /*001c*/ 	.word	0x00000000
        /*0020*/ 	.short	0x0001
        /*0022*/ 	.short	0x0dc0
        /*0024*/ 	.byte	0x00, 0xf0, 0x05, 0x00


	//----- nvinfo : EIATTR_KPARAM_INFO
	.align		4
.L_1589:
        /*0028*/ 	.byte	0x04, 0x17
        /*002a*/ 	.short	(.L_1591 - .L_1590)
.L_1590:
        /*002c*/ 	.word	0x00000000
        /*0030*/ 	.short	0x0000
        /*0032*/ 	.short	0x0000
        /*0034*/ 	.byte	0x00, 0xf0, 0x01, 0x37


	//----- nvinfo : EIATTR_SPARSE_MMA_MASK
	.align		4
.L_1591:
        /*0038*/ 	.byte	0x03, 0x50
        /*003a*/ 	.short	0x0000


	//----- nvinfo : EIATTR_MAXREG_COUNT
	.align		4
        /*003c*/ 	.byte	0x03, 0x1b
        /*003e*/ 	.short	0x0080


	//----- nvinfo : EIATTR_MERCURY_ISA_VERSION
	.align		4
        /*0040*/ 	.byte	0x03, 0x5f
        /*0042*/ 	.short	0x0101


	//----- nvinfo : EIATTR_EXIT_INSTR_OFFSETS
	.align		4
        /*0044*/ 	.byte	0x04, 0x1c
        /*0046*/ 	.short	(.L_1593 - .L_1592)


	//   ....[0]....
.L_1592:
        /*0048*/ 	.word	0x00000170


	//   ....[1]....
        /*004c*/ 	.word	0x00000520


	//   ....[2]....
        /*0050*/ 	.word	0x00000580


	//   ....[3]....
        /*0054*/ 	.word	0x000006c0


	//----- nvinfo : EIATTR_MAX_THREADS
	.align		4
.L_1593:
        /*0058*/ 	.byte	0x04, 0x05
        /*005a*/ 	.short	(.L_1595 - .L_1594)
.L_1594:
        /*005c*/ 	.word	0x00000200
        /*0060*/ 	.word	0x00000001
        /*0064*/ 	.word	0x00000001


	//----- nvinfo : EIATTR_CRS_STACK_SIZE
	.align		4
.L_1595:
        /*0068*/ 	.byte	0x04, 0x1e
        /*006a*/ 	.short	(.L_1597 - .L_1596)
.L_1596:
        /*006c*/ 	.word	0x00000000


	//----- nvinfo : EIATTR_CBANK_PARAM_SIZE
	.align		4
.L_1597:
        /*0070*/ 	.byte	0x03, 0x19
        /*0072*/ 	.short	0x0dc2


	//----- nvinfo : EIATTR_PARAM_CBANK
	.align		4
        /*0074*/ 	.byte	0x04, 0x0a
        /*0076*/ 	.short	(.L_1599 - .L_1598)
	.align		4
.L_1598:
        /*0078*/ 	.word	index@(.nv.constant0._ZN2at6native61_GLOBAL__N__44eb8e94_28_ForeachBinaryOpScalarList_cu_dda10a6925multi_tensor_apply_kernelINS1_28TensorListScalarListMetadataIiLi1EEENS1_25BinaryOpScalarListFunctorIiLi1ELi1ELi0EEEJNS0_7minimumIiEEEEEvT_T0_DpT1_)
        /*007c*/ 	.short	0x0210
        /*007e*/ 	.short	0x0dc2


	//----- nvinfo : EIATTR_SW_WAR
	.align		4
.L_1599:
        /*0080*/ 	.byte	0x04, 0x36
        /*0082*/ 	.short	(.L_1601 - .L_1600)
.L_1600:
        /*0084*/ 	.word	0x00000008
.L_1601:


//--------------------- .nv.info._ZN2at6native61_GLOBAL__N__44eb8e94_28_ForeachBinaryOpScalarList_cu_dda10a6925multi_tensor_apply_kernelINS1_28TensorListScalarListMetadataIaLi1EEENS1_25BinaryOpScalarListFunctorIaLi1ELi1ELi0EEEJNS0_7minimumIaEEEEEvT_T0_DpT1_ --------------------------
	.section	.nv.info._ZN2at6native61_GLOBAL__N__44eb8e94_28_ForeachBinaryOpScalarList_cu_dda10a6925multi_tensor_apply_kernelINS1_28TensorListScalarListMetadataIaLi1EEENS1_25BinaryOpScalarListFunctorIaLi1ELi1ELi0EEEJNS0_7minimumIaEEEEEvT_T0_DpT1_,"",@"SHT_CUDA_INFO"
	.sectionflags	@""
	.align	4


	//----- nvinfo : EIATTR_CUDA_API_VERSION
	.align		4
        /*0000*/ 	.byte	0x04, 0x37
        /*0002*/ 	.short	(.L_1603 - .L_1602)
.L_1602:
        /*0004*/ 	.word	0x00000082


	//----- nvinfo : EIATTR_KPARAM_INFO
	.align		4
.L_1603:
        /*0008*/ 	.byte	0x04, 0x17
        /*000a*/ 	.short	(.L_1605 - .L_1604)
.L_1604:
        /*000c*/ 	.word	0x00000000
        /*0010*/ 	.short	0x0002
        /*0012*/ 	.short	0x0ca1
        /*0014*/ 	.byte	0x00, 0xf0, 0x05, 0x00


	//----- nvinfo : EIATTR_KPARAM_INFO
	.align		4
.L_1605:
        /*0018*/ 	.byte	0x04, 0x17
        /*001a*/ 	.short	(.L_1607 - .L_1606)
.L_1606:
        /*001c*/ 	.word	0x00000000
        /*0020*/ 	.short	0x0001
        /*0022*/ 	.short	0x0ca0
        /*0024*/ 	.byte	0x00, 0xf0, 0x05, 0x00


	//----- nvinfo : EIATTR_KPARAM_INFO
	.align		4
.L_1607:
        /*0028*/ 	.byte	0x04, 0x17
        /*002a*/ 	.short	(.L_1609 - .L_1608)
.L_1608:
        /*002c*/ 	.word	0x00000000
        /*0030*/ 	.short	0x0000
        /*0032*/ 	.short	0x0000
        /*0034*/ 	.byte	0x00, 0xf0, 0x81, 0x32


	//----- nvinfo : EIATTR_SPARSE_MMA_MASK
	.align		4
.L_1609:
        /*0038*/ 	.byte	0x03, 0x50
        /*003a*/ 	.short	0x0000


	//----- nvinfo : EIATTR_MAXREG_COUNT
	.align		4
        /*003c*/ 	.byte	0x03, 0x1b
        /*003e*/ 	.short	0x0080


	//----- nvinfo : EIATTR_MERCURY_ISA_VERSION
	.align		4
        /*0040*/ 	.byte	0x03, 0x5f
        /*0042*/ 	.short	0x0101


	//----- nvinfo : EIATTR_EXIT_INSTR_OFFSETS
	.align		4
        /*0044*/ 	.byte	0x04, 0x1c
        /*0046*/ 	.short	(.L_1611 - .L_1610)


	//   ....[0]....
.L_1610:
        /*0048*/ 	.word	0x00000150


	//   ....[1]....
        /*004c*/ 	.word	0x00000580


	//   ....[2]....
        /*0050*/ 	.word	0x000005e0


	//   ....[3]....
        /*0054*/ 	.word	0x000007f0


	//----- nvinfo : EIATTR_MAX_THREADS
	.align		4
.L_1611:
        /*0058*/ 	.byte	0x04, 0x05
        /*005a*/ 	.short	(.L_1613 - .L_1612)
.L_1612:
        /*005c*/ 	.word	0x00000200
        /*0060*/ 	.word	0x00000001
        /*0064*/ 	.word	0x00000001


	//----- nvinfo : EIATTR_CRS_STACK_SIZE
	.align		4
.L_1613:
        /*0068*/ 	.byte	0x04, 0x1e
        /*006a*/ 	.short	(.L_1615 - .L_1614)
.L_1614:
        /*006c*/ 	.word	0x00000000


	//----- nvinfo : EIATTR_CBANK_PARAM_SIZE
	.align		4
.L_1615:
        /*0070*/ 	.byte	0x03, 0x19
        /*0072*/ 	.short	0x0ca2


	//----- nvinfo : EIATTR_PARAM_CBANK
	.align		4
        /*0074*/ 	.byte	0x04, 0x0a
        /*0076*/ 	.short	(.L_1617 - .L_1616)
	.align		4
.L_1616:
        /*0078*/ 	.word	index@(.nv.constant0._ZN2at6native61_GLOBAL__N__44eb8e94_28_ForeachBinaryOpScalarList_cu_dda10a6925multi_tensor_apply_kernelINS1_28TensorListScalarListMetadataIaLi1EEENS1_25BinaryOpScalarListFunctorIaLi1ELi1ELi0EEEJNS0_7minimumIaEEEEEvT_T0_DpT1_)
        /*007c*/ 	.short	0x0210
        /*007e*/ 	.short	0x0ca2


	//----- nvinfo : EIATTR_SW_WAR
	.align		4
.L_1617:
        /*0080*/ 	.byte	0x04, 0x36
        /*0082*/ 	.short	(.L_1619 - .L_1618)
.L_1618:
        /*0084*/ 	.word	0x00000008
.L_1619:


//--------------------- .nv.info._ZN2at6native61_GLOBAL__N__44eb8e94_28_ForeachBinaryOpScalarList_cu_dda10a6925multi_tensor_apply_kernelINS1_28TensorListScalarListMetadataIhLi1EEENS1_25BinaryOpScalarListFunctorIhLi1ELi1ELi0EEEJNS0_7minimumIhEEEEEvT_T0_DpT1_ --------------------------
	.section	.nv.info._ZN2at6native61_GLOBAL__N__44eb8e94_28_ForeachBinaryOpScalarList_cu_dda10a6925multi_tensor_apply_kernelINS1_28TensorListScalarListMetadataIhLi1EEENS1_25BinaryOpScalarListFunctorIhLi1ELi1ELi0EEEJNS0_7minimumIhEEEEEvT_T0_DpT1_,"",@"SHT_CUDA_INFO"
	.sectionflags	@""
	.align	4


	//----- nvinfo : EIATTR_CUDA_API_VERSION
	.align		4
        /*0000*/ 	.byte	0x04, 0x37
        /*0002*/ 	.short	(.L_1621 - .L_1620)
.L_1620:
        /*0004*/ 	.word	0x00000082


	//----- nvinfo : EIATTR_KPARAM_INFO
	.align		4
.L_1621:
        /*0008*/ 	.byte	0x04, 0x17
        /*000a*/ 	.short	(.L_1623 - .L_1622)
.L_1622:
        /*000c*/ 	.word	0x00000000
        /*0010*/ 	.short	0x0002
        /*0012*/ 	.short	0x0ca1
        /*0014*/ 	.byte	0x00, 0xf0, 0x05, 0x00


	//----- nvinfo : EIATTR_KPARAM_INFO
	.align		4
.L_1623:
        /*0018*/ 	.byte	0x04, 0x17
        /*001a*/ 	.short	(.L_1625 - .L_1624)
.L_1624:
        /*001c*/ 	.word	0x00000000
        /*0020*/ 	.short	0x0001
        /*0022*/ 	.short	0x0ca0
        /*0024*/ 	.byte	0x00, 0xf0, 0x05, 0x00


	//----- nvinfo : EIATTR_KPARAM_INFO
	.align		4
.L_1625:
        /*0028*/ 	.byte	0x04, 0x17
        /*002a*/ 	.short	(.L_1627 - .L_1626)
.L_1626:
        /*002c*/ 	.word	0x00000000
        /*0030*/ 	.short	0x0000
        /*0032*/ 	.short	0x0000
        /*0034*/ 	.byte	0x00, 0xf0, 0x81, 0x32


	//----- nvinfo : EIATTR_SPARSE_MMA_MASK
	.align		4
.L_1627:
        /*0038*/ 	.byte	0x03, 0x50
        /*003a*/ 	.short	0x0000


	//----- nvinfo : EIATTR_MAXREG_COUNT
	.align		4
        /*003c*/ 	.byte	0x03, 0x1b
        /*003e*/ 	.short	0x0080


	//----- nvinfo : EIATTR_MERCURY_ISA_VERSION
	.align		4
        /*0040*/ 	.byte	0x03, 0x5f
        /*0042*/ 	.short	0x0101


	//----- nvinfo : EIATTR_EXIT_INSTR_OFFSETS
	.align		4
        /*0044*/ 	.byte	0x04, 0x1c
        /*0046*/ 	.short	(.L_1629 - .L_1628)


	//   ....[0]....
.L_1628:
        /*0048*/ 	.word	0x00000150


	//   ....[1]....
        /*004c*/ 	.word	0x00000540


	//   ....[2]....
        /*0050*/ 	.word	0x000005a0


	//   ....[3]....
        /*0054*/ 	.word	0x00000750


	//----- nvinfo : EIATTR_MAX_THREADS
	.align		4
.L_1629:
        /*0058*/ 	.byte	0x04, 0x05
        /*005a*/ 	.short	(.L_1631 - .L_1630)
.L_1630:
        /*005c*/ 	.word	0x00000200
        /*0060*/ 	.word	0x00000001
        /*0064*/ 	.word	0x00000001


	//----- nvinfo : EIATTR_CRS_STACK_SIZE
	.align		4
.L_1631:
        /*0068*/ 	.byte	0x04, 0x1e
        /*006a*/ 	.short	(.L_1633 - .L_1632)
.L_1632:
        /*006c*/ 	.word	0x00000000


	//----- nvinfo : EIATTR_CBANK_PARAM_SIZE
	.align		4
.L_1633:
        /*0070*/ 	.byte	0x03, 0x19
        /*0072*/ 	.short	0x0ca2


	//----- nvinfo : EIATTR_PARAM_CBANK
	.align		4
        /*0074*/ 	.byte	0x04, 0x0a
        /*0076*/ 	.short	(.L_1635 - .L_1634)
	.align		4
.L_1634:
        /*0078*/ 	.word	index@(.nv.constant0._ZN2at6native61_GLOBAL__N__44eb8e94_28_ForeachBinaryOpScalarList_cu_dda10a6925multi_tensor_apply_kernelINS1_28TensorListScalarListMetadataIhLi1EEENS1_25BinaryOpScalarListFunctorIhLi1ELi1ELi0EEEJNS0_7minimumIhEEEEEvT_T0_DpT1_)
        /*007c*/ 	.short	0x0210
        /*007e*/ 	.short	0x0ca2


	//----- nvinfo : EIATTR_SW_WAR
	.align		4
.L_1635:
        /*0080*/ 	.byte	0x04, 0x36
        /*0082*/ 	.short	(.L_1637 - .L_1636)
.L_1636:
        /*0084*/ 	.word	0x00000008
.L_1637:


//--------------------- .nv.info._ZN2at6native61_GLOBAL__N__44eb8e94_28_ForeachBinaryOpScalarList_cu_dda10a6925multi_tensor_apply_kernelINS1_28TensorListScalarListMetadataIfLi2EEENS1_25BinaryOpScalarListFunctorIN3c108BFloat16ELi2ELi1ELi1EEEJSt5minusIfEEEEvT_T0_DpT1_ --------------------------
	.section	.nv.info._ZN2at6native61_GLOBAL__N__44eb8e94_28_ForeachBinaryOpScalarList_cu_dda10a6925multi_tensor_apply_kernelINS1_28TensorListScalarListMetadataIfLi2EEENS1_25BinaryOpScalarListFunctorIN3c108BFloat16ELi2ELi1ELi1EEEJSt5minusIfEEEEvT_T0_DpT1_,"",@"SHT_CUDA_INFO"
	.sectionflags	@""
	.align	4


	//----- nvinfo : EIATTR_CUDA_API_VERSION
	.align		4
        /*0000*/ 	.byte	0x04, 0x37
        /*0002*/ 	.short	(.L_1639 - .L_1638)
.L_1638:
        /*0004*/ 	.word	0x00000082


	//----- nvinfo : EIATTR_KPARAM_INFO
	.align		4
.L_1639:
        /*0008*/ 	.byte	0x04, 0x17
        /*000a*/ 	.short	(.L_1641 - .L_1640)
.L_1640:
        /*000c*/ 	.word	0x00000000
        /*0010*/ 	.short	0x0002
        /*0012*/ 	.short	0x0d41
        /*0014*/ 	.byte	0x00, 0xf0, 0x05, 0x00


	//----- nvinfo : EIATTR_KPARAM_INFO
	.align		4
.L_1641:
        /*0018*/ 	.byte	0x04, 0x17
        /*001a*/ 	.short	(.L_1643 - .L_1642)
.L_1642:
        /*001c*/ 	.word	0x00000000
        /*0020*/ 	.short	0x0001
        /*0022*/ 	.short	0x0d40
        /*0024*/ 	.byte	0x00, 0xf0, 0x05, 0x00


	//----- nvinfo : EIATTR_KPARAM_INFO
	.align		4
.L_1643:
        /*0028*/ 	.byte	0x04, 0x17
        /*002a*/ 	.short	(.L_1645 - .L_1644)
.L_1644:
        /*002c*/ 	.word	0x00000000
        /*0030*/ 	.short	0x0000
        /*0032*/ 	.short	0x0000
        /*0034*/ 	.byte	0x00, 0xf0, 0x01, 0x35


	//----- nvinfo : EIATTR_SPARSE_MMA_MASK
	.align		4
.L_1645:
        /*0038*/ 	.byte	0x03, 0x50
        /*003a*/ 	.short	0x0000


	//----- nvinfo : EIATTR_MAXREG_COUNT
	.align		4
        /*003c*/ 	.byte	0x03, 0x1b
        /*003e*/ 	.short	0x0080


	//----- nvinfo : EIATTR_MERCURY_ISA_VERSION
	.align		4
        /*0040*/ 	.byte	0x03, 0x5f
        /*0042*/ 	.short	0x0101


	//----- nvinfo : EIATTR_EXIT_INSTR_OFFSETS
	.align		4
        /*0044*/ 	.byte	0x04, 0x1c
        /*0046*/ 	.short	(.L_1647 - .L_1646)


	//   ....[0]....
.L_1646:
        /*0048*/ 	.word	0x00000190


	//   ....[1]....
        /*004c*/ 	.word	0x00000640


	//   ....[2]....
        /*0050*/ 	.word	0x000006a0


	//   ....[3]....
        /*0054*/ 	.word	0x000008a0


	//----- nvinfo : EIATTR_MAX_THREADS
	.align		4
.L_1647:
        /*0058*/ 	.byte	0x04, 0x05
        /*005a*/ 	.short	(.L_1649 - .L_1648)
.L_1648:
        /*005c*/ 	.word	0x00000200
        /*0060*/ 	.word	0x00000001
        /*0064*/ 	.word	0x00000001


	//----- nvinfo : EIATTR_CRS_STACK_SIZE
	.align		4
.L_1649:
        /*0068*/ 	.byte	0x04, 0x1e
        /*006a*/ 	.short	(.L_1651 - .L_1650)
.L_1650:
        /*006c*/ 	.word	0x00000000


	//----- nvinfo : EIATTR_CBANK_PARAM_SIZE
	.align		4
.L_1651:
        /*0070*/ 	.byte	0x03, 0x19
        /*0072*/ 	.short	0x0d42


	//----- nvinfo : EIATTR_PARAM_CBANK
	.align		4
        /*0074*/ 	.byte	0x04, 0x0a
        /*0076*/ 	.short	(.L_1653 - .L_1652)
	.align		4
.L_1652:
        /*0078*/ 	.word	index@(.nv.constant0._ZN2at6native61_GLOBAL__N__44eb8e94_28_ForeachBinaryOpScalarList_cu_dda10a6925multi_tensor_apply_kernelINS1_28TensorListScalarListMetadataIfLi2EEENS1_25BinaryOpScalarListFunctorIN3c108BFloat16ELi2ELi1ELi1EEEJSt5minusIfEEEEvT_T0_DpT1_)
        /*007c*/ 	.short	0x0210
        /*007e*/ 	.short	0x0d42


	//----- nvinfo : EIATTR_SW_WAR
	.align		4
.L_1653:
        /*0080*/ 	.byte	0x04, 0x36
        /*0082*/ 	.short	(.L_1655 - .L_1654)
.L_1654:
        /*0084*/ 	.word	0x00000008
.L_1655:


//--------------------- .nv.info._ZN2at6native61_GLOBAL__N__44eb8e94_28_ForeachBinaryOpScalarList_cu_dda10a6925multi_tensor_apply_kernelINS1_28TensorListScalarListMetadataIfLi2EEENS1_25BinaryOpScalarListFunctorIN3c104HalfELi2ELi1ELi1EEEJSt5minusIfEEEEvT_T0_DpT1_ --------------------------
	.section	.nv.info._ZN2at6native61_GLOBAL__N__44eb8e94_28_ForeachBinaryOpScalarList_cu_dda10a6925multi_tensor_apply_kernelINS1_28TensorListScalarListMetadataIfLi2EEENS1_25BinaryOpScalarListFunctorIN3c104HalfELi2ELi1ELi1EEEJSt5minusIfEEEEvT_T0_DpT1_,"",@"SHT_CUDA_INFO"
	.sectionflags	@""
	.align	4


	//----- nvinfo : EIATTR_CUDA_API_VERSION
	.align		4
        /*0000*/ 	.byte	0x04, 0x37
        /*0002*/ 	.short	(.L_1657 - .L_1656)
.L_1656:
        /*0004*/ 	.word	0x00000082


	//----- nvinfo : EIATTR_KPARAM_INFO
	.align		4
.L_1657:
        /*0008*/ 	.byte	0x04, 0x17
        /*000a*/ 	.short	(.L_1659 - .L_1658)
.L_1658:
        /*000c*/ 	.word	0x00000000
        /*0010*/ 	.short	0x0002
        /*0012*/ 	.short	0x0d41
        /*0014*/ 	.byte	0x00, 0xf0, 0x05, 0x00


	//----- nvinfo : EIATTR_KPARAM_INFO
	.align		4
.L_1659:
        /*0018*/ 	.byte	0x04, 0x17
        /*001a*/ 	.short	(.L_1661 - .L_1660)
.L_1660:
        /*001c*/ 	.word	0x00000000
        /*0020*/ 	.short	0x0001
        /*0022*/ 	.short	0x0d40
        /*0024*/ 	.byte	0x00, 0xf0, 0x05, 0x00


	//----- nvinfo : EIATTR_KPARAM_INFO
	.align		4
.L_1661:
        /*0028*/ 	.byte	0x04, 0x17
        /*002a*/ 	.short	(.L_1663 - .L_1662)
.L_1662:
        /*002c*/ 	.word	0x00000000
        /*0030*/ 	.short	0x0000
        /*0032*/ 	.short	0x0000
        /*0034*/ 	.byte	0x00, 0xf0, 0x01, 0x35


	//----- nvinfo : EIATTR_SPARSE_MMA_MASK
	.align		4
.L_1663:
        /*0038*/ 	.byte	0x03, 0x50
        /*003a*/ 	.short	0x0000


	//----- nvinfo : EIATTR_MAXREG_COUNT
	.align		4
        /*003c*/ 	.byte	0x03, 0x1b
        /*003e*/ 	.short	0x0080


	//----- nvinfo : EIATTR_MERCURY_ISA_VERSION
	.align		4
        /*0040*/ 	.byte	0x03, 0x5f
        /*0042*/ 	.short	0x0101


	//----- nvinfo : EIATTR_EXIT_INSTR_OFFSETS
	.align		4
        /*0044*/ 	.byte	0x04, 0x1c
        /*0046*/ 	.short	(.L_1665 - .L_1664)


	//   ....[0]....
.L_1664:
        /*0048*/ 	.word	0x00000190


	//   ....[1]....
        /*004c*/ 	.word	0x00000640


	//   ....[2]....
        /*0050*/ 	.word	0x000006a0


	//   ....[3]....
        /*0054*/ 	.word	0x00000880


	//----- nvinfo : EIATTR_MAX_THREADS
	.align		4
.L_1665:
        /*0058*/ 	.byte	0x04, 0x05
        /*005a*/ 	.short	(.L_1667 - .L_1666)
.L_1666:
        /*005c*/ 	.word	0x00000200
        /*0060*/ 	.word	0x00000001
        /*0064*/ 	.word	0x00000001


	//----- nvinfo : EIATTR_CRS_STACK_SIZE
	.align		4
.L_1667:
        /*0068*/ 	.byte	0x04, 0x1e
        /*006a*/ 	.short	(.L_1669 - .L_1668)
.L_1668:
        /*006c*/ 	.word	0x00000000


	//----- nvinfo : EIATTR_CBANK_PARAM_SIZE
	.align		4
.L_1669:
        /*0070*/ 	.byte	0x03, 0x19
        /*0072*/ 	.short	0x0d42


	//----- nvinfo : EIATTR_PARAM_CBANK
	.align		4
        /*0074*/ 	.byte	0x04, 0x0a
        /*0076*/ 	.short	(.L_1671 - .L_1670)
	.align		4
.L_1670:
        /*0078*/ 	.word	index@(.nv.constant0._ZN2at6native61_GLOBAL__N__44eb8e94_28_ForeachBinaryOpScalarList_cu_dda10a6925multi_tensor_apply_kernelINS1_28TensorListScalarListMetadataIfLi2EEENS1_25BinaryOpScalarListFunctorIN3c104HalfELi2ELi1ELi1EEEJSt5minusIfEEEEvT_T0_DpT1_)
        /*007c*/ 	.short	0x0210
        /*007e*/ 	.short	0x0d42


	//----- nvinfo : EIATTR_SW_WAR
	.align		4
.L_1671:
        /*0080*/ 	.byte	0x04, 0x36
        /*0082*/ 	.short	(.L_1673 - .L_1672)
.L_1672:
        /*0084*/ 	.word	0x00000008
.L_1673:


//--------------------- .nv.info._ZN2at6native61_GLOBAL__N__44eb8e94_28_ForeachBinaryOpScalarList_cu_dda10a6925multi_tensor_apply_kernelINS1_28TensorListScalarListMetadataIbLi2EEENS1_25BinaryOpScalarListFunctorIbLi2ELi1ELi1EEEJSt5minusIbEEEEvT_T0_DpT1_ --------------------------
	.section	.nv.info._ZN2at6native61_GLOBAL__N__44eb8e94_28_ForeachBinaryOpScalarList_cu_dda10a6925multi_tensor_apply_kernelINS1_28TensorListScalarListMetadataIbLi2EEENS1_25BinaryOpScalarListFunctorIbLi2ELi1ELi1EEEJSt5minusIbEEEEvT_T0_DpT1_,"",@"SHT_CUDA_INFO"
	.sectionflags	@""
	.align	4


	//----- nvinfo : EIATTR_CUDA_API_VERSION
	.align		4
        /*0000*/ 	.byte	0x04, 0x37
        /*0002*/ 	.short	(.L_1675 - .L_1674)
.L_1674:
        /*0004*/ 	.word	0x00000082


	//----- nvinfo : EIATTR_KPARAM_INFO
	.align		4
.L_1675:
        /*0008*/ 	.byte	0x04, 0x17
        /*000a*/ 	.short	(.L_1677 - .L_1676)
.L_1676:
        /*000c*/ 	.word	0x00000000
        /*0010*/ 	.short	0x0002
        /*0012*/ 	.short	0x0c81
        /*0014*/ 	.byte	0x00, 0xf0, 0x05, 0x00


	//----- nvinfo : EIATTR_KPARAM_INFO
	.align		4
.L_1677:
        /*0018*/ 	.byte	0x04, 0x17
        /*001a*/ 	.short	(.L_1679 - .L_1678)
.L_1678:
        /*001c*/ 	.word	0x00000000
        /*0020*/ 	.short	0x0001
        /*0022*/ 	.short	0x0c80
        /*0024*/ 	.byte	0x00, 0xf0, 0x05, 0x00


	//----- nvinfo : EIATTR_KPARAM_INFO
	.align		4
.L_1679:
        /*0028*/ 	.byte	0x04, 0x17
        /*002a*/ 	.short	(.L_1681 - .L_1680)
.L_1680:
        /*002c*/ 	.word	0x00000000
        /*0030*/ 	.short	0x0000
        /*0032*/ 	.short	0x0000
        /*0034*/ 	.byte	0x00, 0xf0, 0x01, 0x32


	//----- nvinfo : EIATTR_SPARSE_MMA_MASK
	.align		4
.L_1681:
        /*0038*/ 	.byte	0x03, 0x50
        /*003a*/ 	.short	0x0000


	//----- nvinfo : EIATTR_MAXREG_COUNT
	.align		4
        /*003c*/ 	.byte	0x03, 0x1b
        /*003e*/ 	.short	0x0080


	//----- nvinfo : EIATTR_MERCURY_ISA_VERSION
	.align		4
        /*0040*/ 	.byte	0x03, 0x5f
        /*0042*/ 	.short	0x0101


	//----- nvinfo : EIATTR_EXIT_INSTR_OFFSETS
	.align		4
        /*0044*/ 	.byte	0x04, 0x1c
        /*0046*/ 	.short	(.L_1683 - .L_1682)


	//   ....[0]....
.L_1682:
        /*0048*/ 	.word	0x00000190


	//   ....[1]....
        /*004c*/ 	.word	0x00000640


	//   ....[2]....
        /*0050*/ 	.word	0x000006a0


	//   ....[3]....
        /*0054*/ 	.word	0x000008e0


	//----- nvinfo : EIATTR_MAX_THREADS
	.align		4
.L_1683:
        /*0058*/ 	.byte	0x04, 0x05
        /*005a*/ 	.short	(.L_1685 - .L_1684)
.L_1684:
        /*005c*/ 	.word	0x00000200
        /*0060*/ 	.word	0x00000001
        /*0064*/ 	.word	0x00000001


	//----- nvinfo : EIATTR_CRS_STACK_SIZE
	.align		4
.L_1685:
        /*0068*/ 	.byte	0x04, 0x1e
        /*006a*/ 	.short	(.L_1687 - .L_1686)
.L_1686:
        /*006c*/ 	.word	0x00000000


	//----- nvinfo : EIATTR_CBANK_PARAM_SIZE
	.align		4
.L_1687:
        /*0070*/ 	.byte	0x03, 0x19
        /*0072*/ 	.short	0x0c82


	//----- nvinfo : EIATTR_PARAM_CBANK
	.align		4
        /*0074*/ 	.byte	0x04, 0x0a
        /*0076*/ 	.short	(.L_1689 - .L_1688)
	.align		4
.L_1688:
        /*0078*/ 	.word	index@(.nv.constant0._ZN2at6native61_GLOBAL__N__44eb8e94_28_ForeachBinaryOpScalarList_cu_dda10a6925multi_tensor_apply_kernelINS1_28TensorListScalarListMetadataIbLi2EEENS1_25BinaryOpScalarListFunctorIbLi2ELi1ELi1EEEJSt5minusIbEEEEvT_T0_DpT1_)
        /*007c*/ 	.short	0x0210
        /*007e*/ 	.short	0x0c82


	//----- nvinfo : EIATTR_SW_WAR
	.align		4
.L_1689:
        /*0080*/ 	.byte	0x04, 0x36
        /*0082*/ 	.short	(.L_1691 - .L_1690)
.L_1690:
        /*0084*/ 	.word	0x00000008
.L_1691:


//--------------------- .nv.info._ZN2at6native61_GLOBAL__N__44eb8e94_28_ForeachBinaryOpScalarList_cu_dda10a6925multi_tensor_apply_kernelINS1_28TensorListScalarListMetadataIN3c107complexIfEELi2EEENS1_25BinaryOpScalarListFunctorIS6_Li2ELi1ELi1EEEJSt5minusIS6_EEEEvT_T0_DpT1_ --------------------------
	.section	.nv.info._ZN2at6native61_GLOBAL__N__44eb8e94_28_ForeachBinaryOpScalarList_cu_dda10a6925multi_tensor_apply_kernelINS1_28TensorListScalarListMetadataIN3c107complexIfEELi2EEENS1_25BinaryOpScalarListFunctorIS6_Li2ELi1ELi1EEEJSt5minusIS6_EEEEvT_T0_DpT1_,"",@"SHT_CUDA_INFO"
	.sectionflags	@""
	.align	4


	//----- nvinfo : EIATTR_CUDA_API_VERSION
	.align		4
        /*0000*/ 	.byte	0x04, 0x37
        /*0002*/ 	.short	(.L_1693 - .L_1692)
.L_1692:
        /*0004*/ 	.word	0x00000082


	//----- nvinfo : EIATTR_KPARAM_INFO
	.align		4
.L_1693:
        /*0008*/ 	.byte	0x04, 0x17
        /*000a*/ 	.short	(.L_1695 - .L_1694)
.L_1694:
        /*000c*/ 	.word	0x00000000
        /*0010*/ 	.short	0x0002
        /*0012*/ 	.short	0x0e41
        /*0014*/ 	.byte	0x00, 0xf0, 0x05, 0x00


	//----- nvinfo : EIATTR_KPARAM_INFO
	.align		4
.L_1695:
        /*0018*/ 	.byte	0x04, 0x17
        /*001a*/ 	.short	(.L_1697 - .L_1696)
.L_1696:
        /*001c*/ 	.word	0x00000000
        /*0020*/ 	.short	0x0001
        /*0022*/ 	.short	0x0e40
        /*0024*/ 	.byte	0x00, 0xf0, 0x05, 0x00


	//----- nvinfo : EIATTR_KPARAM_INFO
	.align		4
.L_1697:
        /*0028*/ 	.byte	0x04, 0x17
        /*002a*/ 	.short	(.L_1699 - .L_1698)
.L_1698:
        /*002c*/ 	.word	0x00000000
        /*0030*/ 	.short	0x0000
        /*0032*/ 	.short	0x0000
        /*0034*/ 	.byte	0x00, 0xf0, 0x01, 0x39


	//----- nvinfo : EIATTR_SPARSE_MMA_MASK
	.align		4
.L_1699:
        /*0038*/ 	.byte	0x03, 0x50
        /*003a*/ 	.short	0x0000


	//----- nvinfo : EIATTR_MAXREG_COUNT
	.align		4
        /*003c*/ 	.byte	0x03, 0x1b
        /*003e*/ 	.short	0x0080


	//----- nvinfo : EIATTR_MERCURY_ISA_VERSION
	.align		4
        /*0040*/ 	.byte	0x03, 0x5f
        /*0042*/ 	.short	0x0101


	//----- nvinfo : EIATTR_EXIT_INSTR_OFFSETS
	.align		4
        /*0044*/ 	.byte	0x04, 0x1c
        /*0046*/ 	.short	(.L_1701 - .L_1700)


	//   ....[0]....
.L_1700:
        /*0048*/ 	.word	0x00000190


	//   ....[1]....
        /*004c*/ 	.word	0x00000600


	//   ....[2]....
        /*0050*/ 	.word	0x00000660


	//   ....[3]....
        /*0054*/ 	.word	0x00000840


	//----- nvinfo : EIATTR_MAX_THREADS
	.align		4
.L_1701:
        /*0058*/ 	.byte	0x04, 0x05
        /*005a*/ 	.short	(.L_1703 - .L_1702)
.L_1702:
        /*005c*/ 	.word	0x00000200
        /*0060*/ 	.word	0x00000001
        /*0064*/ 	.word	0x00000001


	//----- nvinfo : EIATTR_CRS_STACK_SIZE
	.align		4
.L_1703:
        /*0068*/ 	.byte	0x04, 0x1e
        /*006a*/ 	.short	(.L_1705 - .L_1704)
.L_1704:
        /*006c*/ 	.word	0x00000000


	//----- nvinfo : EIATTR_CBANK_PARAM_SIZE
	.align		4
.L_1705:
        /*0070*/ 	.byte	0x03, 0x19
        /*0072*/ 	.short	0x0e42


	//----- nvinfo : EIATTR_PARAM_CBANK
	.align		4
        /*0074*/ 	.byte	0x04, 0x0a
        /*0076*/ 	.short	(.L_1707 - .L_1706)
	.align		4
.L_1706:
        /*0078*/ 	.word	index@(.nv.constant0._ZN2at6native61_GLOBAL__N__44eb8e94_28_ForeachBinaryOpScalarList_cu_dda10a6925multi_tensor_apply_kernelINS1_28TensorListScalarListMetadataIN3c107complexIfEELi2EEENS1_25BinaryOpScalarListFunctorIS6_Li2ELi1ELi1EEEJSt5minusIS6_EEEEvT_T0_DpT1_)
        /*007c*/ 	.short	0x0210
        /*007e*/ 	.short	0x0e42


	//----- nvinfo : EIATTR_SW_WAR
	.align		4
.L_1707:
        /*0080*/ 	.byte	0x04, 0x36
        /*0082*/ 	.short	(.L_1709 - .L_1708)
.L_1708:
        /*0084*/ 	.word	0x00000008
.L_1709:


//--------------------- .nv.info._ZN2at6native61_GLOBAL__N__44eb8e94_28_ForeachBinaryOpScalarList_cu_dda10a6925multi_tensor_apply_kernelINS1_28TensorListScalarListMetadataIN3c107complexIdEELi2EEENS1_25BinaryOpScalarListFunctorIS6_Li2ELi1ELi1EEEJSt5minusIS6_EEEEvT_T0_DpT1_ --------------------------
	.section	.nv.info._ZN2at6native61_GLOBAL__N__44eb8e94_28_ForeachBinaryOpScalarList_cu_dda10a6925multi_tensor_apply_kernelINS1_28TensorListScalarListMetadataIN3c107complexIdEELi2EEENS1_25BinaryOpScalarListFunctorIS6_Li2ELi1ELi1EEEJSt5minusIS6_EEEEvT_T0_DpT1_,"",@"SHT_CUDA_INFO"
	.sectionflags	@""
	.align	4


	//----- nvinfo : EIATTR_CUDA_API_VERSION
	.align		4
        /*0000*/ 	.byte	0x04, 0x37
        /*0002*/ 	.short	(.L_1711 - .L_1710)
.L_1710:
        /*0004*/ 	.word	0x00000082


	//----- nvinfo : EIATTR_KPARAM_INFO
	.align		4
.L_1711:
        /*0008*/ 	.byte	0x04, 0x17
        /*000a*/ 	.short	(.L_1713 - .L_1712)
.L_1712:
        /*000c*/ 	.word	0x00000000
        /*0010*/ 	.short	0x0002
        /*0012*/ 	.short	0x0fa1
        /*0014*/ 	.byte	0x00, 0xf0, 0x05, 0x00


	//----- nvinfo : EIATTR_KPARAM_INFO
	.align		4
.L_1713:
        /*0018*/ 	.byte	0x04, 0x17
        /*001a*/ 	.short	(.L_1715 - .L_1714)
.L_1714:
        /*001c*/ 	.word	0x00000000
        /*0020*/ 	.short	0x0001
        /*0022*/ 	.short	0x0fa0
        /*0024*/ 	.byte	0x00, 0xf0, 0x05, 0x00


	//----- nvinfo : EIATTR_KPARAM_INFO
	.align		4
.L_1715:
        /*0028*/ 	.byte	0x04, 0x17
        /*002a*/ 	.short	(.L_1717 - .L_1716)
.L_1716:
        /*002c*/ 	.word	0x00000000
        /*0030*/ 	.short	0x0000
        /*0032*/ 	.short	0x0000
        /*0034*/ 	.byte	0x00, 0xf0, 0x81, 0x3e


	//----- nvinfo : EIATTR_SPARSE_MMA_MASK
	.align		4
.L_1717:
        /*0038*/ 	.byte	0x03, 0x50
        /*003a*/ 	.short	0x0000


	//----- nvinfo : EIATTR_MAXREG_COUNT
	.align		4
        /*003c*/ 	.byte	0x03, 0x1b
        /*003e*/ 	.short	0x0080


	//----- nvinfo : EIATTR_MERCURY_ISA_VERSION
	.align		4
        /*0040*/ 	.byte	0x03, 0x5f
        /*0042*/ 	.short	0x0101


	//----- nvinfo : EIATTR_EXIT_INSTR_OFFSETS
	.align		4
        /*0044*/ 	.byte	0x04, 0x1c
        /*0046*/ 	.short	(.L_1719 - .L_1718)


	//   ....[0]....
.L_1718:
        /*0048*/ 	.word	0x000001c0


	//   ....[1]....
        /*004c*/ 	.word	0x000006e0


	//   ....[2]....
        /*0050*/ 	.word	0x00000740


	//   ....[3]....
        /*0054*/ 	.word	0x00000960


	//----- nvinfo : EIATTR_MAX_THREADS
	.align		4
.L_1719:
        /*0058*/ 	.byte	0x04, 0x05
        /*005a*/ 	.short	(.L_1721 - .L_1720)
.L_1720:
        /*005c*/ 	.word	0x00000200
        /*0060*/ 	.word	0x00000001
        /*0064*/ 	.word	0x00000001


	//----- nvinfo : EIATTR_CRS_STACK_SIZE
	.align		4
.L_1721:
        /*0068*/ 	.byte	0x04, 0x1e
        /*006a*/ 	.short	(.L_1723 - .L_1722)
.L_1722:
        /*006c*/ 	.word	0x00000000


	//----- nvinfo : EIATTR_CBANK_PARAM_SIZE
	.align		4
.L_1723:
        /*0070*/ 	.byte	0x03, 0x19
        /*0072*/ 	.short	0x0fa2


	//----- nvinfo : EIATTR_PARAM_CBANK
	.align		4
        /*0074*/ 	.byte	0x04, 0x0a
        /*0076*/ 	.short	(.L_1725 - .L_1724)
	.align		4
.L_1724:
        /*0078*/ 	.word	index@(.nv.constant0._ZN2at6native61_GLOBAL__N__44eb8e94_28_ForeachBinaryOpScalarList_cu_dda10a6925multi_tensor_apply_kernelINS1_28TensorListScalarListMetadataIN3c107complexIdEELi2EEENS1_25BinaryOpScalarListFunctorIS6_Li2ELi1ELi1EEEJSt5minusIS6_EEEEvT_T0_DpT1_)
        /*007c*/ 	.short	0x0210
        /*007e*/ 	.short	0x0fa2


	//----- nvinfo : EIATTR_SW_WAR
	.align		4
.L_1725:
        /*0080*/ 	.byte	0x04, 0x36
        /*0082*/ 	.short	(.L_1727 - .L_1726)
.L_1726:
        /*0084*/ 	.word	0x00000008
.L_1727:


//--------------------- .nv.info._ZN2at6native61_GLOBAL__N__44eb8e94_28_ForeachBinaryOpScalarList_cu_dda10a6925multi_tensor_apply_kernelINS1_28TensorListScalarListMetadataIfLi2EEENS1_25BinaryOpScalarListFunctorIfLi2ELi1ELi1EEEJSt5minusIfEEEEvT_T0_DpT1_ --------------------------
	.section	.nv.info._ZN2at6native61_GLOBAL__N__44eb8e94_28_ForeachBinaryOpScalarList_cu_dda10a6925multi_tensor_apply_kernelINS1_28TensorListScalarListMetadataIfLi2EEENS1_25BinaryOpScalarListFunctorIfLi2ELi1ELi1EEEJSt5minusIfEEEEvT_T0_DpT1_,"",@"SHT_CUDA_INFO"
	.sectionflags	@""
	.align	4


	//----- nvinfo : EIATTR_CUDA_API_VERSION
	.align		4
        /*0000*/ 	.byte	0x04, 0x37
        /*0002*/ 	.short	(.L_1729 - .L_1728)
.L_1728:
        /*0004*/ 	.word	0x00000082


	//----- nvinfo : EIATTR_KPARAM_INFO
	.align		4
.L_1729:
        /*0008*/ 	.byte	0x04, 0x17
        /*000a*/ 	.short	(.L_1731 - .L_1730)
.L_1730:
        /*000c*/ 	.word	0x00000000
        /*0010*/ 	.short	0x0002
        /*0012*/ 	.short	0x0d41
        /*0014*/ 	.byte	0x00, 0xf0, 0x05, 0x00


	//----- nvinfo : EIATTR_KPARAM_INFO
	.align		4
.L_1731:
        /*0018*/ 	.byte	0x04, 0x17
        /*001a*/ 	.short	(.L_1733 - .L_1732)
.L_1732:
        /*001c*/ 	.word	0x00000000
        /*0020*/ 	.short	0x0001
        /*0022*/ 	.short	0x0d40
        /*0024*/ 	.byte	0x00, 0xf0, 0x05, 0x00


	//----- nvinfo : EIATTR_KPARAM_INFO
	.align		4
.L_1733:
        /*0028*/ 	.byte	0x04, 0x17
        /*002a*/ 	.short	(.L_1735 - .L_1734)
.L_1734:
        /*002c*/ 	.word	0x00000000
        /*0030*/ 	.short	0x0000
        /*0032*/ 	.short	0x0000
        /*0034*/ 	.byte	0x00, 0xf0, 0x01, 0x35


	//----- nvinfo : EIATTR_SPARSE_MMA_MASK
	.align		4
.L_1735:
        /*0038*/ 	.byte	0x03, 0x50
        /*003a*/ 	.short	0x0000


	//----- nvinfo : EIATTR_MAXREG_COUNT
	.align		4
        /*003c*/ 	.byte	0x03, 0x1b
        /*003e*/ 	.short	0x0080


	//----- nvinfo : EIATTR_MERCURY_ISA_VERSION
	.align		4
        /*0040*/ 	.byte	0x03, 0x5f
        /*0042*/ 	.short	0x0101


	//----- nvinfo : EIATTR_EXIT_INSTR_OFFSETS
	.align		4
        /*0044*/ 	.byte	0x04, 0x1c
        /*0046*/ 	.short	(.L_1737 - .L_1736)


	//   ....[0]....
.L_1736:
        /*0048*/ 	.word	0x00000190


	//   ....[1]....
        /*004c*/ 	.word	0x000005c0


	//   ....[2]....
        /*0050*/ 	.word	0x00000620


	//   ....[3]....
        /*0054*/ 	.word	0x000007a0


	//----- nvinfo : EIATTR_MAX_THREADS
	.align		4
.L_1737:
        /*0058*/ 	.byte	0x04, 0x05
        /*005a*/ 	.short	(.L_1739 - .L_1738)
.L_1738:
        /*005c*/ 	.word	0x00000200
        /*0060*/ 	.word	0x00000001
        /*0064*/ 	.word	0x00000001


	//----- nvinfo : EIATTR_CRS_STACK_SIZE
	.align		4
.L_1739:
        /*0068*/ 	.byte	0x04, 0x1e
        /*006a*/ 	.short	(.L_1741 - .L_1740)
.L_1740:
        /*006c*/ 	.word	0x00000000


	//----- nvinfo : EIATTR_CBANK_PARAM_SIZE
	.align		4
.L_1741:
        /*0070*/ 	.byte	0x03, 0x19
        /*0072*/ 	.short	0x0d42


	//----- nvinfo : EIATTR_PARAM_CBANK
	.align		4
        /*0074*/ 	.byte	0x04, 0x0a
        /*0076*/ 	.short	(.L_1743 - .L_1742)
	.align		4
.L_1742:
        /*0078*/ 	.word	index@(.nv.constant0._ZN2at6native61_GLOBAL__N__44eb8e94_28_ForeachBinaryOpScalarList_cu_dda10a6925multi_tensor_apply_kernelINS1_28TensorListScalarListMetadataIfLi2EEENS1_25BinaryOpScalarListFunctorIfLi2ELi1ELi1EEEJSt5minusIfEEEEvT_T0_DpT1_)
        /*007c*/ 	.short	0x0210
        /*007e*/ 	.short	0x0d42


	//----- nvinfo : EIATTR_SW_WAR
	.align		4
.L_1743:
        /*0080*/ 	.byte	0x04, 0x36
        /*0082*/ 	.short	(.L_1745 - .L_1744)
.L_1744:
        /*0084*/ 	.word	0x00000008
.L_1745:


//--------------------- .nv.info._ZN2at6native61_GLOBAL__N__44eb8e94_28_ForeachBinaryOpScalarList_cu_dda10a6925multi_tensor_apply_kernelINS1_28TensorListScalarListMetadataIdLi2EEENS1_25BinaryOpScalarListFunctorIdLi2ELi1ELi1EEEJSt5minusIdEEEEvT_T0_DpT1_ --------------------------
	.section	.nv.info._ZN2at6native61_GLOBAL__N__44eb8e94_28_ForeachBinaryOpScalarList_cu_dda10a6925multi_tensor_apply_kernelINS1_28TensorListScalarListMetadataIdLi2EEENS1_25BinaryOpScalarListFunctorIdLi2ELi1ELi1EEEJSt5minusIdEEEEvT_T0_DpT1_,"",@"SHT_CUDA_INFO"
	.sectionflags	@""
	.align	4


	//----- nvinfo : EIATTR_CUDA_API_VERSION
	.align		4
        /*0000*/ 	.byte	0x04, 0x37
        /*0002*/ 	.short	(.L_1747 - .L_1746)
.L_1746:
        /*0004*/ 	.word	0x00000082


	//----- nvinfo : EIATTR_KPARAM_INFO
	.align		4
.L_1747:
        /*0008*/ 	.byte	0x04, 0x17
        /*000a*/ 	.short	(.L_1749 - .L_1748)
.L_1748:
        /*000c*/ 	.word	0x00000000
        /*0010*/ 	.short	0x0002
        /*0012*/ 	.short	0x0e41
        /*0014*/ 	.byte	0x00, 0xf0, 0x05, 0x00


	//----- nvinfo : EIATTR_KPARAM_INFO
	.align		4
.L_1749:
        /*0018*/ 	.byte	0x04, 0x17
        /*001a*/ 	.short	(.L_1751 - .L_1750)
.L_1750:
        /*001c*/ 	.word	0x00000000
        /*0020*/ 	.short	0x0001
        /*0022*/ 	.short	0x0e40
        /*0024*/ 	.byte	0x00, 0xf0, 0x05, 0x00


	//----- nvinfo : EIATTR_KPARAM_INFO
	.align		4
.L_1751:
        /*0028*/ 	.byte	0x04, 0x17
        /*002a*/ 	.short	(.L_1753 - .L_1752)
.L_1752:
        /*002c*/ 	.word	0x00000000
        /*0030*/ 	.short	0x0000
        /*0032*/ 	.short	0x0000
        /*0034*/ 	.byte	0x00, 0xf0, 0x01, 0x39


	//----- nvinfo : EIATTR_SPARSE_MMA_MASK
	.align		4
.L_1753:
        /*0038*/ 	.byte	0x03, 0x50
        /*003a*/ 	.short	0x0000


	//----- nvinfo : EIATTR_MAXREG_COUNT
	.align		4
        /*003c*/ 	.byte	0x03, 0x1b
        /*003e*/ 	.short	0x0080


	//----- nvinfo : EIATTR_MERCURY_ISA_VERSION
	.align		4
        /*0040*/ 	.byte	0x03, 0x5f
        /*0042*/ 	.short	0x0101


	//----- nvinfo : EIATTR_EXIT_INSTR_OFFSETS
	.align		4
        /*0044*/ 	.byte	0x04, 0x1c
        /*0046*/ 	.short	(.L_1755 - .L_1754)


	//   ....[0]....
.L_1754:
        /*0048*/ 	.word	0x00000190


	//   ....[1]....
        /*004c*/ 	.word	0x000005d0


	//   ....[2]....
        /*0050*/ 	.word	0x00000630


	//   ....[3]....
        /*0054*/ 	.word	0x000007d0


	//----- nvinfo : EIATTR_MAX_THREADS
	.align		4
.L_1755:
        /*0058*/ 	.byte	0x04, 0x05
        /*005a*/ 	.short	(.L_1757 - .L_1756)
.L_1756:
        /*005c*/ 	.word	0x00000200
        /*0060*/ 	.word	0x00000001
        /*0064*/ 	.word	0x00000001


	//----- nvinfo : EIATTR_CRS_STACK_SIZE
	.align		4
.L_1757:
        /*0068*/ 	.byte	0x04, 0x1e
        /*006a*/ 	.short	(.L_1759 - .L_1758)
.L_1758:
        /*006c*/ 	.word	0x00000000


	//----- nvinfo : EIATTR_CBANK_PARAM_SIZE
	.align		4
.L_1759:
        /*0070*/ 	.byte	0x03, 0x19
        /*0072*/ 	.short	0x0e42


	//----- nvinfo : EIATTR_PARAM_CBANK
	.align		4
        /*0074*/ 	.byte	0x04, 0x0a
        /*0076*/ 	.short	(.L_1761 - .L_1760)
	.align		4
.L_1760:
        /*0078*/ 	.word	index@(.nv.constant0._ZN2at6native61_GLOBAL__N__44eb8e94_28_ForeachBinaryOpScalarList_cu_dda10a6925multi_tensor_apply_kernelINS1_28TensorListScalarListMetadataIdLi2EEENS1_25BinaryOpScalarListFunctorIdLi2ELi1ELi1EEEJSt5minusIdEEEEvT_T0_DpT1_)
        /*007c*/ 	.short	0x0210
        /*007e*/ 	.short	0x0e42


	//----- nvinfo : EIATTR_SW_WAR
	.align		4
.L_1761:
        /*0080*/ 	.byte	0x04, 0x36
        /*0082*/ 	.short	(.L_1763 - .L_1762)
.L_1762:
        /*0084*/ 	.word	0x00000008
.L_1763:


//--------------------- .nv.info._ZN2at6native61_GLOBAL__N__44eb8e94_28_ForeachBinaryOpScalarList_cu_dda10a6925multi_tensor_apply_kernelINS1_28TensorListScalarListMetadataIsLi2EEENS1_25BinaryOpScalarListFunctorIsLi2ELi1ELi1EEEJSt5minusIsEEEEvT_T0_DpT1_ --------------------------
	.section	.nv.info._ZN2at6native61_GLOBAL__N__44eb8e94_28_ForeachBinaryOpScalarList_cu_dda10a6925multi_tensor_apply_kernelINS1_28TensorListScalarListMetadataIsLi2EEENS1_25BinaryOpScalarListFunctorIsLi2ELi1ELi1EEEJSt5minusIsEEEEvT_T0_DpT1_,"",@"SHT_CUDA_INFO"
	.sectionflags	@""
	.align	4


	//----- nvinfo : EIATTR_CUDA_API_VERSION
	.align		4
        /*0000*/ 	.byte	0x04, 0x37
        /*0002*/ 	.short	(.L_1765 - .L_1764)
.L_1764:
        /*0004*/ 	.word	0x00000082


	//----- nvinfo : EIATTR_KPARAM_INFO
	.align		4
.L_1765:
        /*0008*/ 	.byte	0x04, 0x17
        /*000a*/ 	.short	(.L_1767 - .L_1766)
.L_1766:
        /*000c*/ 	.word	0x00000000
        /*0010*/ 	.short	0x0002
        /*0012*/ 	.short	0x0cc1
        /*0014*/ 	.byte	0x00, 0xf0, 0x05, 0x00


	//----- nvinfo : EIATTR_KPARAM_INFO
	.align		4
.L_1767:
        /*0018*/ 	.byte	0x04, 0x17
        /*001a*/ 	.short	(.L_1769 - .L_1768)
.L_1768:
        /*001c*/ 	.word	0x00000000
        /*0020*/ 	.short	0x0001
        /*0022*/ 	.short	0x0cc0
        /*0024*/ 	.byte	0x00, 0xf0, 0x05, 0x00


	//----- nvinfo : EIATTR_KPARAM_INFO
	.align		4
.L_1769:
        /*0028*/ 	.byte	0x04, 0x17
        /*002a*/ 	.short	(.L_1771 - .L_1770)
.L_1770:
        /*002c*/ 	.word	0x00000000
        /*0030*/ 	.short	0x0000
        /*0032*/ 	.short	0x0000
        /*0034*/ 	.byte	0x00, 0xf0, 0x01, 0x33


	//----- nvinfo : EIATTR_SPARSE_MMA_MASK
	.align		4
.L_1771:
        /*0038*/ 	.byte	0x03, 0x50
        /*003a*/ 	.short	0x0000


	//----- nvinfo : EIATTR_MAXREG_COUNT
	.align		4
        /*003c*/ 	.byte	0x03, 0x1b
        /*003e*/ 	.short	0x0080


	//----- nvinfo : EIATTR_MERCURY_ISA_VERSION
	.align		4
        /*0040*/ 	.byte	0x03, 0x5f
        /*0042*/ 	.short	0x0101


	//----- nvinfo : EIATTR_EXIT_INSTR_OFFSETS
	.align		4
        /*0044*/ 	.byte	0x04, 0x1c
        /*0046*/ 	.short	(.L_1773 - .L_1772)


	//   ....[0]....
.L_1772:
        /*0048*/ 	.word	0x00000190


	//   ....[1]....
        /*004c*/ 	.word	0x000005e0


	//   ....[2]....
        /*0050*/ 	.word	0x00000640


	//   ....[3]....
        /*0054*/ 	.word	0x00000820


	//----- nvinfo : EIATTR_MAX_THREADS
	.align		4
.L_1773:
        /*0058*/ 	.byte	0x04, 0x05
        /*005a*/ 	.short	(.L_1775 - .L_1774)
.L_1774:
        /*005c*/ 	.word	0x00000200
        /*0060*/ 	.word	0x00000001
        /*0064*/ 	.word	0x00000001


	//----- nvinfo : EIATTR_CRS_STACK_SIZE
	.align		4
.L_1775:
        /*0068*/ 	.byte	0x04, 0x1e
        /*006a*/ 	.short	(.L_1777 - .L_1776)
.L_1776:
        /*006c*/ 	.word	0x00000000


	//----- nvinfo : EIATTR_CBANK_PARAM_SIZE
	.align		4
.L_1777:
        /*0070*/ 	.byte	0x03, 0x19
        /*0072*/ 	.short	0x0cc2


	//----- nvinfo : EIATTR_PARAM_CBANK
	.align		4
        /*0074*/ 	.byte	0x04, 0x0a
        /*0076*/ 	.short	(.L_1779 - .L_1778)
	.align		4
.L_1778:
        /*0078*/ 	.word	index@(.nv.constant0._ZN2at6native61_GLOBAL__N__44eb8e94_28_ForeachBinaryOpScalarList_cu_dda10a6925multi_tensor_apply_kernelINS1_28TensorListScalarListMetadataIsLi2EEENS1_25BinaryOpScalarListFunctorIsLi2ELi1ELi1EEEJSt5minusIsEEEEvT_T0_DpT1_)
        /*007c*/ 	.short	0x0210
        /*007e*/ 	.short	0x0cc2


	//----- nvinfo : EIATTR_SW_WAR
	.align		4
.L_1779:
        /*0080*/ 	.byte	0x04, 0x36
        /*0082*/ 	.short	(.L_1781 - .L_1780)
.L_1780:
        /*0084*/ 	.word	0x00000008
.L_1781:


//--------------------- .nv.info._ZN2at6native61_GLOBAL__N__44eb8e94_28_ForeachBinaryOpScalarList_cu_dda10a6925multi_tensor_apply_kernelINS1_28TensorListScalarListMetadataIlLi2EEENS1_25BinaryOpScalarListFunctorIlLi2ELi1ELi1EEEJSt5minusIlEEEEvT_T0_DpT1_ --------------------------
	.section	.nv.info._ZN2at6native61_GLOBAL__N__44eb8e94_28_ForeachBinaryOpScalarList_cu_dda10a6925multi_tensor_apply_kernelINS1_28TensorListScalarListMetadataIlLi2EEENS1_25BinaryOpScalarListFunctorIlLi2ELi1ELi1EEEJSt5minusIlEEEEvT_T0_DpT1_,"",@"SHT_CUDA_INFO"
	.sectionflags	@""
	.align	4


	//----- nvinfo : EIATTR_CUDA_API_VERSION
	.align		4
        /*0000*/ 	.byte	0x04, 0x37
        /*0002*/ 	.short	(.L_1783 - .L_1782)
.L_1782:
        /*0004*/ 	.word	0x00000082


	//----- nvinfo : EIATTR_KPARAM_INFO
	.align		4
.L_1783:
        /*0008*/ 	.byte	0x04, 0x17
        /*000a*/ 	.short	(.L_1785 - .L_1784)
.L_1784:
        /*000c*/ 	.word	0x00000000
        /*0010*/ 	.short	0x0002
        /*0012*/ 	.short	0x0e41
        /*0014*/ 	.byte	0x00, 0xf0, 0x05, 0x00


	//----- nvinfo : EIATTR_KPARAM_INFO
	.align		4
.L_1785:
        /*0018*/ 	.byte	0x04, 0x17
        /*001a*/ 	.short	(.L_1787 - .L_1786)
.L_1786:
        /*001c*/ 	.word	0x00000000
        /*0020*/ 	.short	0x0001
        /*0022*/ 	.short	0x0e40
        /*0024*/ 	.byte	0x00, 0xf0, 0x05, 0x00


	//----- nvinfo : EIATTR_KPARAM_INFO
	.align		4
.L_1787:
        /*0028*/ 	.byte	0x04, 0x17
        /*002a*/ 	.short	(.L_1789 - .L_1788)
.L_1788:
        /*002c*/ 	.word	0x00000000
        /*0030*/ 	.short	0x0000
        /*0032*/ 	.short	0x0000
        /*0034*/ 	.byte	0x00, 0xf0, 0x01, 0x39


	//----- nvinfo : EIATTR_SPARSE_MMA_MASK
	.align		4
.L_1789:
        /*0038*/ 	.byte	0x03, 0x50
        /*003a*/ 	.short	0x0000


	//----- nvinfo : EIATTR_MAXREG_COUNT
	.align		4
        /*003c*/ 	.byte	0x03, 0x1b
        /*003e*/ 	.short	0x0080


	//----- nvinfo : EIATTR_MERCURY_ISA_VERSION
	.align		4
        /*0040*/ 	.byte	0x03, 0x5f
        /*0042*/ 	.short	0x0101


	//----- nvinfo : EIATTR_EXIT_INSTR_OFFSETS
	.align		4
        /*0044*/ 	.byte	0x04, 0x1c
        /*0046*/ 	.short	(.L_1791 - .L_1790)


	//   ....[0]....
.L_1790:
        /*0048*/ 	.word	0x00000190


	//   ....[1]....
        /*004c*/ 	.word	0x00000600


	//   ....[2]....
        /*0050*/ 	.word	0x00000660


	//   ....[3]....
        /*0054*/ 	.word	0x00000880


	//----- nvinfo : EIATTR_MAX_THREADS
	.align		4
.L_1791:
        /*0058*/ 	.byte	0x04, 0x05
        /*005a*/ 	.short	(.L_1793 - .L_1792)
.L_1792:
        /*005c*/ 	.word	0x00000200
        /*0060*/ 	.word	0x00000001
        /*0064*/ 	.word	0x00000001


	//----- nvinfo : EIATTR_CRS_STACK_SIZE
	.align		4
.L_1793:
        /*0068*/ 	.byte	0x04, 0x1e
        /*006a*/ 	.short	(.L_1795 - .L_1794)
.L_1794:
        /*006c*/ 	.word	0x00000000


	//----- nvinfo : EIATTR_CBANK_PARAM_SIZE
	.align		4
.L_1795:
        /*0070*/ 	.byte	0x03, 0x19
        /*0072*/ 	.short	0x0e42


	//----- nvinfo : EIATTR_PARAM_CBANK
	.align		4
        /*0074*/ 	.byte	0x04, 0x0a
        /*0076*/ 	.short	(.L_1797 - .L_1796)
	.align		4
.L_1796:
        /*0078*/ 	.word	index@(.nv.constant0._ZN2at6native61_GLOBAL__N__44eb8e94_28_ForeachBinaryOpScalarList_cu_dda10a6925multi_tensor_apply_kernelINS1_28TensorListScalarListMetadataIlLi2EEENS1_25BinaryOpScalarListFunctorIlLi2ELi1ELi1EEEJSt5minusIlEEEEvT_T0_DpT1_)
        /*007c*/ 	.short	0x0210
        /*007e*/ 	.short	0x0e42


	//----- nvinfo : EIATTR_SW_WAR
	.align		4
.L_1797:
        /*0080*/ 	.byte	0x04, 0x36
        /*0082*/ 	.short	(.L_1799 - .L_1798)
.L_1798:
        /*0084*/ 	.word	0x00000008
.L_1799:


//--------------------- .nv.info._ZN2at6native61_GLOBAL__N__44eb8e94_28_ForeachBinaryOpScalarList_cu_dda10a6925multi_tensor_apply_kernelINS1_28TensorListScalarListMetadataIiLi2EEENS1_25BinaryOpScalarListFunctorIiLi2ELi1ELi1EEEJSt5minusIiEEEEvT_T0_DpT1_ --------------------------
	.section	.nv.info._ZN2at6native61_GLOBAL__N__44eb8e94_28_ForeachBinaryOpScalarList_cu_dda10a6925multi_tensor_apply_kernelINS1_28TensorListScalarListMetadataIiLi2EEENS1_25BinaryOpScalarListFunctorIiLi2ELi1ELi1EEEJSt5minusIiEEEEvT_T0_DpT1_,"",@"SHT_CUDA_INFO"
	.sectionflags	@""
	.align	4


	//----- nvinfo : EIATTR_CUDA_API_VERSION
	.align		4
        /*0000*/ 	.byte	0x04, 0x37
        /*0002*/ 	.short	(.L_1801 - .L_1800)
.L_1800:
        /*0004*/ 	.word	0x00000082


	//----- nvinfo : EIATTR_KPARAM_INFO
	.align		4
.L_1801:
        /*0008*/ 	.byte	0x04, 0x17
        /*000a*/ 	.short	(.L_1803 - .L_1802)
.L_1802:
        /*000c*/ 	.word	0x00000000
        /*0010*/ 	.short	0x0002
        /*0012*/ 	.short	0x0d41
        /*0014*/ 	.byte	0x00, 0xf0, 0x05, 0x00


	//----- nvinfo : EIATTR_KPARAM_INFO
	.align		4
.L_1803:
        /*0018*/ 	.byte	0x04, 0x17
        /*001a*/ 	.short	(.L_1805 - .L_1804)
.L_1804:
        /*001c*/ 	.word	0x00000000
        /*0020*/ 	.short	0x0001
        /*0022*/ 	.short	0x0d40
        /*0024*/ 	.byte	0x00, 0xf0, 0x05, 0x00


	//----- nvinfo : EIATTR_KPARAM_INFO
	.align		4
.L_1805:
        /*0028*/ 	.byte	0x04, 0x17
        /*002a*/ 	.short	(.L_1807 - .L_1806)
.L_1806:
        /*002c*/ 	.word	0x00000000
        /*0030*/ 	.short	0x0000
        /*0032*/ 	.short	0x0000
        /*0034*/ 	.byte	0x00, 0xf0, 0x01, 0x35


	//----- nvinfo : EIATTR_SPARSE_MMA_MASK
	.align		4
.L_1807:
        /*0038*/ 	.byte	0x03, 0x50
        /*003a*/ 	.short	0x0000


	//----- nvinfo : EIATTR_MAXREG_COUNT
	.align		4
        /*003c*/ 	.byte	0x03, 0x1b
        /*003e*/ 	.short	0x0080


	//----- nvinfo : EIATTR_MERCURY_ISA_VERSION
	.align		4
        /*0040*/ 	.byte	0x03, 0x5f
        /*0042*/ 	.short	0x0101


	//----- nvinfo : EIATTR_EXIT_INSTR_OFFSETS
	.align		4
        /*0044*/ 	.byte	0x04, 0x1c
        /*0046*/ 	.short	(.L_1809 - .L_1808)


	//   ....[0]....
.L_1808:
        /*0048*/ 	.word	0x00000190


	//   ....[1]....
        /*004c*/ 	.word	0x000005c0


	//   ....[2]....
        /*0050*/ 	.word	0x00000620


	//   ....[3]....
        /*0054*/ 	.word	0x000007a0


	//----- nvinfo : EIATTR_MAX_THREADS
	.align		4
.L_1809:
        /*0058*/ 	.byte	0x04, 0x05
        /*005a*/ 	.short	(.L_1811 - .L_1810)
.L_1810:
        /*005c*/ 	.word	0x00000200
        /*0060*/ 	.word	0x00000001
        /*0064*/ 	.word	0x00000001


	//----- nvinfo : EIATTR_CRS_STACK_SIZE
	.align		4
.L_1811:
        /*0068*/ 	.byte	0x04, 0x1e
        /*006a*/ 	.short	(.L_1813 - .L_1812)
.L_1812:
        /*006c*/ 	.word	0x00000000


	//----- nvinfo : EIATTR_CBANK_PARAM_SIZE
	.align		4
.L_1813:
        /*0070*/ 	.byte	0x03, 0x19
        /*0072*/ 	.short	0x0d42


	//----- nvinfo : EIATTR_PARAM_CBANK
	.align		4
        /*0074*/ 	.byte	0x04, 0x0a
        /*0076*/ 	.short	(.L_1815 - .L_1814)
	.align		4
.L_1814:
        /*0078*/ 	.word	index@(.nv.constant0._ZN2at6native61_GLOBAL__N__44eb8e94_28_ForeachBinaryOpScalarList_cu_dda10a6925multi_tensor_apply_kernelINS1_28TensorListScalarListMetadataIiLi2EEENS1_25BinaryOpScalarListFunctorIiLi2ELi1ELi1EEEJSt5minusIiEEEEvT_T0_DpT1_)
        /*007c*/ 	.short	0x0210
        /*007e*/ 	.short	0x0d42


	//----- nvinfo : EIATTR_SW_WAR
	.align		4
.L_1815:
        /*0080*/ 	.byte	0x04, 0x36
        /*0082*/ 	.short	(.L_1817 - .L_1816)
.L_1816:
        /*0084*/ 	.word	0x00000008
.L_1817:


//--------------------- .nv.info._ZN2at6native61_GLOBAL__N__44eb8e94_28_ForeachBinaryOpScalarList_cu_dda10a6925multi_tensor_apply_kernelINS1_28TensorListScalarListMetadataIaLi2EEENS1_25BinaryOpScalarListFunctorIaLi2ELi1ELi1EEEJSt5minusIaEEEEvT_T0_DpT1_ --------------------------
	.section	.nv.info._ZN2at6native61_GLOBAL__N__44eb8e94_28_ForeachBinaryOpScalarList_cu_dda10a6925multi_tensor_apply_kernelINS1_28TensorListScalarListMetadataIaLi2EEENS1_25BinaryOpScalarListFunctorIaLi2ELi1ELi1EEEJSt5minusIaEEEEvT_T0_DpT1_,"",@"SHT_CUDA_INFO"
	.sectionflags	@""
	.align	4


	//----- nvinfo : EIATTR_CUDA_API_VERSION
	.align		4
        /*0000*/ 	.byte	0x04, 0x37
        /*0002*/ 	.short	(.L_1819 - .L_1818)
.L_1818:
        /*0004*/ 	.word	0x00000082


	//----- nvinfo : EIATTR_KPARAM_INFO
	.align		4
.L_1819:
        /*0008*/ 	.byte	0x04, 0x17
        /*000a*/ 	.short	(.L_1821 - .L_1820)
.L_1820:
        /*000c*/ 	.word	0x00000000
        /*0010*/ 	.short	0x0002
        /*0012*/ 	.short	0x0c81
        /*0014*/ 	.byte	0x00, 0xf0, 0x05, 0x00


	//----- nvinfo : EIATTR_KPARAM_INFO
	.align		4
.L_1821:
        /*0018*/ 	.byte	0x04, 0x17
        /*001a*/ 	.short	(.L_1823 - .L_1822)
.L_1822:
        /*001c*/ 	.word	0x00000000
        /*0020*/ 	.short	0x0001
        /*0022*/ 	.short	0x0c80
        /*0024*/ 	.byte	0x00, 0xf0, 0x05, 0x00


	//----- nvinfo : EIATTR_KPARAM_INFO
	.align		4
.L_1823:
        /*0028*/ 	.byte	0x04, 0x17
        /*002a*/ 	.short	(.L_1825 - .L_1824)
.L_1824:
        /*002c*/ 	.word	0x00000000
        /*0030*/ 	.short	0x0000
        /*0032*/ 	.short	0x0000
        /*0034*/ 	.byte	0x00, 0xf0, 0x01, 0x32


	//----- nvinfo : EIATTR_SPARSE_MMA_MASK
	.align		4
.L_1825:
        /*0038*/ 	.byte	0x03, 0x50
        /*003a*/ 	.short	0x0000


	//----- nvinfo : EIATTR_MAXREG_COUNT
	.align		4
        /*003c*/ 	.byte	0x03, 0x1b
        /*003e*/ 	.short	0x0080


	//----- nvinfo : EIATTR_MERCURY_ISA_VERSION
	.align		4
        /*0040*/ 	.byte	0x03, 0x5f
        /*0042*/ 	.short	0x0101


	//----- nvinfo : EIATTR_EXIT_INSTR_OFFSETS
	.align		4
        /*0044*/ 	.byte	0x04, 0x1c
        /*0046*/ 	.short	(.L_1827 - .L_1826)


	//   ....[0]....
.L_1826:
        /*0048*/ 	.word	0x00000190


	//   ....[1]....
        /*004c*/ 	.word	0x000005e0


	//   ....[2]....
        /*0050*/ 	.word	0x00000640


	//   ....[3]....
        /*0054*/ 	.word	0x00000850


	//----- nvinfo : EIATTR_MAX_THREADS
	.align		4
.L_1827:
        /*0058*/ 	.byte	0x04, 0x05
        /*005a*/ 	.short	(.L_1829 - .L_1828)
.L_1828:
        /*005c*/ 	.word	0x00000200
        /*0060*/ 	.word	0x00000001
        /*0064*/ 	.word	0x00000001


	//----- nvinfo : EIATTR_CRS_STACK_SIZE
	.align		4
.L_1829:
        /*0068*/ 	.byte	0x04, 0x1e
        /*006a*/ 	.short	(.L_1831 - .L_1830)
.L_1830:
        /*006c*/ 	.word	0x00000000


	//----- nvinfo : EIATTR_CBANK_PARAM_SIZE
	.align		4
.L_1831:
        /*0070*/ 	.byte	0x03, 0x19
        /*0072*/ 	.short	0x0c82


	//----- nvinfo : EIATTR_PARAM_CBANK
	.align		4
        /*0074*/ 	.byte	0x04, 0x0a
        /*0076*/ 	.short	(.L_1833 - .L_1832)
	.align		4
.L_1832:
        /*0078*/ 	.word	index@(.nv.constant0._ZN2at6native61_GLOBAL__N__44eb8e94_28_ForeachBinaryOpScalarList_cu_dda10a6925multi_tensor_apply_kernelINS1_28TensorListScalarListMetadataIaLi2EEENS1_25BinaryOpScalarListFunctorIaLi2ELi1ELi1EEEJSt5minusIaEEEEvT_T0_DpT1_)
        /*007c*/ 	.short	0x0210
        /*007e*/ 	.short	0x0c82


	//----- nvinfo : EIATTR_SW_WAR
	.align		4
.L_1833:
        /*0080*/ 	.byte	0x04, 0x36
        /*0082*/ 	.short	(.L_1835 - .L_1834)
.L_1834:
        /*0084*/ 	.word	0x00000008
.L_1835:


//--------------------- .nv.info._ZN2at6native61_GLOBAL__N__44eb8e94_28_ForeachBinaryOpScalarList_cu_dda10a6925multi_tensor_apply_kernelINS1_28TensorListScalarListMetadataIhLi2EEENS1_25BinaryOpScalarListFunctorIhLi2ELi1ELi1EEEJSt5minusIhEEEEvT_T0_DpT1_ --------------------------
	.section	.nv.info._ZN2at6native61_GLOBAL__N__44eb8e94_28_ForeachBinaryOpScalarList_cu_dda10a6925multi_tensor_apply_kernelINS1_28TensorListScalarListMetadataIhLi2EEENS1_25BinaryOpScalarListFunctorIhLi2ELi1ELi1EEEJSt5minusIhEEEEvT_T0_DpT1_,"",@"SHT_CUDA_INFO"
	.sectionflags	@""
	.align	4


	//----- nvinfo : EIATTR_CUDA_API_VERSION
	.align		4
        /*0000*/ 	.byte	0x04, 0x37
        /*0002*/ 	.short	(.L_1837 - .L_1836)
.L_1836:
        /*0004*/ 	.word	0x00000082


	//----- nvinfo : EIATTR_KPARAM_INFO
	.align		4
.L_1837:
        /*0008*/ 	.byte	0x04, 0x17
        /*000a*/ 	.short	(.L_1839 - .L_1838)
.L_1838:
        /*000c*/ 	.word	0x00000000
        /*0010*/ 	.short	0x0002
        /*0012*/ 	.short	0x0c81
        /*0014*/ 	.byte	0x00, 0xf0, 0x05, 0x00


	//----- nvinfo : EIATTR_KPARAM_INFO
	.align		4
.L_1839:
        /*0018*/ 	.byte	0x04, 0x17
        /*001a*/ 	.short	(.L_1841 - .L_1840)
.L_1840:
        /*001c*/ 	.word	0x00000000
        /*0020*/ 	.short	0x0001
        /*0022*/ 	.short	0x0c80
        /*0024*/ 	.byte	0x00, 0xf0, 0x05, 0x00


	//----- nvinfo : EIATTR_KPARAM_INFO
	.align		4
.L_1841:
        /*0028*/ 	.byte	0x04, 0x17
        /*002a*/ 	.short	(.L_1843 - .L_1842)
.L_1842:
        /*002c*/ 	.word	0x00000000
        /*0030*/ 	.short	0x0000
        /*0032*/ 	.short	0x0000
        /*0034*/ 	.byte	0x00, 0xf0, 0x01, 0x32


	//----- nvinfo : EIATTR_SPARSE_MMA_MASK
	.align		4
.L_1843:
        /*0038*/ 	.byte	0x03, 0x50
        /*003a*/ 	.short	0x0000


	//----- nvinfo : EIATTR_MAXREG_COUNT
	.align		4
        /*003c*/ 	.byte	0x03, 0x1b
        /*003e*/ 	.short	0x0080


	//----- nvinfo : EIATTR_MERCURY_ISA_VERSION
	.align		4
        /*0040*/ 	.byte	0x03, 0x5f
        /*0042*/ 	.short	0x0101


	//----- nvinfo : EIATTR_EXIT_INSTR_OFFSETS
	.align		4
        /*0044*/ 	.byte	0x04, 0x1c
        /*0046*/ 	.short	(.L_1845 - .L_1844)


	//   ....[0]....
.L_1844:
        /*0048*/ 	.word	0x00000190


	//   ....[1]....
        /*004c*/ 	.word	0x000005e0


	//   ....[2]....
        /*0050*/ 	.word	0x00000640


	//   ....[3]....
        /*0054*/ 	.word	0x00000850


	//----- nvinfo : EIATTR_MAX_THREADS
	.align		4
.L_1845:
        /*0058*/ 	.byte	0x04, 0x05
        /*005a*/ 	.short	(.L_1847 - .L_1846)
.L_1846:
        /*005c*/ 	.word	0x00000200
        /*0060*/ 	.word	0x00000001
        /*0064*/ 	.word	0x00000001


	//----- nvinfo : EIATTR_CRS_STACK_SIZE
	.align		4
.L_1847:
        /*0068*/ 	.byte	0x04, 0x1e
        /*006a*/ 	.short	(.L_1849 - .L_1848)
.L_1848:
        /*006c*/ 	.word	0x00000000


	//----- nvinfo : EIATTR_CBANK_PARAM_SIZE
	.align		4
.L_1849:
        /*0070*/ 	.byte	0x03, 0x19
        /*0072*/ 	.short	0x0c82


	//----- nvinfo : EIATTR_PARAM_CBANK
	.align		4
        /*0074*/ 	.byte	0x04, 0x0a
        /*0076*/ 	.short	(.L_1851 - .L_1850)
	.align		4
.L_1850:
        /*0078*/ 	.word	index@(.nv.constant0._ZN2at6native61_GLOBAL__N__44eb8e94_28_ForeachBinaryOpScalarList_cu_dda10a6925multi_tensor_apply_kernelINS1_28TensorListScalarListMetadataIhLi2EEENS1_25BinaryOpScalarListFunctorIhLi2ELi1ELi1EEEJSt5minusIhEEEEvT_T0_DpT1_)
        /*007c*/ 	.short	0x0210
        /*007e*/ 	.short	0x0c82


	//----- nvinfo : EIATTR_SW_WAR
	.align		4
.L_1851:
        /*0080*/ 	.byte	0x04, 0x36
        /*0082*/ 	.short	(.L_1853 - .L_1852)
.L_1852:
        /*0084*/ 	.word	0x00000008
.L_1853:


//--------------------- .nv.info._ZN2at6native61_GLOBAL__N__44eb8e94_28_ForeachBinaryOpScalarList_cu_dda10a6925multi_tensor_apply_kernelINS1_28TensorListScalarListMetadataIfLi1EEENS1_25BinaryOpScalarListFunctorIN3c108BFloat16ELi1ELi1ELi0EEEJSt5minusIfEEEEvT_T0_DpT1_ --------------------------
	.section	.nv.info._ZN2at6native61_GLOBAL__N__44eb8e94_28_ForeachBinaryOpScalarList_cu_dda10a6925multi_tensor_apply_kernelINS1_28TensorListScalarListMetadataIfLi1EEENS1_25BinaryOpScalarListFunctorIN3c108BFloat16ELi1ELi1ELi0EEEJSt5minusIfEEEEvT_T0_DpT1_,"",@"SHT_CUDA_INFO"
	.sectionflags	@""
	.align	4


	//----- nvinfo : EIATTR_CUDA_API_VERSION
	.align		4
        /*0000*/ 	.byte	0x04, 0x37
        /*0002*/ 	.short	(.L_1855 - .L_1854)
.L_1854:
        /*0004*/ 	.word	0x00000082


	//----- nvinfo : EIATTR_KPARAM_INFO
	.align		4
.L_1855:
        /*0008*/ 	.byte	0x04, 0x17
        /*000a*/ 	.short	(.L_1857 - .L_1856)
.L_1856:
        /*000c*/ 	.word	0x00000000
        /*0010*/ 	.short	0x0002
        /*0012*/ 	.short	0x0dc1
        /*0014*/ 	.byte	0x00, 0xf0, 0x05, 0x00


	//----- nvinfo : EIATTR_KPARAM_INFO
	.align		4
.L_1857:
        /*0018*/ 	.byte	0x04, 0x17
        /*001a*/ 	.short	(.L_1859 - .L_1858)
.L_1858:
        /*001c*/ 	.word	0x00000000
        /*0020*/ 	.short	0x0001
        /*0022*/ 	.short	0x0dc0
        /*0024*/ 	.byte	0x00, 0xf0, 0x05, 0x00


	//----- nvinfo : EIATTR_KPARAM_INFO
	.align		4
.L_1859:
        /*0028*/ 	.byte	0x04, 0x17
        /*002a*/ 	.short	(.L_1861 - .L_1860)
.L_1860:
        /*002c*/ 	.word	0x00000000
        /*0030*/ 	.short	0x0000
        /*0032*/ 	.short	0x0000
        /*0034*/ 	.byte	0x00, 0xf0, 0x01, 0x37


	//----- nvinfo : EIATTR_SPARSE_MMA_MASK
	.align		4
.L_1861:
        /*0038*/ 	.byte	0x03, 0x50
        /*003a*/ 	.short	0x0000


	//----- nvinfo : EIATTR_MAXREG_COUNT
	.align		4
        /*003c*/ 	.byte	0x03, 0x1b
        /*003e*/ 	.short	0x0080


	//----- nvinfo : EIATTR_MERCURY_ISA_VERSION
	.align		4
        /*0040*/ 	.byte	0x03, 0x5f
        /*0042*/ 	.short	0x0101


	//----- nvinfo : EIATTR_EXIT_INSTR_OFFSETS
	.align		4
        /*0044*/ 	.byte	0x04, 0x1c
        /*0046*/ 	.short	(.L_1863 - .L_1862)


	//   ....[0]....
.L_1862:
        /*0048*/ 	.word	0x00000170


	//   ....[1]....
        /*004c*/ 	.word	0x000005a0


	//   ....[2]....
        /*0050*/ 	.word	0x00000600


	//   ....[3]....
        /*0054*/ 	.word	0x000007c0


	//----- nvinfo : EIATTR_MAX_THREADS
	.align		4
.L_1863:
        /*0058*/ 	.byte	0x04, 0x05
        /*005a*/ 	.short	(.L_1865 - .L_1864)
.L_1864:
        /*005c*/ 	.word	0x00000200
        /*0060*/ 	.word	0x00000001
        /*0064*/ 	.word	0x00000001


	//----- nvinfo : EIATTR_CRS_STACK_SIZE
	.align		4
.L_1865:
        /*0068*/ 	.byte	0x04, 0x1e
        /*006a*/ 	.short	(.L_1867 - .L_1866)
.L_1866:
        /*006c*/ 	.word	0x00000000


	//----- nvinfo : EIATTR_CBANK_PARAM_SIZE
	.align		4
.L_1867:
        /*0070*/ 	.byte	0x03, 0x19
        /*0072*/ 	.short	0x0dc2


	//----- nvinfo : EIATTR_PARAM_CBANK
	.align		4
        /*0074*/ 	.byte	0x04, 0x0a
        /*0076*/ 	.short	(.L_1869 - .L_1868)
	.align		4
.L_1868:
        /*0078*/ 	.word	index@(.nv.constant0._ZN2at6native61_GLOBAL__N__44eb8e94_28_ForeachBinaryOpScalarList_cu_dda10a6925multi_tensor_apply_kernelINS1_28TensorListScalarListMetadataIfLi1EEENS1_25BinaryOpScalarListFunctorIN3c108BFloat16ELi1ELi1ELi0EEEJSt5minusIfEEEEvT_T0_DpT1_)
        /*007c*/ 	.short	0x0210
        /*007e*/ 	.short	0x0dc2


	//----- nvinfo : EIATTR_SW_WAR
	.align		4
.L_1869:
        /*0080*/ 	.byte	0x04, 0x36
        /*0082*/ 	.short	(.L_1871 - .L_1870)
.L_1870:
        /*0084*/ 	.word	0x00000008
.L_1871:


//--------------------- .nv.info._ZN2at6native61_GLOBAL__N__44eb8e94_28_ForeachBinaryOpScalarList_cu_dda10a6925multi_tensor_apply_kernelINS1_28TensorListScalarListMetadataIfLi1EEENS1_25BinaryOpScalarListFunctorIN3c104HalfELi1ELi1ELi0EEEJSt5minusIfEEEEvT_T0_DpT1_ --------------------------
	.section	.nv.info._ZN2at6native61_GLOBAL__N__44eb8e94_28_ForeachBinaryOpScalarList_cu_dda10a6925multi_tensor_apply_kernelINS1_28TensorListScalarListMetadataIfLi1EEENS1_25BinaryOpScalarListFunctorIN3c104HalfELi1ELi1ELi0EEEJSt5minusIfEEEEvT_T0_DpT1_,"",@"SHT_CUDA_INFO"
	.sectionflags	@""
	.align	4


	//----- nvinfo : EIATTR_CUDA_API_VERSION
	.align		4
        /*0000*/ 	.byte	0x04, 0x37
        /*0002*/ 	.short	(.L_1873 - .L_1872)
.L_1872:
        /*0004*/ 	.word	0x00000082


	//----- nvinfo : EIATTR_KPARAM_INFO
	.align		4
.L_1873:
        /*0008*/ 	.byte	0x04, 0x17
        /*000a*/ 	.short	(.L_1875 - .L_1874)
.L_1874:
        /*000c*/ 	.word	0x00000000
        /*0010*/ 	.short	0x0002
        /*0012*/ 	.short	0x0dc1
        /*0014*/ 	.byte	0x00, 0xf0, 0x05, 0x00


	//----- nvinfo : EIATTR_KPARAM_INFO
	.align		4
.L_1875:
        /*0018*/ 	.byte	0x04, 0x17
        /*001a*/ 	.short	(.L_1877 - .L_1876)
.L_1876:
        /*001c*/ 	.word	0x00000000
        /*0020*/ 	.short	0x0001
        /*0022*/ 	.short	0x0dc0
        /*0024*/ 	.byte	0x00, 0xf0, 0x05, 0x00


	//----- nvinfo : EIATTR_KPARAM_INFO
	.align		4
.L_1877:
        /*0028*/ 	.byte	0x04, 0x17
        /*002a*/ 	.short	(.L_1879 - .L_1878)
.L_1878:
        /*002c*/ 	.word	0x00000000
        /*0030*/ 	.short	0x0000
        /*0032*/ 	.short	0x0000
        /*0034*/ 	.byte	0x00, 0xf0, 0x01, 0x37


	//----- nvinfo : EIATTR_SPARSE_MMA_MASK
	.align		4
.L_1879:
        /*0038*/ 	.byte	0x03, 0x50
        /*003a*/ 	.short	0x0000


	//----- nvinfo : EIATTR_MAXREG_COUNT
	.align		4
        /*003c*/ 	.byte	0x03, 0x1b
        /*003e*/ 	.short	0x0080


	//----- nvinfo : EIATTR_MERCURY_ISA_VERSION
	.align		4
        /*0040*/ 	.byte	0x03, 0x5f
        /*0042*/ 	.short	0x0101


	//----- nvinfo : EIATTR_EXIT_INSTR_OFFSETS
	.align		4
        /*0044*/ 	.byte	0x04, 0x1c
        /*0046*/ 	.short	(.L_1881 - .L_1880)


	//   ....[0]....
.L_1880:
        /*0048*/ 	.word	0x00000170


	//   ....[1]....
        /*004c*/ 	.word	0x000005a0


	//   ....[2]....
        /*0050*/ 	.word	0x00000600


	//   ....[3]....
        /*0054*/ 	.word	0x000007a0


	//----- nvinfo : EIATTR_MAX_THREADS
	.align		4
.L_1881:
        /*0058*/ 	.byte	0x04, 0x05
        /*005a*/ 	.short	(.L_1883 - .L_1882)
.L_1882:
        /*005c*/ 	.word	0x00000200
        /*0060*/ 	.word	0x00000001
        /*0064*/ 	.word	0x00000001


	//----- nvinfo : EIATTR_CRS_STACK_SIZE
	.align		4
.L_1883:
        /*0068*/ 	.byte	0x04, 0x1e
        /*006a*/ 	.short	(.L_1885 - .L_1884)
.L_1884:
        /*006c*/ 	.word	0x00000000


	//----- nvinfo : EIATTR_CBANK_PARAM_SIZE
	.align		4
.L_1885:
        /*0070*/ 	.byte	0x03, 0x19
        /*0072*/ 	.short	0x0dc2


	//----- nvinfo : EIATTR_PARAM_CBANK
	.align		4
        /*0074*/ 	.byte	0x04, 0x0a
        /*0076*/ 	.short	(.L_1887 - .L_1886)
	.align		4
.L_1886:
        /*0078*/ 	.word	index@(.nv.constant0._ZN2at6native61_GLOBAL__N__44eb8e94_28_ForeachBinaryOpScalarList_cu_dda10a6925multi_tensor_apply_kernelINS1_28TensorListScalarListMetadataIfLi1EEENS1_25BinaryOpScalarListFunctorIN3c104HalfELi1ELi1ELi0EEEJSt5minusIfEEEEvT_T0_DpT1_)
        /*007c*/ 	.short	0x0210
        /*007e*/ 	.short	0x0dc2


	//----- nvinfo : EIATTR_SW_WAR
	.align		4
.L_1887:
        /*0080*/ 	.byte	0x04, 0x36
        /*0082*/ 	.short	(.L_1889 - .L_1888)
.L_1888:
        /*0084*/ 	.word	0x00000008
.L_1889:


//--------------------- .nv.info._ZN2at6native61_GLOBAL__N__44eb8e94_28_ForeachBinaryOpScalarList_cu_dda10a6925multi_tensor_apply_kernelINS1_28TensorListScalarListMetadataIbLi1EEENS1_25BinaryOpScalarListFunctorIbLi1ELi1ELi0EEEJSt5minusIbEEEEvT_T0_DpT1_ --------------------------
	.section	.nv.info._ZN2at6native61_GLOBAL__N__44eb8e94_28_ForeachBinaryOpScalarList_cu_dda10a6925multi_tensor_apply_kernelINS1_28TensorListScalarListMetadataIbLi1EEENS1_25BinaryOpScalarListFunctorIbLi1ELi1ELi0EEEJSt5minusIbEEEEvT_T0_DpT1_,"",@"SHT_CUDA_INFO"
	.sectionflags	@""
	.align	4


	//----- nvinfo : EIATTR_CUDA_API_VERSION
	.align		4
        /*0000*/ 	.byte	0x04, 0x37
        /*0002*/ 	.short	(.L_1891 - .L_1890)
.L_1890:
        /*0004*/ 	.word	0x00000082


	//----- nvinfo : EIATTR_KPARAM_INFO
	.align		4
.L_1891:
        /*0008*/ 	.byte	0x04, 0x17
        /*000a*/ 	.short	(.L_1893 - .L_1892)
.L_1892:
        /*000c*/ 	.word	0x00000000
        /*0010*/ 	.short	0x0002
        /*0012*/ 	.short	0x0ca1
        /*0014*/ 	.byte	0x00, 0xf0, 0x05, 0x00


	//----- nvinfo : EIATTR_KPARAM_INFO
	.align		4
.L_1893:
        /*0018*/ 	.byte	0x04, 0x17
        /*001a*/ 	.short	(.L_1895 - .L_1894)
.L_1894:
        /*001c*/ 	.word	0x00000000
        /*0020*/ 	.short	0x0001
        /*0022*/ 	.short	0x0ca0
        /*0024*/ 	.byte	0x00, 0xf0, 0x05, 0x00


	//----- nvinfo : EIATTR_KPARAM_INFO
	.align		4
.L_1895:
        /*0028*/ 	.byte	0x04, 0x17
        /*002a*/ 	.short	(.L_1897 - .L_1896)
.L_1896:
        /*002c*/ 	.word	0x00000000
        /*0030*/ 	.short	0x0000
        /*0032*/ 	.short	0x0000
        /*0034*/ 	.byte	0x00, 0xf0, 0x81, 0x32


	//----- nvinfo : EIATTR_SPARSE_MMA_MASK
	.align		4
.L_1897:
        /*0038*/ 	.byte	0x03, 0x50
        /*003a*/ 	.short	0x0000


	//----- nvinfo : EIATTR_MAXREG_COUNT
	.align		4
        /*003c*/ 	.byte	0x03, 0x1b
        /*003e*/ 	.short	0x0080


	//----- nvinfo : EIATTR_MERCURY_ISA_VERSION
	.align		4
        /*0040*/ 	.byte	0x03, 0x5f
        /*0042*/ 	.short	0x0101


	//----- nvinfo : EIATTR_EXIT_INSTR_OFFSETS
	.align		4
        /*0044*/ 	.byte	0x04, 0x1c
        /*0046*/ 	.short	(.L_1899 - .L_1898)


	//   ....[0]....
.L_1898:
        /*0048*/ 	.word	0x00000150


	//   ....[1]....
        /*004c*/ 	.word	0x00000580


	//   ....[2]....
        /*0050*/ 	.word	0x000005e0


	//   ....[3]....
        /*0054*/ 	.word	0x000007e0


	//----- nvinfo : EIATTR_MAX_THREADS
	.align		4
.L_1899:
        /*0058*/ 	.byte	0x04, 0x05
        /*005a*/ 	.short	(.L_1901 - .L_1900)
.L_1900:
        /*005c*/ 	.word	0x00000200
        /*0060*/ 	.word	0x00000001
        /*0064*/ 	.word	0x00000001


	//----- nvinfo : EIATTR_CRS_STACK_SIZE
	.align		4
.L_1901:
        /*0068*/ 	.byte	0x04, 0x1e
        /*006a*/ 	.short	(.L_1903 - .L_1902)
.L_1902:
        /*006c*/ 	.word	0x00000000


	//----- nvinfo : EIATTR_CBANK_PARAM_SIZE
	.align		4
.L_1903:
        /*0070*/ 	.byte	0x03, 0x19
        /*0072*/ 	.short	0x0ca2


	//----- nvinfo : EIATTR_PARAM_CBANK
	.align		4
        /*0074*/ 	.byte	0x04, 0x0a
        /*0076*/ 	.short	(.L_1905 - .L_1904)
	.align		4
.L_1904:
        /*0078*/ 	.word	index@(.nv.constant0._ZN2at6native61_GLOBAL__N__44eb8e94_28_ForeachBinaryOpScalarList_cu_dda10a6925multi_tensor_apply_kernelINS1_28TensorListScalarListMetadataIbLi1EEENS1_25BinaryOpScalarListFunctorIbLi1ELi1ELi0EEEJSt5minusIbEEEEvT_T0_DpT1_)
        /*007c*/ 	.short	0x0210
        /*007e*/ 	.short	0x0ca2


	//----- nvinfo : EIATTR_SW_WAR
	.align		4
.L_1905:
        /*0080*/ 	.byte	0x04, 0x36
        /*0082*/ 	.short	(.L_1907 - .L_1906)
.L_1906:
        /*0084*/ 	.word	0x00000008
.L_1907:


//--------------------- .nv.info._ZN2at6native61_GLOBAL__N__44eb8e94_28_ForeachBinaryOpScalarList_cu_dda10a6925multi_tensor_apply_kernelINS1_28TensorListScalarListMetadataIN3c107complexIfEELi1EEENS1_25BinaryOpScalarListFunctorIS6_Li1ELi1ELi0EEEJSt5minusIS6_EEEEvT_T0_DpT1_ --------------------------
	.section	.nv.info._ZN2at6native61_GLOBAL__N__44eb8e94_28_ForeachBinaryOpScalarList_cu_dda10a6925multi_tensor_apply_kernelINS1_28TensorListScalarListMetadataIN3c107complexIfEELi1EEENS1_25BinaryOpScalarListFunctorIS6_Li1ELi1ELi0EEEJSt5minusIS6_EEEEvT_T0_DpT1_,"",@"SHT_CUDA_INFO"
	.sectionflags	@""
	.align	4


	//----- nvinfo : EIATTR_CUDA_API_VERSION
	.align		4
        /*0000*/ 	.byte	0x04, 0x37
        /*0002*/ 	.short	(.L_1909 - .L_1908)
.L_1908:
        /*0004*/ 	.word	0x00000082


	//----- nvinfo : EIATTR_KPARAM_INFO
	.align		4
.L_1909:
        /*0008*/ 	.byte	0x04, 0x17
        /*000a*/ 	.short	(.L_1911 - .L_1910)
.L_1910:
        /*000c*/ 	.word	0x00000000
        /*0010*/ 	.short	0x0002
        /*0012*/ 	.short	0x0f41
        /*0014*/ 	.byte	0x00, 0xf0, 0x05, 0x00


	//----- nvinfo : EIATTR_KPARAM_INFO
	.align		4
.L_1911:
        /*0018*/ 	.byte	0x04, 0x17
        /*001a*/ 	.short	(.L_1913 - .L_1912)
.L_1912:
        /*001c*/ 	.word	0x00000000
        /*0020*/ 	.short	0x0001
        /*0022*/ 	.short	0x0f40
        /*0024*/ 	.byte	0x00, 0xf0, 0x05, 0x00


	//----- nvinfo : EIATTR_KPARAM_INFO
	.align		4
.L_1913:
        /*0028*/ 	.byte	0x04, 0x17
        /*002a*/ 	.short	(.L_1915 - .L_1914)
.L_1914:
        /*002c*/ 	.word	0x00000000
        /*0030*/ 	.short	0x0000
        /*0032*/ 	.short	0x0000
        /*0034*/ 	.byte	0x00, 0xf0, 0x01, 0x3d


	//----- nvinfo : EIATTR_SPARSE_MMA_MASK
	.align		4
.L_1915:
        /*0038*/ 	.byte	0x03, 0x50
        /*003a*/ 	.short	0x0000


	//----- nvinfo : EIATTR_MAXREG_COUNT
	.align		4
        /*003c*/ 	.byte	0x03, 0x1b
        /*003e*/ 	.short	0x0080


	//----- nvinfo : EIATTR_MERCURY_ISA_VERSION
	.align		4
        /*0040*/ 	.byte	0x03, 0x5f
        /*0042*/ 	.short	0x0101


	//----- nvinfo : EIATTR_EXIT_INSTR_OFFSETS
	.align		4
        /*0044*/ 	.byte	0x04, 0x1c
        /*0046*/ 	.short	(.L_1917 - .L_1916)


	//   ....[0]....
.L_1916:
        /*0048*/ 	.word	0x00000170


	//   ....[1]....
        /*004c*/ 	.word	0x000005c0


	//   ....[2]....
        /*0050*/ 	.word	0x00000620


	//   ....[3]....
        /*0054*/ 	.word	0x000007c0


	//----- nvinfo : EIATTR_MAX_THREADS
	.align		4
.L_1917:
        /*0058*/ 	.byte	0x04, 0x05
        /*005a*/ 	.short	(.L_1919 - .L_1918)
.L_1918:
        /*005c*/ 	.word	0x00000200
        /*0060*/ 	.word	0x00000001
        /*0064*/ 	.word	0x00000001


	//----- nvinfo : EIATTR_CRS_STACK_SIZE
	.align		4
.L_1919:
        /*0068*/ 	.byte	0x04, 0x1e
        /*006a*/ 	.short	(.L_1921 - .L_1920)
.L_1920:
        /*006c*/ 	.word	0x00000000


	//----- nvinfo : EIATTR_CBANK_PARAM_SIZE
	.align		4
.L_1921:
        /*0070*/ 	.byte	0x03, 0x19
        /*0072*/ 	.short	0x0f42


	//----- nvinfo : EIATTR_PARAM_CBANK
	.align		4
        /*0074*/ 	.byte	0x04, 0x0a
        /*0076*/ 	.short	(.L_1923 - .L_1922)
	.align		4
.L_1922:
        /*0078*/ 	.word	index@(.nv.constant0._ZN2at6native61_GLOBAL__N__44eb8e94_28_ForeachBinaryOpScalarList_cu_dda10a6925multi_tensor_apply_kernelINS1_28TensorListScalarListMetadataIN3c107complexIfEELi1EEENS1_25BinaryOpScalarListFunctorIS6_Li1ELi1ELi0EEEJSt5minusIS6_EEEEvT_T0_DpT1_)
        /*007c*/ 	.short	0x0210
        /*007e*/ 	.short	0x0f42


	//----- nvinfo : EIATTR_SW_WAR
	.align		4
.L_1923:
        /*0080*/ 	.byte	0x04, 0x36
        /*0082*/ 	.short	(.L_1925 - .L_1924)
.L_1924:
        /*0084*/ 	.word	0x00000008
.L_1925:


//--------------------- .nv.info._ZN2at6native61_GLOBAL__N__44eb8e94_28_ForeachBinaryOpScalarList_cu_dda10a6925multi_tensor_apply_kernelINS1_28TensorListScalarListMetadataIN3c107complexIdEELi1EEENS1_25BinaryOpScalarListFunctorIS6_Li1ELi1ELi0EEEJSt5minusIS6_EEEEvT_T0_DpT1_ --------------------------
	.section	.nv.info._ZN2at6native61_GLOBAL__N__44eb8e94_28_ForeachBinaryOpScalarList_cu_dda10a6925multi_tensor_apply_kernelINS1_28TensorListScalarListMetadataIN3c107complexIdEELi1EEENS1_25BinaryOpScalarListFunctorIS6_Li1ELi1ELi0EEEJSt5minusIS6_EEEEvT_T0_DpT1_,"",@"SHT_CUDA_INFO"
	.sectionflags	@""
	.align	4


	//----- nvinfo : EIATTR_CUDA_API_VERSION
	.align		4
        /*0000*/ 	.byte	0x04, 0x37
        /*0002*/ 	.short	(.L_1927 - .L_1926)
.L_1926:
        /*0004*/ 	.word	0x00000082


	//----- nvinfo : EIATTR_KPARAM_INFO
	.align		4
.L_1927:
        /*0008*/ 	.byte	0x04, 0x17
        /*000a*/ 	.short	(.L_1929 - .L_1928)
.L_1928:
        /*000c*/ 	.word	0x00000000
        /*0010*/ 	.short	0x0002
        /*0012*/ 	.short	0x0f41
        /*0014*/ 	.byte	0x00, 0xf0, 0x05, 0x00


	//----- nvinfo : EIATTR_KPARAM_INFO
	.align		4
.L_1929:
        /*0018*/ 	.byte	0x04, 0x17
        /*001a*/ 	.short	(.L_1931 - .L_1930)
.L_1930:
        /*001c*/ 	.word	0x00000000
        /*0020*/ 	.short	0x0001
        /*0022*/ 	.short	0x0f40
        /*0024*/ 	.byte	0x00, 0xf0, 0x05, 0x00


	//----- nvinfo : EIATTR_KPARAM_INFO
	.align		4
.L_1931:
        /*0028*/ 	.byte	0x04, 0x17
        /*002a*/ 	.short	(.L_1933 - .L_1932)
.L_1932:
        /*002c*/ 	.word	0x00000000
        /*0030*/ 	.short	0x0000
        /*0032*/ 	.short	0x0000
        /*0034*/ 	.byte	0x00, 0xf0, 0x01, 0x3d


	//----- nvinfo : EIATTR_SPARSE_MMA_MASK
	.align		4
.L_1933:
        /*0038*/ 	.byte	0x03, 0x50
        /*003a*/ 	.short	0x0000


	//----- nvinfo : EIATTR_MAXREG_COUNT
	.align		4
        /*003c*/ 	.byte	0x03, 0x1b
        /*003e*/ 	.short	0x0080


	//----- nvinfo : EIATTR_MERCURY_ISA_VERSION
	.align		4
        /*0040*/ 	.byte	0x03, 0x5f
        /*0042*/ 	.short	0x0101


	//----- nvinfo : EIATTR_EXIT_INSTR_OFFSETS
	.align		4
        /*0044*/ 	.byte	0x04, 0x1c
        /*0046*/ 	.short	(.L_1935 - .L_1934)


	//   ....[0]....
.L_1934:
        /*0048*/ 	.word	0x000001a0


	//   ....[1]....
        /*004c*/ 	.word	0x000006a0


	//   ....[2]....
        /*0050*/ 	.word	0x00000700


	//   ....[3]....
        /*0054*/ 	.word	0x000008e0


	//----- nvinfo : EIATTR_MAX_THREADS
	.align		4
.L_1935:
        /*0058*/ 	.byte	0x04, 0x05
        /*005a*/ 	.short	(.L_1937 - .L_1936)
.L_1936:
        /*005c*/ 	.word	0x00000200
        /*0060*/ 	.word	0x00000001
        /*0064*/ 	.word	0x00000001


	//----- nvinfo : EIATTR_CRS_STACK_SIZE
	.align		4
.L_1937:
        /*0068*/ 	.byte	0x04, 0x1e
        /*006a*/ 	.short	(.L_1939 - .L_1938)
.L_1938:
        /*006c*/ 	.word	0x00000000


	//----- nvinfo : EIATTR_CBANK_PARAM_SIZE
	.align		4
.L_1939:
        /*0070*/ 	.byte	0x03, 0x19
        /*0072*/ 	.short	0x0f42


	//----- nvinfo : EIATTR_PARAM_CBANK
	.align		4
        /*0074*/ 	.byte	0x04, 0x0a
        /*0076*/ 	.short	(.L_1941 - .L_1940)
	.align		4
.L_1940:
        /*0078*/ 	.word	index@(.nv.constant0._ZN2at6native61_GLOBAL__N__44eb8e94_28_ForeachBinaryOpScalarList_cu_dda10a6925multi_tensor_apply_kernelINS1_28TensorListScalarListMetadataIN3c107complexIdEELi1EEENS1_25BinaryOpScalarListFunctorIS6_Li1ELi1ELi0EEEJSt5minusIS6_EEEEvT_T0_DpT1_)
        /*007c*/ 	.short	0x0210
        /*007e*/ 	.short	0x0f42


	//----- nvinfo : EIATTR_SW_WAR
	.align		4
.L_1941:
        /*0080*/ 	.byte	0x04, 0x36
        /*0082*/ 	.short	(.L_1943 - .L_1942)
.L_1942:
        /*0084*/ 	.word	0x00000008
.L_1943:


//--------------------- .nv.info._ZN2at6native61_GLOBAL__N__44eb8e94_28_ForeachBinaryOpScalarList_cu_dda10a6925multi_tensor_apply_kernelINS1_28TensorListScalarListMetadataIfLi1EEENS1_25BinaryOpScalarListFunctorIfLi1ELi1ELi0EEEJSt5minusIfEEEEvT_T0_DpT1_ --------------------------
	.section	.nv.info._ZN2at6native61_GLOBAL__N__44eb8e94_28_ForeachBinaryOpScalarList_cu_dda10a6925multi_tensor_apply_kernelINS1_28TensorListScalarListMetadataIfLi1EEENS1_25BinaryOpScalarListFunctorIfLi1ELi1ELi0EEEJSt5minusIfEEEEvT_T0_DpT1_,"",@"SHT_CUDA_INFO"
	.sectionflags	@""
	.align	4


	//----- nvinfo : EIATTR_CUDA_API_VERSION
	.align		4
        /*0000*/ 	.byte	0x04, 0x37
        /*0002*/ 	.short	(.L_1945 - .L_1944)
.L_1944:
        /*0004*/ 	.word	0x00000082


	//----- nvinfo : EIATTR_KPARAM_INFO
	.align		4
.L_1945:
        /*0008*/ 	.byte	0x04, 0x17
        /*000a*/ 	.short	(.L_1947 - .L_1946)
.L_1946:
        /*000c*/ 	.word	0x00000000
        /*0010*/ 	.short	0x0002
        /*0012*/ 	.short	0x0dc1
        /*0014*/ 	.byte	0x00, 0xf0, 0x05, 0x00


	//----- nvinfo : EIATTR_KPARAM_INFO
	.align		4
.L_1947:
        /*0018*/ 	.byte	0x04, 0x17
        /*001a*/ 	.short	(.L_1949 - .L_1948)
.L_1948:
        /*001c*/ 	.word	0x00000000
        /*0020*/ 	.short	0x0001
        /*0022*/ 	.short	0x0dc0
        /*0024*/ 	.byte	0x00, 0xf0, 0x05, 0x00


	//----- nvinfo : EIATTR_KPARAM_INFO
	.align		4
.L_1949:
        /*0028*/ 	.byte	0x04, 0x17
        /*002a*/ 	.short	(.L_1951 - .L_1950)
.L_1950:
        /*002c*/ 	.word	0x00000000
        /*0030*/ 	.short	0x0000
        /*0032*/ 	.short	0x0000
        /*0034*/ 	.byte	0x00, 0xf0, 0x01, 0x37


	//----- nvinfo : EIATTR_SPARSE_MMA_MASK
	.align		4
.L_1951:
        /*0038*/ 	.byte	0x03, 0x50
        /*003a*/ 	.short	0x0000


	//----- nvinfo : EIATTR_MAXREG_COUNT
	.align		4
        /*003c*/ 	.byte	0x03, 0x1b
        /*003e*/ 	.short	0x0080


	//----- nvinfo : EIATTR_MERCURY_ISA_VERSION
	.align		4
        /*0040*/ 	.byte	0x03, 0x5f
        /*0042*/ 	.short	0x0101


	//----- nvinfo : EIATTR_EXIT_INSTR_OFFSETS
	.align		4
        /*0044*/ 	.byte	0x04, 0x1c
        /*0046*/ 	.short	(.L_1953 - .L_1952)


	//   ....[0]....
.L_1952:
        /*0048*/ 	.word	0x00000170


	//   ....[1]....
        /*004c*/ 	.word	0x00000520


	//   ....[2]....
        /*0050*/ 	.word	0x00000580


	//   ....[3]....
        /*0054*/ 	.word	0x000006c0


	//----- nvinfo : EIATTR_MAX_THREADS
	.align		4
.L_1953:
        /*0058*/ 	.byte	0x04, 0x05
        /*005a*/ 	.short	(.L_1955 - .L_1954)
.L_1954:
        /*005c*/ 	.word	0x00000200
        /*0060*/ 	.word	0x00000001
        /*0064*/ 	.word	0x00000001


	//----- nvinfo : EIATTR_CRS_STACK_SIZE
	.align		4
.L_1955:
        /*0068*/ 	.byte	0x04, 0x1e
        /*006a*/ 	.short	(.L_1957 - .L_1956)
.L_1956:
        /*006c*/ 	.word	0x00000000


	//----- nvinfo : EIATTR_CBANK_PARAM_SIZE
	.align		4
.L_1957:
        /*0070*/ 	.byte	0x03, 0x19
        /*0072*/ 	.short	0x0dc2


	//----- nvinfo : EIATTR_PARAM_CBANK
	.align		4
        /*0074*/ 	.byte	0x04, 0x0a
        /*0076*/ 	.short	(.L_1959 - .L_1958)
	.align		4
.L_1958:
        /*0078*/ 	.word	index@(.nv.constant0._ZN2at6native61_GLOBAL__N__44eb8e94_28_ForeachBinaryOpScalarList_cu_dda10a6925multi_tensor_apply_kernelINS1_28TensorListScalarListMetadataIfLi1EEENS1_25BinaryOpScalarListFunctorIfLi1ELi1ELi0EEEJSt5minusIfEEEEvT_T0_DpT1_)
        /*007c*/ 	.short	0x0210
        /*007e*/ 	.short	0x0dc2


	//----- nvinfo : EIATTR_SW_WAR
	.align		4
.L_1959:
        /*0080*/ 	.byte	0x04, 0x36
        /*0082*/ 	.short	(.L_1961 - .L_1960)
.L_1960:
        /*0084*/ 	.word	0x00000008
.L_1961:


//--------------------- .nv.info._ZN2at6native61_GLOBAL__N__44eb8e94_28_ForeachBinaryOpScalarList_cu_dda10a6925multi_tensor_apply_kernelINS1_28TensorListScalarListMetadataIdLi1EEENS1_25BinaryOpScalarListFunctorIdLi1ELi1ELi0EEEJSt5minusIdEEEEvT_T0_DpT1_ --------------------------
	.section	.nv.info._ZN2at6native61_GLOBAL__N__44eb8e94_28_ForeachBinaryOpScalarList_cu_dda10a6925multi_tensor_apply_kernelINS1_28TensorListScalarListMetadataIdLi1EEENS1_25BinaryOpScalarListFunctorIdLi1ELi1ELi0EEEJSt5minusIdEEEEvT_T0_DpT1_,"",@"SHT_CUDA_INFO"
	.sectionflags	@""
	.align	4


	//----- nvinfo : EIATTR_CUDA_API_VERSION
	.align		4
        /*0000*/ 	.byte	0x04, 0x37
        /*0002*/ 	.short	(.L_1963 - .L_1962)
.L_1962:
        /*0004*/ 	.word	0x00000082


	//----- nvinfo : EIATTR_KPARAM_INFO
	.align		4
.L_1963:
        /*0008*/ 	.byte	0x04, 0x17
        /*000a*/ 	.short	(.L_1965 - .L_1964)
.L_1964:
        /*000c*/ 	.word	0x00000000
        /*0010*/ 	.short	0x0002
        /*0012*/ 	.short	0x0f41
        /*0014*/ 	.byte	0x00, 0xf0, 0x05, 0x00


	//----- nvinfo : EIATTR_KPARAM_INFO
	.align		4
.L_1965:
        /*0018*/ 	.byte	0x04, 0x17
        /*001a*/ 	.short	(.L_1967 - .L_1966)
.L_1966:
        /*001c*/ 	.word	0x00000000
        /*0020*/ 	.short	0x0001
        /*0022*/ 	.short	0x0f40
        /*0024*/ 	.byte	0x00, 0xf0, 0x05, 0x00


	//----- nvinfo : EIATTR_KPARAM_INFO
	.align		4
.L_1967:
        /*0028*/ 	.byte	0x04, 0x17
        /*002a*/ 	.short	(.L_1969 - .L_1968)
.L_1968:
        /*002c*/ 	.word	0x00000000
        /*0030*/ 	.short	0x0000
        /*0032*/ 	.short	0x0000
        /*0034*/ 	.byte	0x00, 0xf0, 0x01, 0x3d


	//----- nvinfo : EIATTR_SPARSE_MMA_MASK
	.align		4
.L_1969:
        /*0038*/ 	.byte	0x03, 0x50
        /*003a*/ 	.short	0x0000


	//----- nvinfo : EIATTR_MAXREG_COUNT
	.align		4
        /*003c*/ 	.byte	0x03, 0x1b
        /*003e*/ 	.short	0x0080


	//----- nvinfo : EIATTR_MERCURY_ISA_VERSION
	.align		4
        /*0040*/ 	.byte	0x03, 0x5f
        /*0042*/ 	.short	0x0101


	//----- nvinfo : EIATTR_EXIT_INSTR_OFFSETS
	.align		4
        /*0044*/ 	.byte	0x04, 0x1c
        /*0046*/ 	.short	(.L_1971 - .L_1970)


	//   ....[0]....
.L_1970:
        /*0048*/ 	.word	0x00000150


	//   ....[1]....
        /*004c*/ 	.word	0x00000500


	//   ....[2]....
        /*0050*/ 	.word	0x00000560


	//   ....[3]....
        /*0054*/ 	.word	0x000006c0


	//----- nvinfo : EIATTR_MAX_THREADS
	.align		4
.L_1971:
        /*0058*/ 	.byte	0x04, 0x05
        /*005a*/ 	.short	(.L_1973 - .L_1972)
.L_1972:
        /*005c*/ 	.word	0x00000200
        /*0060*/ 	.word	0x00000001
        /*0064*/ 	.word	0x00000001


	//----- nvinfo : EIATTR_CRS_STACK_SIZE
	.align		4
.L_1973:
        /*0068*/ 	.byte	0x04, 0x1e
        /*006a*/ 	.short	(.L_1975 - .L_1974)
.L_1974:
        /*006c*/ 	.word	0x00000000


	//----- nvinfo : EIATTR_CBANK_PARAM_SIZE
	.align		4
.L_1975:
        /*0070*/ 	.byte	0x03, 0x19
        /*0072*/ 	.short	0x0f42


	//----- nvinfo : EIATTR_PARAM_CBANK
	.align		4
        /*0074*/ 	.byte	0x04, 0x0a
        /*0076*/ 	.short	(.L_1977 - .L_1976)
	.align		4
.L_1976:
        /*0078*/ 	.word	index@(.nv.constant0._ZN2at6native61_GLOBAL__N__44eb8e94_28_ForeachBinaryOpScalarList_cu_dda10a6925multi_tensor_apply_kernelINS1_28TensorListScalarListMetadataIdLi1EEENS1_25BinaryOpScalarListFunctorIdLi1ELi1ELi0EEEJSt5minusIdEEEEvT_T0_DpT1_)
        /*007c*/ 	.short	0x0210
        /*007e*/ 	.short	0x0f42


	//----- nvinfo : EIATTR_SW_WAR
	.align		4
.L_1977:
        /*0080*/ 	.byte	0x04, 0x36
        /*0082*/ 	.short	(.L_1979 - .L_1978)
.L_1978:
        /*0084*/ 	.word	0x00000008
.L_1979:


//--------------------- .nv.info._ZN2at6native61_GLOBAL__N__44eb8e94_28_ForeachBinaryOpScalarList_cu_dda10a6925multi_tensor_apply_kernelINS1_28TensorListScalarListMetadataIsLi1EEENS1_25BinaryOpScalarListFunctorIsLi1ELi1ELi0EEEJSt5minusIsEEEEvT_T0_DpT1_ --------------------------
	.section	.nv.info._ZN2at6native61_GLOBAL__N__44eb8e94_28_ForeachBinaryOpScalarList_cu_dda10a6925multi_tensor_apply_kernelINS1_28TensorListScalarListMetadataIsLi1EEENS1_25BinaryOpScalarListFunctorIsLi1ELi1ELi0EEEJSt5minusIsEEEEvT_T0_DpT1_,"",@"SHT_CUDA_INFO"
	.sectionflags	@""
	.align	4


	//----- nvinfo : EIATTR_CUDA_API_VERSION
	.align		4
        /*0000*/ 	.byte	0x04, 0x37
        /*0002*/ 	.short	(.L_1981 - .L_1980)
.L_1980:
        /*0004*/ 	.word	0x00000082


	//----- nvinfo : EIATTR_KPARAM_INFO
	.align		4
.L_1981:
        /*0008*/ 	.byte	0x04, 0x17
        /*000a*/ 	.short	(.L_1983 - .L_1982)
.L_1982:
        /*000c*/ 	.word	0x00000000
        /*0010*/ 	.short	0x0002
        /*0012*/ 	.short	0x0d01
        /*0014*/ 	.byte	0x00, 0xf0, 0x05, 0x00


	//----- nvinfo : EIATTR_KPARAM_INFO
	.align		4
.L_1983:
        /*0018*/ 	.byte	0x04, 0x17
        /*001a*/ 	.short	(.L_1985 - .L_1984)
.L_1984:
        /*001c*/ 	.word	0x00000000
        /*0020*/ 	.short	0x0001
        /*0022*/ 	.short	0x0d00
        /*0024*/ 	.byte	0x00, 0xf0, 0x05, 0x00


	//----- nvinfo : EIATTR_KPARAM_INFO
	.align		4
.L_1985:
        /*0028*/ 	.byte	0x04, 0x17
        /*002a*/ 	.short	(.L_1987 - .L_1986)
.L_1986:
        /*002c*/ 	.word	0x00000000
        /*0030*/ 	.short	0x0000
        /*0032*/ 	.short	0x0000
        /*0034*/ 	.byte	0x00, 0xf0, 0x01, 0x34


	//----- nvinfo : EIATTR_SPARSE_MMA_MASK
	.align		4
.L_1987:
        /*0038*/ 	.byte	0x03, 0x50
        /*003a*/ 	.short	0x0000


	//----- nvinfo : EIATTR_MAXREG_COUNT
	.align		4
        /*003c*/ 	.byte	0x03, 0x1b
        /*003e*/ 	.short	0x0080


	//----- nvinfo : EIATTR_MERCURY_ISA_VERSION
	.align		4
        /*0040*/ 	.byte	0x03, 0x5f
        /*0042*/ 	.short	0x0101


	//----- nvinfo : EIATTR_EXIT_INSTR_OFFSETS
	.align		4
        /*0044*/ 	.byte	0x04, 0x1c
        /*0046*/ 	.short	(.L_1989 - .L_1988)


	//   ....[0]....
.L_1988:
        /*0048*/ 	.word	0x00000170


	//   ....[1]....
        /*004c*/ 	.word	0x00000540


	//   ....[2]....
        /*0050*/ 	.word	0x000005a0


	//   ....[3]....
        /*0054*/ 	.word	0x00000740


	//----- nvinfo : EIATTR_MAX_THREADS
	.align		4
.L_1989:
        /*0058*/ 	.byte	0x04, 0x05
        /*005a*/ 	.short	(.L_1991 - .L_1990)
.L_1990:
        /*005c*/ 	.word	0x00000200
        /*0060*/ 	.word	0x00000001
        /*0064*/ 	.word	0x00000001


	//----- nvinfo : EIATTR_CRS_STACK_SIZE
	.align		4
.L_1991:
        /*0068*/ 	.byte	0x04, 0x1e
        /*006a*/ 	.short	(.L_1993 - .L_1992)
.L_1992:
        /*006c*/ 	.word	0x00000000


	//----- nvinfo : EIATTR_CBANK_PARAM_SIZE
	.align		4
.L_1993:
        /*0070*/ 	.byte	0x03, 0x19
        /*0072*/ 	.short	0x0d02


	//----- nvinfo : EIATTR_PARAM_CBANK
	.align		4
        /*0074*/ 	.byte	0x04, 0x0a
        /*0076*/ 	.short	(.L_1995 - .L_1994)
	.align		4
.L_1994:
        /*0078*/ 	.word	index@(.nv.constant0._ZN2at6native61_GLOBAL__N__44eb8e94_28_ForeachBinaryOpScalarList_cu_dda10a6925multi_tensor_apply_kernelINS1_28TensorListScalarListMetadataIsLi1EEENS1_25BinaryOpScalarListFunctorIsLi1ELi1ELi0EEEJSt5minusIsEEEEvT_T0_DpT1_)
        /*007c*/ 	.short	0x0210
        /*007e*/ 	.short	0x0d02


	//----- nvinfo : EIATTR_SW_WAR
	.align		4
.L_1995:
        /*0080*/ 	.byte	0x04, 0x36
        /*0082*/ 	.short	(.L_1997 - .L_1996)
.L_1996:
        /*0084*/ 	.word	0x00000008
.L_1997:


//--------------------- .nv.info._ZN2at6native61_GLOBAL__N__44eb8e94_28_ForeachBinaryOpScalarList_cu_dda10a6925multi_tensor_apply_kernelINS1_28TensorListScalarListMetadataIlLi1EEENS1_25BinaryOpScalarListFunctorIlLi1ELi1ELi0EEEJSt5minusIlEEEEvT_T0_DpT1_ --------------------------
	.section	.nv.info._ZN2at6native61_GLOBAL__N__44eb8e94_28_ForeachBinaryOpScalarList_cu_dda10a6925multi_tensor_apply_kernelINS1_28TensorListScalarListMetadataIlLi1EEENS1_25BinaryOpScalarListFunctorIlLi1ELi1ELi0EEEJSt5minusIlEEEEvT_T0_DpT1_,"",@"SHT_CUDA_INFO"
	.sectionflags	@""
	.align	4


	//----- nvinfo : EIATTR_CUDA_API_VERSION
	.align		4
        /*0000*/ 	.byte	0x04, 0x37
        /*0002*/ 	.short	(.L_1999 - .L_1998)
.L_1998:
        /*0004*/ 	.word	0x00000082


	//----- nvinfo : EIATTR_KPARAM_INFO
	.align		4
.L_1999:
        /*0008*/ 	.byte	0x04, 0x17
        /*000a*/ 	.short	(.L_2001 - .L_2000)
.L_2000:
        /*000c*/ 	.word	0x00000000
        /*0010*/ 	.short	0x0002
        /*0012*/ 	.short	0x0f41
        /*0014*/ 	.byte	0x00, 0xf0, 0x05, 0x00


	//----- nvinfo : EIATTR_KPARAM_INFO
	.align		4
.L_2001:
        /*0018*/ 	.byte	0x04, 0x17
        /*001a*/ 	.short	(.L_2003 - .L_2002)
.L_2002:
        /*001c*/ 	.word	0x00000000
        /*0020*/ 	.short	0x0001
        /*0022*/ 	.short	0x0f40
        /*0024*/ 	.byte	0x00, 0xf0, 0x05, 0x00


	//----- nvinfo : EIATTR_KPARAM_INFO
	.align		4
.L_2003:
        /*0028*/ 	.byte	0x04, 0x17
        /*002a*/ 	.short	(.L_2005 - .L_2004)
.L_2004:
        /*002c*/ 	.word	0x00000000
        /*0030*/ 	.short	0x0000
        /*0032*/ 	.short	0x0000
        /*0034*/ 	.byte	0x00, 0xf0, 0x01, 0x3d


	//----- nvinfo : EIATTR_SPARSE_MMA_MASK
	.align		4
.L_2005:
        /*0038*/ 	.byte	0x03, 0x50
        /*003a*/ 	.short	0x0000


	//----- nvinfo : EIATTR_MAXREG_COUNT
	.align		4
        /*003c*/ 	.byte	0x03, 0x1b
        /*003e*/ 	.short	0x0080


	//----- nvinfo : EIATTR_MERCURY_ISA_VERSION
	.align		4
        /*0040*/ 	.byte	0x03, 0x5f
        /*0042*/ 	.short	0x0101


	//----- nvinfo : EIATTR_EXIT_INSTR_OFFSETS
	.align		4
        /*0044*/ 	.byte	0x04, 0x1c
        /*0046*/ 	.short	(.L_2007 - .L_2006)


	//   ....[0]....
.L_2006:
        /*0048*/ 	.word	0x00000150


	//   ....[1]....
        /*004c*/ 	.word	0x00000540


	//   ....[2]....
        /*0050*/ 	.word	0x000005a0


	//   ....[3]....
        /*0054*/ 	.word	0x00000780


	//----- nvinfo : EIATTR_MAX_THREADS
	.align		4
.L_2007:
        /*0058*/ 	.byte	0x04, 0x05
        /*005a*/ 	.short	(.L_2009 - .L_2008)
.L_2008:
        /*005c*/ 	.word	0x00000200
        /*0060*/ 	.word	0x00000001
        /*0064*/ 	.word	0x00000001


	//----- nvinfo : EIATTR_CRS_STACK_SIZE
	.align		4
.L_2009:
        /*0068*/ 	.byte	0x04, 0x1e
        /*006a*/ 	.short	(.L_2011 - .L_2010)
.L_2010:
        /*006c*/ 	.word	0x00000000


	//----- nvinfo : EIATTR_CBANK_PARAM_SIZE
	.align		4
.L_2011:
        /*0070*/ 	.byte	0x03, 0x19
        /*0072*/ 	.short	0x0f42


	//----- nvinfo : EIATTR_PARAM_CBANK
	.align		4
        /*0074*/ 	.byte	0x04, 0x0a
        /*0076*/ 	.short	(.L_2013 - .L_2012)
	.align		4
.L_2012:
        /*0078*/ 	.word	index@(.nv.constant0._ZN2at6native61_GLOBAL__N__44eb8e94_28_ForeachBinaryOpScalarList_cu_dda10a6925multi_tensor_apply_kernelINS1_28TensorListScalarListMetadataIlLi1EEENS1_25BinaryOpScalarListFunctorIlLi1ELi1ELi0EEEJSt5minusIlEEEEvT_T0_DpT1_)
        /*007c*/ 	.short	0x0210
        /*007e*/ 	.short	0x0f42


	//----- nvinfo : EIATTR_SW_WAR
	.align		4
.L_2013:
        /*0080*/ 	.byte	0x04, 0x36
        /*0082*/ 	.short	(.L_2015 - .L_2014)
.L_2014:
        /*0084*/ 	.word	0x00000008
.L_2015:


//--------------------- .nv.info._ZN2at6native61_GLOBAL__N__44eb8e94_28_ForeachBinaryOpScalarList_cu_dda10a6925multi_tensor_apply_kernelINS1_28TensorListScalarListMetadataIiLi1EEENS1_25BinaryOpScalarListFunctorIiLi1ELi1ELi0EEEJSt5minusIiEEEEvT_T0_DpT1_ --------------------------
	.section	.nv.info._ZN2at6native61_GLOBAL__N__44eb8e94_28_ForeachBinaryOpScalarList_cu_dda10a6925multi_tensor_apply_kernelINS1_28TensorListScalarListMetadataIiLi1EEENS1_25BinaryOpScalarListFunctorIiLi1ELi1ELi0EEEJSt5minusIiEEEEvT_T0_DpT1_,"",@"SHT_CUDA_INFO"
	.sectionflags	@""
	.align	4


	//----- nvinfo : EIATTR_CUDA_API_VERSION
	.align		4
        /*0000*/ 	.byte	0x04, 0x37
        /*0002*/ 	.short	(.L_2017 - .L_2016)
.L_2016:
        /*0004*/ 	.word	0x00000082


	//----- nvinfo : EIATTR_KPARAM_INFO
	.align		4
.L_2017:
        /*0008*/ 	.byte	0x04, 0x17
        /*000a*/ 	.short	(.L_2019 - .L_2018)
.L_2018:
        /*000c*/ 	.word	0x00000000
        /*0010*/ 	.short	0x0002
        /*0012*/ 	.short	0x0dc1
        /*0014*/ 	.byte	0x00, 0xf0, 0x05, 0x00


	//----- nvinfo : EIATTR_KPARAM_INFO
	.align		4
.L_2019:
        /*0018*/ 	.byte	0x04, 0x17
        /*001a*/ 	.short	(.L_2021 - .L_2020)
.L_2020:
        /*001c*/ 	.word	0x00000000
        /*0020*/ 	.short	0x0001
        /*0022*/ 	.short	0x0dc0
        /*0024*/ 	.byte	0x00, 0xf0, 0x05, 0x00


	//----- nvinfo : EIATTR_KPARAM_INFO
	.align		4
.L_2021:
        /*0028*/ 	.byte	0x04, 0x17
        /*002a*/ 	.short	(.L_2023 - .L_2022)
.L_2022:
        /*002c*/ 	.word	0x00000000
        /*0030*/ 	.short	0x0000
        /*0032*/ 	.short	0x0000
        /*0034*/ 	.byte	0x00, 0xf0, 0x01, 0x37


	//----- nvinfo : EIATTR_SPARSE_MMA_MASK
	.align		4
.L_2023:
        /*0038*/ 	.byte	0x03, 0x50
        /*003a*/ 	.short	0x0000


	//----- nvinfo : EIATTR_MAXREG_COUNT
	.align		4
        /*003c*/ 	.byte	0x03, 0x1b
        /*003e*/ 	.short	0x0080


	//----- nvinfo : EIATTR_MERCURY_ISA_VERSION
	.align		4
        /*0040*/ 	.byte	0x03, 0x5f
        /*0042*/ 	.short	0x0101


	//----- nvinfo : EIATTR_EXIT_INSTR_OFFSETS
	.align		4
        /*0044*/ 	.byte	0x04, 0x1c
        /*0046*/ 	.short	(.L_2025 - .L_2024)


	//   ....[0]....
.L_2024:
        /*0048*/ 	.word	0x00000170


	//   ....[1]....
        /*004c*/ 	.word	0x00000520


	//   ....[2]....
        /*0050*/ 	.word	0x00000580


	//   ....[3]....
        /*0054*/ 	.word	0x000006c0


	//----- nvinfo : EIATTR_MAX_THREADS
	.align		4
.L_2025:
        /*0058*/ 	.byte	0x04, 0x05
        /*005a*/ 	.short	(.L_2027 - .L_2026)
.L_2026:
        /*005c*/ 	.word	0x00000200
        /*0060*/ 	.word	0x00000001
        /*0064*/ 	.word	0x00000001


	//----- nvinfo : EIATTR_CRS_STACK_SIZE
	.align		4
.L_2027:
        /*0068*/ 	.byte	0x04, 0x1e
        /*006a*/ 	.short	(.L_2029 - .L_2028)
.L_2028:
        /*006c*/ 	.word	0x00000000


	//----- nvinfo : EIATTR_CBANK_PARAM_SIZE
	.align		4
.L_2029:
        /*0070*/ 	.byte	0x03, 0x19
        /*0072*/ 	.short	0x0dc2


	//----- nvinfo : EIATTR_PARAM_CBANK
	.align		4
        /*0074*/ 	.byte	0x04, 0x0a
        /*0076*/ 	.short	(.L_2031 - .L_2030)
	.align		4
.L_2030:
        /*0078*/ 	.word	index@(.nv.constant0._ZN2at6native61_GLOBAL__N__44eb8e94_28_ForeachBinaryOpScalarList_cu_dda10a6925multi_tensor_apply_kernelINS1_28TensorListScalarListMetadataIiLi1EEENS1_25BinaryOpScalarListFunctorIiLi1ELi1ELi0EEEJSt5minusIiEEEEvT_T0_DpT1_)
        /*007c*/ 	.short	0x0210
        /*007e*/ 	.short	0x0dc2


	//----- nvinfo : EIATTR_SW_WAR
	.align		4
.L_2031:
        /*0080*/ 	.byte	0x04, 0x36
        /*0082*/ 	.short	(.L_2033 - .L_2032)
.L_2032:
        /*0084*/ 	.word	0x00000008
.L_2033:


//--------------------- .nv.info._ZN2at6native61_GLOBAL__N__44eb8e94_28_ForeachBinaryOpScalarList_cu_dda10a6925multi_tensor_apply_kernelINS1_28TensorListScalarListMetadataIaLi1EEENS1_25BinaryOpScalarListFunctorIaLi1ELi1ELi0EEEJSt5minusIaEEEEvT_T0_DpT1_ --------------------------
	.section	.nv.info._ZN2at6native61_GLOBAL__N__44eb8e94_28_ForeachBinaryOpScalarList_cu_dda10a6925multi_tensor_apply_kernelINS1_28TensorListScalarListMetadataIaLi1EEENS1_25BinaryOpScalarListFunctorIaLi1ELi1ELi0EEEJSt5minusIaEEEEvT_T0_DpT1_,"",@"SHT_CUDA_INFO"
	.sectionflags	@""
	.align	4


	//----- nvinfo : EIATTR_CUDA_API_VERSION
	.align		4
        /*0000*/ 	.byte	0x04, 0x37
        /*0002*/ 	.short	(.L_2035 - .L_2034)
.L_2034:
        /*0004*/ 	.word	0x00000082


	//----- nvinfo : EIATTR_KPARAM_INFO
	.align		4
.L_2035:
        /*0008*/ 	.byte	0x04, 0x17
        /*000a*/ 	.short	(.L_2037 - .L_2036)
.L_2036:
        /*000c*/ 	.word	0x00000000
        /*0010*/ 	.short	0x0002
        /*0012*/ 	.short	0x0ca1
        /*0014*/ 	.byte	0x00, 0xf0, 0x05, 0x00


	//----- nvinfo : EIATTR_KPARAM_INFO
	.align		4
.L_2037:
        /*0018*/ 	.byte	0x04, 0x17
        /*001a*/ 	.short	(.L_2039 - .L_2038)
.L_2038:
        /*001c*/ 	.word	0x00000000
        /*0020*/ 	.short	0x0001
        /*0022*/ 	.short	0x0ca0
        /*0024*/ 	.byte	0x00, 0xf0, 0x05, 0x00


	//----- nvinfo : EIATTR_KPARAM_INFO
	.align		4
.L_2039:
        /*0028*/ 	.byte	0x04, 0x17
        /*002a*/ 	.short	(.L_2041 - .L_2040)
.L_2040:
        /*002c*/ 	.word	0x00000000
        /*0030*/ 	.short	0x0000
        /*0032*/ 	.short	0x0000
        /*0034*/ 	.byte	0x00, 0xf0, 0x81, 0x32


	//----- nvinfo : EIATTR_SPARSE_MMA_MASK
	.align		4
.L_2041:
        /*0038*/ 	.byte	0x03, 0x50
        /*003a*/ 	.short	0x0000


	//----- nvinfo : EIATTR_MAXREG_COUNT
	.align		4
        /*003c*/ 	.byte	0x03, 0x1b
        /*003e*/ 	.short	0x0080


	//----- nvinfo : EIATTR_MERCURY_ISA_VERSION
	.align		4
        /*0040*/ 	.byte	0x03, 0x5f
        /*0042*/ 	.short	0x0101


	//----- nvinfo : EIATTR_EXIT_INSTR_OFFSETS
	.align		4
        /*0044*/ 	.byte	0x04, 0x1c
        /*0046*/ 	.short	(.L_2043 - .L_2042)


	//   ....[0]....
.L_2042:
        /*0048*/ 	.word	0x00000150


	//   ....[1]....
        /*004c*/ 	.word	0x00000550


	//   ....[2]....
        /*0050*/ 	.word	0x000005b0


	//   ....[3]....
        /*0054*/ 	.word	0x00000780


	//----- nvinfo : EIATTR_MAX_THREADS
	.align		4
.L_2043:
        /*0058*/ 	.byte	0x04, 0x05
        /*005a*/ 	.short	(.L_2045 - .L_2044)
.L_2044:
        /*005c*/ 	.word	0x00000200
        /*0060*/ 	.word	0x00000001
        /*0064*/ 	.word	0x00000001


	//----- nvinfo : EIATTR_CRS_STACK_SIZE
	.align		4
.L_2045:
        /*0068*/ 	.byte	0x04, 0x1e
        /*006a*/ 	.short	(.L_2047 - .L_2046)
.L_2046:
        /*006c*/ 	.word	0x00000000


	//----- nvinfo : EIATTR_CBANK_PARAM_SIZE
	.align		4
.L_2047:
        /*0070*/ 	.byte	0x03, 0x19
        /*0072*/ 	.short	0x0ca2


	//----- nvinfo : EIATTR_PARAM_CBANK
	.align		4
        /*0074*/ 	.byte	0x04, 0x0a
        /*0076*/ 	.short	(.L_2049 - .L_2048)
	.align		4
.L_2048:
        /*0078*/ 	.word	index@(.nv.constant0._ZN2at6native61_GLOBAL__N__44eb8e94_28_ForeachBinaryOpScalarList_cu_dda10a6925multi_tensor_apply_kernelINS1_28TensorListScalarListMetadataIaLi1EEENS1_25BinaryOpScalarListFunctorIaLi1ELi1ELi0EEEJSt5minusIaEEEEvT_T0_DpT1_)
        /*007c*/ 	.short	0x0210
        /*007e*/ 	.short	0x0ca2


	//----- nvinfo : EIATTR_SW_WAR
	.align		4
.L_2049:
        /*0080*/ 	.byte	0x04, 0x36
        /*0082*/ 	.short	(.L_2051 - .L_2050)
.L_2050:
        /*0084*/ 	.word	0x00000008
.L_2051:


//--------------------- .nv.info._ZN2at6native61_GLOBAL__N__44eb8e94_28_ForeachBinaryOpScalarList_cu_dda10a6925multi_tensor_apply_kernelINS1_28TensorListScalarListMetadataIhLi1EEENS1_25BinaryOpScalarListFunctorIhLi1ELi1ELi0EEEJSt5minusIhEEEEvT_T0_DpT1_ --------------------------
	.section	.nv.info._ZN2at6native61_GLOBAL__N__44eb8e94_28_ForeachBinaryOpScalarList_cu_dda10a6925multi_tensor_apply_kernelINS1_28TensorListScalarListMetadataIhLi1EEENS1_25BinaryOpScalarListFunctorIhLi1ELi1ELi0EEEJSt5minusIhEEEEvT_T0_DpT1_,"",@"SHT_CUDA_INFO"
	.sectionflags	@""
	.align	4


	//----- nvinfo : EIATTR_CUDA_API_VERSION
	.align		4
        /*0000*/ 	.byte	0x04, 0x37
        /*0002*/ 	.short	(.L_2053 - .L_2052)
.L_2052:
        /*0004*/ 	.word	0x00000082


	//----- nvinfo : EIATTR_KPARAM_INFO
	.align		4
.L_2053:
        /*0008*/ 	.byte	0x04, 0x17
        /*000a*/ 	.short	(.L_2055 - .L_2054)
.L_2054:
        /*000c*/ 	.word	0x00000000
        /*0010*/ 	.short	0x0002
        /*0012*/ 	.short	0x0ca1
        /*0014*/ 	.byte	0x00, 0xf0, 0x05, 0x00


	//----- nvinfo : EIATTR_KPARAM_INFO
	.align		4
.L_2055:
        /*0018*/ 	.byte	0x04, 0x17
        /*001a*/ 	.short	(.L_2057 - .L_2056)
.L_2056:
        /*001c*/ 	.word	0x00000000
        /*0020*/ 	.short	0x0001
        /*0022*/ 	.short	0x0ca0
        /*0024*/ 	.byte	0x00, 0xf0, 0x05, 0x00


	//----- nvinfo : EIATTR_KPARAM_INFO
	.align		4
.L_2057:
        /*0028*/ 	.byte	0x04, 0x17
        /*002a*/ 	.short	(.L_2059 - .L_2058)
.L_2058:
        /*002c*/ 	.word	0x00000000
        /*0030*/ 	.short	0x0000
        /*0032*/ 	.short	0x0000
        /*0034*/ 	.byte	0x00, 0xf0, 0x81, 0x32


	//----- nvinfo : EIATTR_SPARSE_MMA_MASK
	.align		4
.L_2059:
        /*0038*/ 	.byte	0x03, 0x50
        /*003a*/ 	.short	0x0000


	//----- nvinfo : EIATTR_MAXREG_COUNT
	.align		4
        /*003c*/ 	.byte	0x03, 0x1b
        /*003e*/ 	.short	0x0080


	//----- nvinfo : EIATTR_MERCURY_ISA_VERSION
	.align		4
        /*0040*/ 	.byte	0x03, 0x5f
        /*0042*/ 	.short	0x0101


	//----- nvinfo : EIATTR_EXIT_INSTR_OFFSETS
	.align		4
        /*0044*/ 	.byte	0x04, 0x1c
        /*0046*/ 	.short	(.L_2061 - .L_2060)


	//   ....[0]....
.L_2060:
        /*0048*/ 	.word	0x00000150


	//   ....[1]....
        /*004c*/ 	.word	0x00000550


	//   ....[2]....
        /*0050*/ 	.word	0x000005b0


	//   ....[3]....
        /*0054*/ 	.word	0x00000780


	//----- nvinfo : EIATTR_MAX_THREADS
	.align		4
.L_2061:
        /*0058*/ 	.byte	0x04, 0x05
        /*005a*/ 	.short	(.L_2063 - .L_2062)
.L_2062:
        /*005c*/ 	.word	0x00000200
        /*0060*/ 	.word	0x00000001
        /*0064*/ 	.word	0x00000001


	//----- nvinfo : EIATTR_CRS_STACK_SIZE
	.align		4
.L_2063:
        /*0068*/ 	.byte	0x04, 0x1e
        /*006a*/ 	.short	(.L_2065 - .L_2064)
.L_2064:
        /*006c*/ 	.word	0x00000000


	//----- nvinfo : EIATTR_CBANK_PARAM_SIZE
	.align		4
.L_2065:
        /*0070*/ 	.byte	0x03, 0x19
        /*0072*/ 	.short	0x0ca2


	//----- nvinfo : EIATTR_PARAM_CBANK
	.align		4
        /*0074*/ 	.byte	0x04, 0x0a
        /*0076*/ 	.short	(.L_2067 - .L_2066)
	.align		4
.L_2066:
        /*0078*/ 	.word	index@(.nv.constant0._ZN2at6native61_GLOBAL__N__44eb8e94_28_ForeachBinaryOpScalarList_cu_dda10a6925multi_tensor_apply_kernelINS1_28TensorListScalarListMetadataIhLi1EEENS1_25BinaryOpScalarListFunctorIhLi1ELi1ELi0EEEJSt5minusIhEEEEvT_T0_DpT1_)
        /*007c*/ 	.short	0x0210
        /*007e*/ 	.short	0x0ca2


	//----- nvinfo : EIATTR_SW_WAR
	.align		4
.L_2067:
        /*0080*/ 	.byte	0x04, 0x36
        /*0082*/ 	.short	(.L_2069 - .L_2068)
.L_2068:
        /*0084*/ 	.word	0x00000008
.L_2069:


//--------------------- .nv.info._ZN2at6native61_GLOBAL__N__44eb8e94_28_ForeachBinaryOpScalarList_cu_dda10a6925multi_tensor_apply_kernelINS1_28TensorListScalarListMetadataIfLi2EEENS1_25BinaryOpScalarListFunctorIN3c108BFloat16ELi2ELi1ELi1EEEJNS1_13power_functorIfEEEEEvT_T0_DpT1_ --------------------------
	.section	.nv.info._ZN2at6native61_GLOBAL__N__44eb8e94_28_ForeachBinaryOpScalarList_cu_dda10a6925multi_tensor_apply_kernelINS1_28TensorListScalarListMetadataIfLi2EEENS1_25BinaryOpScalarListFunctorIN3c108BFloat16ELi2ELi1ELi1EEEJNS1_13power_functorIfEEEEEvT_T0_DpT1_,"",@"SHT_CUDA_INFO"
	.sectionflags	@""
	.align	4


	//----- nvinfo : EIATTR_CUDA_API_VERSION
	.align		4
        /*0000*/ 	.byte	0x04, 0x37
        /*0002*/ 	.short	(.L_2071 - .L_2070)
.L_2070:
        /*0004*/ 	.word	0x00000082


	//----- nvinfo : EIATTR_KPARAM_INFO
	.align		4
.L_2071:
        /*0008*/ 	.byte	0x04, 0x17
        /*000a*/ 	.short	(.L_2073 - .L_2072)
.L_2072:
        /*000c*/ 	.word	0x00000000
        /*0010*/ 	.short	0x0002
        /*0012*/ 	.short	0x0d41
        /*0014*/ 	.byte	0x00, 0xf0, 0x05, 0x00


	//----- nvinfo : EIATTR_KPARAM_INFO
	.align		4
.L_2073:
        /*0018*/ 	.byte	0x04, 0x17
        /*001a*/ 	.short	(.L_2075 - .L_2074)
.L_2074:
        /*001c*/ 	.word	0x00000000
        /*0020*/ 	.short	0x0001
        /*0022*/ 	.short	0x0d40
        /*0024*/ 	.byte	0x00, 0xf0, 0x05, 0x00


	//----- nvinfo : EIATTR_KPARAM_INFO
	.align		4
.L_2075:
        /*0028*/ 	.byte	0x04, 0x17
        /*002a*/ 	.short	(.L_2077 - .L_2076)
.L_2076:
        /*002c*/ 	.word	0x00000000
        /*0030*/ 	.short	0x0000
        /*0032*/ 	.short	0x0000
        /*0034*/ 	.byte	0x00, 0xf0, 0x01, 0x35


	//----- nvinfo : EIATTR_SPARSE_MMA_MASK
	.align		4
.L_2077:
        /*0038*/ 	.byte	0x03, 0x50
        /*003a*/ 	.short	0x0000


	//----- nvinfo : EIATTR_MAXREG_COUNT
	.align		4
        /*003c*/ 	.byte	0x03, 0x1b
        /*003e*/ 	.short	0x0080


	//----- nvinfo : EIATTR_MERCURY_ISA_VERSION
	.align		4
        /*0040*/ 	.byte	0x03, 0x5f
        /*0042*/ 	.short	0x0101


	//----- nvinfo : EIATTR_EXIT_INSTR_OFFSETS
	.align		4
        /*0044*/ 	.byte	0x04, 0x1c
        /*0046*/ 	.short	(.L_2079 - .L_2078)


	//   ....[0]....
.L_2078:
        /*0048*/ 	.word	0x00000190


	//   ....[1]....
        /*004c*/ 	.word	0x000006c0


	//   ....[2]....
        /*0050*/ 	.word	0x00000720


	//   ....[3]....
        /*0054*/ 	.word	0x000009a0


	//----- nvinfo : EIATTR_MAX_THREADS
	.align		4
.L_2079:
        /*0058*/ 	.byte	0x04, 0x05
        /*005a*/ 	.short	(.L_2081 - .L_2080)
.L_2080:
        /*005c*/ 	.word	0x00000200
        /*0060*/ 	.word	0x00000001
        /*0064*/ 	.word	0x00000001


	//----- nvinfo : EIATTR_CRS_STACK_SIZE
	.align		4
.L_2081:
        /*0068*/ 	.byte	0x04, 0x1e
        /*006a*/ 	.short	(.L_2083 - .L_2082)
.L_2082:
        /*006c*/ 	.word	0x00000000


	//----- nvinfo : EIATTR_CBANK_PARAM_SIZE
	.align		4
.L_2083:
        /*0070*/ 	.byte	0x03, 0x19
        /*0072*/ 	.short	0x0d42


	//----- nvinfo : EIATTR_PARAM_CBANK
	.align		4
        /*0074*/ 	.byte	0x04, 0x0a
        /*0076*/ 	.short	(.L_2085 - .L_2084)
	.align		4
.L_2084:
        /*0078*/ 	.word	index@(.nv.constant0._ZN2at6native61_GLOBAL__N__44eb8e94_28_ForeachBinaryOpScalarList_cu_dda10a6925multi_tensor_apply_kernelINS1_28TensorListScalarListMetadataIfLi2EEENS1_25BinaryOpScalarListFunctorIN3c108BFloat16ELi2ELi1ELi1EEEJNS1_13power_functorIfEEEEEvT_T0_DpT1_)
        /*007c*/ 	.short	0x0210
        /*007e*/ 	.short	0x0d42


	//----- nvinfo : EIATTR_SW_WAR
	.align		4
.L_2085:
        /*0080*/ 	.byte	0x04, 0x36
        /*0082*/ 	.short	(.L_2087 - .L_2086)
.L_2086:
        /*0084*/ 	.word	0x00000008
.L_2087:


//--------------------- .nv.info._ZN2at6native61_GLOBAL__N__44eb8e94_28_ForeachBinaryOpScalarList_cu_dda10a6925multi_tensor_apply_kernelINS1_28TensorListScalarListMetadataIfLi2EEENS1_25BinaryOpScalarListFunctorIN3c104HalfELi2ELi1ELi1EEEJNS1_13power_functorIfEEEEEvT_T0_DpT1_ --------------------------
	.section	.nv.info._ZN2at6native61_GLOBAL__N__44eb8e94_28_ForeachBinaryOpScalarList_cu_dda10a6925multi_tensor_apply_kernelINS1_28TensorListScalarListMetadataIfLi2EEENS1_25BinaryOpScalarListFunctorIN3c104HalfELi2ELi1ELi1EEEJNS1_13power_functorIfEEEEEvT_T0_DpT1_,"",@"SHT_CUDA_INFO"
	.sectionflags	@""
	.align	4


	//----- nvinfo : EIATTR_CUDA_API_VERSION
	.align		4
        /*0000*/ 	.byte	0x04, 0x37
        /*0002*/ 	.short	(.L_2089 - .L_2088)
.L_2088:
        /*0004*/ 	.word	0x00000082


	//----- nvinfo : EIATTR_KPARAM_INFO
	.align		4
.L_2089:
        /*0008*/ 	.byte	0x04, 0x17
        /*000a*/ 	.short	(.L_2091 - .L_2090)
.L_2090:
        /*000c*/ 	.word	0x00000000
        /*0010*/ 	.short	0x0002
        /*0012*/ 	.short	0x0d41
        /*0014*/ 	.byte	0x00, 0xf0, 0x05, 0x00


	//----- nvinfo : EIATTR_KPARAM_INFO
	.align		4
.L_2091:
        /*0018*/ 	.byte	0x04, 0x17
        /*001a*/ 	.short	(.L_2093 - .L_2092)
.L_2092:
        /*001c*/ 	.word	0x00000000
        /*0020*/ 	.short	0x0001
        /*0022*/ 	.short	0x0d40
        /*0024*/ 	.byte	0x00, 0xf0, 0x05, 0x00


	//----- nvinfo : EIATTR_KPARAM_INFO
	.align		4
.L_2093:
        /*0028*/ 	.byte	0x04, 0x17
        /*002a*/ 	.short	(.L_2095 - .L_2094)
.L_2094:
        /*002c*/ 	.word	0x00000000
        /*0030*/ 	.short	0x0000
        /*0032*/ 	.short	0x0000
        /*0034*/ 	.byte	0x00, 0xf0, 0x01, 0x35


	//----- nvinfo : EIATTR_SPARSE_MMA_MASK
	.align		4
.L_2095:
        /*0038*/ 	.byte	0x03, 0x50
        /*003a*/ 	.short	0x0000


	//----- nvinfo : EIATTR_MAXREG_COUNT
	.align		4
        /*003c*/ 	.byte	0x03, 0x1b
        /*003e*/ 	.short	0x0080


	//----- nvinfo : EIATTR_MERCURY_ISA_VERSION
	.align		4
        /*0040*/ 	.byte	0x03, 0x5f
        /*0042*/ 	.short	0x0101


	//----- nvinfo : EIATTR_EXIT_INSTR_OFFSETS
	.align		4
        /*0044*/ 	.byte	0x04, 0x1c
        /*0046*/ 	.short	(.L_2097 - .L_2096)


	//   ....[0]....
.L_2096:
        /*0048*/ 	.word	0x00000190


	//   ....[1]....
        /*004c*/ 	.word	0x000006c0


	//   ....[2]....
        /*0050*/ 	.word	0x00000720


	//   ....[3]....
        /*0054*/ 	.word	0x00000980


	//----- nvinfo : EIATTR_MAX_THREADS
	.align		4
.L_2097:
        /*0058*/ 	.byte	0x04, 0x05
        /*005a*/ 	.short	(.L_2099 - .L_2098)
.L_2098:
        /*005c*/ 	.word	0x00000200
        /*0060*/ 	.word	0x00000001
        /*0064*/ 	.word	0x00000001


	//----- nvinfo : EIATTR_CRS_STACK_SIZE
	.align		4
.L_2099:
        /*0068*/ 	.byte	0x04, 0x1e
        /*006a*/ 	.short	(.L_2101 - .L_2100)
.L_2100:
        /*006c*/ 	.word	0x00000000


	//----- nvinfo : EIATTR_CBANK_PARAM_SIZE
	.align		4
.L_2101:
        /*0070*/ 	.byte	0x03, 0x19
        /*0072*/ 	.short	0x0d42


	//----- nvinfo : EIATTR_PARAM_CBANK
	.align		4
        /*0074*/ 	.byte	0x04, 0x0a
        /*0076*/ 	.short	(.L_2103 - .L_2102)
	.align		4
.L_2102:
        /*0078*/ 	.word	index@(.nv.constant0._ZN2at6native61_GLOBAL__N__44eb8e94_28_ForeachBinaryOpScalarList_cu_dda10a6925multi_tensor_apply_kernelINS1_28TensorListScalarListMetadataIfLi2EEENS1_25BinaryOpScalarListFunctorIN3c104HalfELi2ELi1ELi1EEEJNS1_13power_functorIfEEEEEvT_T0_DpT1_)
        /*007c*/ 	.short	0x0210
        /*007e*/ 	.short	0x0d42


	//----- nvinfo : EIATTR_SW_WAR
	.align		4
.L_2103:
        /*0080*/ 	.byte	0x04, 0x36
        /*0082*/ 	.short	(.L_2105 - .L_2104)
.L_2104:
        /*0084*/ 	.word	0x00000008
.L_2105:


//--------------------- .nv.info._ZN2at6native61_GLOBAL__N__44eb8e94_28_ForeachBinaryOpScalarList_cu_dda10a6925multi_tensor_apply_kernelINS1_28TensorListScalarListMetadataIN3c107complexIfEELi2EEENS1_25BinaryOpScalarListFunctorIS6_Li2ELi1ELi1EEEJNS1_13power_functorIS6_EEEEEvT_T0_DpT1_ --------------------------
	.section	.nv.info._ZN2at6native61_GLOBAL__N__44eb8e94_28_ForeachBinaryOpScalarList_cu_dda10a6925multi_tensor_apply_kernelINS1_28TensorListScalarListMetadataIN3c107complexIfEELi2EEENS1_25BinaryOpScalarListFunctorIS6_Li2ELi1ELi1EEEJNS1_13power_functorIS6_EEEEEvT_T0_DpT1_,"",@"SHT_CUDA_INFO"
	.sectionflags	@""
	.align	4


	//----- nvinfo : EIATTR_CUDA_API_VERSION
	.align		4
        /*0000*/ 	.byte	0x04, 0x37
        /*0002*/ 	.short	(.L_2107 - .L_2106)
.L_2106:
        /*0004*/ 	.word	0x00000082


	//----- nvinfo : EIATTR_KPARAM_INFO
	.align		4
.L_2107:
        /*0008*/ 	.byte	0x04, 0x17
        /*000a*/ 	.short	(.L_2109 - .L_2108)
.L_2108:
        /*000c*/ 	.word	0x00000000
        /*0010*/ 	.short	0x0002
        /*0012*/ 	.short	0x0e41
        /*0014*/ 	.byte	0x00, 0xf0, 0x05, 0x00


	//----- nvinfo : EIATTR_KPARAM_INFO
	.align		4
.L_2109:
        /*0018*/ 	.byte	0x04, 0x17
        /*001a*/ 	.short	(.L_2111 - .L_2110)
.L_2110:
        /*001c*/ 	.word	0x00000000
        /*0020*/ 	.short	0x0001
        /*0022*/ 	.short	0x0e40
        /*0024*/ 	.byte	0x00, 0xf0, 0x05, 0x00


	//----- nvinfo : EIATTR_KPARAM_INFO
	.align		4
.L_2111:
        /*0028*/ 	.byte	0x04, 0x17
        /*002a*/ 	.short	(.L_2113 - .L_2112)
.L_2112:
        /*002c*/ 	.word	0x00000000
        /*0030*/ 	.short	0x0000
        /*0032*/ 	.short	0x0000
        /*0034*/ 	.byte	0x00, 0xf0, 0x01, 0x39


	//----- nvinfo : EIATTR_SPARSE_MMA_MASK
	.align		4
.L_2113:
        /*0038*/ 	.byte	0x03, 0x50
        /*003a*/ 	.short	0x0000


	//----- nvinfo : EIATTR_MAXREG_COUNT
	.align		4
        /*003c*/ 	.byte	0x03, 0x1b
        /*003e*/ 	.short	0x0080


	//----- nvinfo : EIATTR_MERCURY_ISA_VERSION
	.align		4
        /*0040*/ 	.byte	0x03, 0x5f
        /*0042*/ 	.short	0x0101


	//----- nvinfo : EIATTR_EXIT_INSTR_OFFSETS
	.align		4
        /*0044*/ 	.byte	0x04, 0x1c
        /*0046*/ 	.short	(.L_2115 - .L_2114)


	//   ....[0]....
.L_2114:
        /*0048*/ 	.word	0x00000190


	//   ....[1]....
        /*004c*/ 	.word	0x0000b570


	//   ....[2]....
        /*0050*/ 	.word	0x0000b5d0


	//   ....[3]....
        /*0054*/ 	.word	0x00016650


	//----- nvinfo : EIATTR_MAX_THREADS
	.align		4
.L_2115:
        /*0058*/ 	.byte	0x04, 0x05
        /*005a*/ 	.short	(.L_2117 - .L_2116)
.L_2116:
        /*005c*/ 	.word	0x00000200
        /*0060*/ 	.word	0x00000001
        /*0064*/ 	.word	0x00000001


	//----- nvinfo : EIATTR_CRS_STACK_SIZE
	.align		4
.L_2117:
        /*0068*/ 	.byte	0x04, 0x1e
        /*006a*/ 	.short	(.L_2119 - .L_2118)
.L_2118:
        /*006c*/ 	.word	0x00000000


	//----- nvinfo : EIATTR_CBANK_PARAM_SIZE
	.align		4
.L_2119:
        /*0070*/ 	.byte	0x03, 0x19
        /*0072*/ 	.short	0x0e42


	//----- nvinfo : EIATTR_PARAM_CBANK
	.align		4
        /*0074*/ 	.byte	0x04, 0x0a
        /*0076*/ 	.short	(.L_2121 - .L_2120)
	.align		4
.L_2120:
        /*0078*/ 	.word	index@(.nv.constant0._ZN2at6native61_GLOBAL__N__44eb8e94_28_ForeachBinaryOpScalarList_cu_dda10a6925multi_tensor_apply_kernelINS1_28TensorListScalarListMetadataIN3c107complexIfEELi2EEENS1_25BinaryOpScalarListFunctorIS6_Li2ELi1ELi1EEEJNS1_13power_functorIS6_EEEEEvT_T0_DpT1_)
        /*007c*/ 	.short	0x0210
        /*007e*/ 	.short	0x0e42


	//----- nvinfo : EIATTR_SW_WAR
	.align		4
.L_2121:
        /*0080*/ 	.byte	0x04, 0x36
        /*0082*/ 	.short	(.L_2123 - .L_2122)
.L_2122:
        /*0084*/ 	.word	0x00000008
.L_2123:


//--------------------- .nv.info._ZN2at6native61_GLOBAL__N__44eb8e94_28_ForeachBinaryOpScalarList_cu_dda10a6925multi_tensor_apply_kernelINS1_28TensorListScalarListMetadataIN3c107complexIdEELi2EEENS1_25BinaryOpScalarListFunctorIS6_Li2ELi1ELi1EEEJNS1_13power_functorIS6_EEEEEvT_T0_DpT1_ --------------------------
	.section	.nv.info._ZN2at6native61_GLOBAL__N__44eb8e94_28_ForeachBinaryOpScalarList_cu_dda10a6925multi_tensor_apply_kernelINS1_28TensorListScalarListMetadataIN3c107complexIdEELi2EEENS1_25BinaryOpScalarListFunctorIS6_Li2ELi1ELi1EEEJNS1_13power_functorIS6_EEEEEvT_T0_DpT1_,"",@"SHT_CUDA_INFO"
	.sectionflags	@""
	.align	4


	//----- nvinfo : EIATTR_CUDA_API_VERSION
	.align		4
        /*0000*/ 	.byte	0x04, 0x37
        /*0002*/ 	.short	(.L_2125 - .L_2124)
.L_2124:
        /*0004*/ 	.word	0x00000082


	//----- nvinfo : EIATTR_KPARAM_INFO
	.align		4
.L_2125:
        /*0008*/ 	.byte	0x04, 0x17
        /*000a*/ 	.short	(.L_2127 - .L_2126)
.L_2126:
        /*000c*/ 	.word	0x00000000
        /*0010*/ 	.short	0x0002
        /*0012*/ 	.short	0x0fa1
        /*0014*/ 	.byte	0x00, 0xf0, 0x05, 0x00


	//----- nvinfo : EIATTR_KPARAM_INFO
	.align		4
.L_2127:
        /*0018*/ 	.byte	0x04, 0x17
        /*001a*/ 	.short	(.L_2129 - .L_2128)
.L_2128:
        /*001c*/ 	.word	0x00000000
        /*0020*/ 	.short	0x0001
        /*0022*/ 	.short	0x0fa0
        /*0024*/ 	.byte	0x00, 0xf0, 0x05, 0x00


	//----- nvinfo : EIATTR_KPARAM_INFO
	.align		4
.L_2129:
        /*0028*/ 	.byte	0x04, 0x17
        /*002a*/ 	.short	(.L_2131 - .L_2130)
.L_2130:
        /*002c*/ 	.word	0x00000000
        /*0030*/ 	.short	0x0000
        /*0032*/ 	.short	0x0000
        /*0034*/ 	.byte	0x00, 0xf0, 0x81, 0x3e


	//----- nvinfo : EIATTR_SPARSE_MMA_MASK
	.align		4
.L_2131:
        /*0038*/ 	.byte	0x03, 0x50
        /*003a*/ 	.short	0x0000


	//----- nvinfo : EIATTR_MAXREG_COUNT
	.align		4
        /*003c*/ 	.byte	0x03, 0x1b
        /*003e*/ 	.short	0x0080


	//----- nvinfo : EIATTR_MERCURY_ISA_VERSION
	.align		4
        /*0040*/ 	.byte	0x03, 0x5f
        /*0042*/ 	.short	0x0101


	//----- nvinfo : EIATTR_EXIT_INSTR_OFFSETS
	.align		4
        /*0044*/ 	.byte	0x04, 0x1c
        /*0046*/ 	.short	(.L_2133 - .L_2132)


	//   ....[0]....
.L_2132:
        /*0048*/ 	.word	0x000001d0


	//   ....[1]....
        /*004c*/ 	.word	0x00026cb0


	//   ....[2]....
        /*0050*/ 	.word	0x00026d10


	//   ....[3]....
        /*0054*/ 	.word	0x0004d310


	//----- nvinfo : EIATTR_MAX_THREADS
	.align		4
.L_2133:
        /*0058*/ 	.byte	0x04, 0x05
        /*005a*/ 	.short	(.L_2135 - .L_2134)
.L_2134:
        /*005c*/ 	.word	0x00000200
        /*0060*/ 	.word	0x00000001
        /*0064*/ 	.word	0x00000001


	//----- nvinfo : EIATTR_CRS_STACK_SIZE
	.align		4
.L_2135:
        /*0068*/ 	.byte	0x04, 0x1e
        /*006a*/ 	.short	(.L_2137 - .L_2136)
.L_2136:
        /*006c*/ 	.word	0x00000000


	//----- nvinfo : EIATTR_CBANK_PARAM_SIZE
	.align		4
.L_2137:
        /*0070*/ 	.byte	0x03, 0x19
        /*0072*/ 	.short	0x0fa2


	//----- nvinfo : EIATTR_PARAM_CBANK
	.align		4
        /*0074*/ 	.byte	0x04, 0x0a
        /*0076*/ 	.short	(.L_2139 - .L_2138)
	.align		4
.L_2138:
        /*0078*/ 	.word	index@(.nv.constant0._ZN2at6native61_GLOBAL__N__44eb8e94_28_ForeachBinaryOpScalarList_cu_dda10a6925multi_tensor_apply_kernelINS1_28TensorListScalarListMetadataIN3c107complexIdEELi2EEENS1_25BinaryOpScalarListFunctorIS6_Li2ELi1ELi1EEEJNS1_13power_functorIS6_EEEEEvT_T0_DpT1_)
        /*007c*/ 	.short	0x0210
        /*007e*/ 	.short	0x0fa2


	//----- nvinfo : EIATTR_SW_WAR
	.align		4
.L_2139:
        /*0080*/ 	.byte	0x04, 0x36
        /*0082*/ 	.short	(.L_2141 - .L_2140)
.L_2140:
        /*0084*/ 	.word	0x00000008
.L_2141:


//--------------------- .nv.info._ZN2at6native61_GLOBAL__N__44eb8e94_28_ForeachBinaryOpScalarList_cu_dda10a6925multi_tensor_apply_kernelINS1_28TensorListScalarListMetadataIfLi2EEENS1_25BinaryOpScalarListFunctorIfLi2ELi1ELi1EEEJNS1_13power_functorIfEEEEEvT_T0_DpT1_ --------------------------
	.section	.nv.info._ZN2at6native61_GLOBAL__N__44eb8e94_28_ForeachBinaryOpScalarList_cu_dda10a6925multi_tensor_apply_kernelINS1_28TensorListScalarListMetadataIfLi2EEENS1_25BinaryOpScalarListFunctorIfLi2ELi1ELi1EEEJNS1_13power_functorIfEEEEEvT_T0_DpT1_,"",@"SHT_CUDA_INFO"
	.sectionflags	@""
	.align	4


	//----- nvinfo : EIATTR_CUDA_API_VERSION
	.align		4
        /*0000*/ 	.byte	0x04, 0x37
        /*0002*/ 	.short	(.L_2143 - .L_2142)
.L_2142:
        /*0004*/ 	.word	0x00000082


	//----- nvinfo : EIATTR_KPARAM_INFO
	.align		4
.L_2143:
        /*0008*/ 	.byte	0x04, 0x17
        /*000a*/ 	.short	(.L_2145 - .L_2144)
.L_2144:
        /*000c*/ 	.word	0x00000000
        /*0010*/ 	.short	0x0002
        /*0012*/ 	.short	0x0d41
        /*0014*/ 	.byte	0x00, 0xf0, 0x05, 0x00


	//----- nvinfo : EIATTR_KPARAM_INFO
	.align		4
.L_2145:
        /*0018*/ 	.byte	0x04, 0x17
        /*001a*/ 	.short	(.L_2147 - .L_2146)
.L_2146:
        /*001c*/ 	.word	0x00000000
        /*0020*/ 	.short	0x0001
        /*0022*/ 	.short	0x0d40
        /*0024*/ 	.byte	0x00, 0xf0, 0x05, 0x00


	//----- nvinfo : EIATTR_KPARAM_INFO
	.align		4
.L_2147:
        /*0028*/ 	.byte	0x04, 0x17
        /*002a*/ 	.short	(.L_2149 - .L_2148)
.L_2148:
        /*002c*/ 	.word	0x00000000
        /*0030*/ 	.short	0x0000
        /*0032*/ 	.short	0x0000
        /*0034*/ 	.byte	0x00, 0xf0, 0x01, 0x35


	//----- nvinfo : EIATTR_SPARSE_MMA_MASK
	.align		4
.L_2149:
        /*0038*/ 	.byte	0x03, 0x50
        /*003a*/ 	.short	0x0000


	//----- nvinfo : EIATTR_MAXREG_COUNT
	.align		4
        /*003c*/ 	.byte	0x03, 0x1b
        /*003e*/ 	.short	0x0080


	//----- nvinfo : EIATTR_MERCURY_ISA_VERSION
	.align		4
        /*0040*/ 	.byte	0x03, 0x5f
        /*0042*/ 	.short	0x0101


	//----- nvinfo : EIATTR_EXIT_INSTR_OFFSETS
	.align		4
        /*0044*/ 	.byte	0x04, 0x1c
        /*0046*/ 	.short	(.L_2151 - .L_2150)


	//   ....[0]....
.L_2150:
        /*0048*/ 	.word	0x00000190


	//   ....[1]....
        /*004c*/ 	.word	0x00000640


	//   ....[2]....
        /*0050*/ 	.word	0x000006a0


	//   ....[3]....
        /*0054*/ 	.word	0x000008a0


	//----- nvinfo : EIATTR_MAX_THREADS
	.align		4
.L_2151:
        /*0058*/ 	.byte	0x04, 0x05
        /*005a*/ 	.short	(.L_2153 - .L_2152)
.L_2152:
        /*005c*/ 	.word	0x00000200
        /*0060*/ 	.word	0x00000001
        /*0064*/ 	.word	0x00000001


	//----- nvinfo : EIATTR_CRS_STACK_SIZE
	.align		4
.L_2153:
        /*0068*/ 	.byte	0x04, 0x1e
        /*006a*/ 	.short	(.L_2155 - .L_2154)
.L_2154:
        /*006c*/ 	.word	0x00000000


	//----- nvinfo : EIATTR_CBANK_PARAM_SIZE
	.align		4
.L_2155:
        /*0070*/ 	.byte	0x03, 0x19
        /*0072*/ 	.short	0x0d42


	//----- nvinfo : EIATTR_PARAM_CBANK
	.align		4
        /*0074*/ 	.byte	0x04, 0x0a
        /*0076*/ 	.short	(.L_2157 - .L_2156)
	.align		4
.L_2156:
        /*0078*/ 	.word	index@(.nv.constant0._ZN2at6native61_GLOBAL__N__44eb8e94_28_ForeachBinaryOpScalarList_cu_dda10a6925multi_tensor_apply_kernelINS1_28TensorListScalarListMetadataIfLi2EEENS1_25BinaryOpScalarListFunctorIfLi2ELi1ELi1EEEJNS1_13power_functorIfEEEEEvT_T0_DpT1_)
        /*007c*/ 	.short	0x0210
        /*007e*/ 	.short	0x0d42


	//----- nvinfo : EIATTR_SW_WAR
	.align		4
.L_2157:
        /*0080*/ 	.byte	0x04, 0x36
        /*0082*/ 	.short	(.L_2159 - .L_2158)
.L_2158:
        /*0084*/ 	.word	0x00000008
.L_2159:


//--------------------- .nv.info._ZN2at6native61_GLOBAL__N__44eb8e94_28_ForeachBinaryOpScalarList_cu_dda10a6925multi_tensor_apply_kernelINS1_28TensorListScalarListMetadataIdLi2EEENS1_25BinaryOpScalarListFunctorIdLi2ELi1ELi1EEEJNS1_13power_functorIdEEEEEvT_T0_DpT1_ --------------------------
	.section	.nv.info._ZN2at6native61_GLOBAL__N__44eb8e94_28_ForeachBinaryOpScalarList_cu_dda10a6925multi_tensor_apply_kernelINS1_28TensorListScalarListMetadataIdLi2EEENS1_25BinaryOpScalarListFunctorIdLi2ELi1ELi1EEEJNS1_13power_functorIdEEEEEvT_T0_DpT1_,"",@"SHT_CUDA_INFO"
	.sectionflags	@""
	.align	4


	//----- nvinfo : EIATTR_CUDA_API_VERSION
	.align		4
        /*0000*/ 	.byte	0x04, 0x37
        /*0002*/ 	.short	(.L_2161 - .L_2160)
.L_2160:
        /*0004*/ 	.word	0x00000082


	//----- nvinfo : EIATTR_KPARAM_INFO
	.align		4
.L_2161:
        /*0008*/ 	.byte	0x04, 0x17
        /*000a*/ 	.short	(.L_2163 - .L_2162)
.L_2162:
        /*000c*/ 	.word	0x00000000
        /*0010*/ 	.short	0x0002
        /*0012*/ 	.short	0x0e41
        /*0014*/ 	.byte	0x00, 0xf0, 0x05, 0x00


	//----- nvinfo : EIATTR_KPARAM_INFO
	.align		4
.L_2163:
        /*0018*/ 	.byte	0x04, 0x17
        /*001a*/ 	.short	(.L_2165 - .L_2164)
.L_2164:
        /*001c*/ 	.word	0x00000000
        /*0020*/ 	.short	0x0001
        /*0022*/ 	.short	0x0e40
        /*0024*/ 	.byte	0x00, 0xf0, 0x05, 0x00


	//----- nvinfo : EIATTR_KPARAM_INFO
	.align		4
.L_2165:
        /*0028*/ 	.byte	0x04, 0x17
        /*002a*/ 	.short	(.L_2167 - .L_2166)
.L_2166:
        /*002c*/ 	.word	0x00000000
        /*0030*/ 	.short	0x0000
        /*0032*/ 	.short	0x0000
        /*0034*/ 	.byte	0x00, 0xf0, 0x01, 0x39


	//----- nvinfo : EIATTR_SPARSE_MMA_MASK
	.align		4
.L_2167:
        /*0038*/ 	.byte	0x03, 0x50
        /*003a*/ 	.short	0x0000


	//----- nvinfo : EIATTR_MAXREG_COUNT
	.align		4
        /*003c*/ 	.byte	0x03, 0x1b
        /*003e*/ 	.short	0x0080


	//----- nvinfo : EIATTR_MERCURY_ISA_VERSION
	.align		4
        /*0040*/ 	.byte	0x03, 0x5f
        /*0042*/ 	.short	0x0101


	//----- nvinfo : EIATTR_EXIT_INSTR_OFFSETS
	.align		4
        /*0044*/ 	.byte	0x04, 0x1c
        /*0046*/ 	.short	(.L_2169 - .L_2168)


	//   ....[0]....
.L_2168:
        /*0048*/ 	.word	0x00000170


	//   ....[1]....
        /*004c*/ 	.word	0x00001710


	//   ....[2]....
        /*0050*/ 	.word	0x00001770


	//   ....[3]....
        /*0054*/ 	.word	0x000029c0


	//----- nvinfo : EIATTR_MAX_THREADS
	.align		4
.L_2169:
        /*0058*/ 	.byte	0x04, 0x05
        /*005a*/ 	.short	(.L_2171 - .L_2170)
.L_2170:
        /*005c*/ 	.word	0x00000200
        /*0060*/ 	.word	0x00000001
        /*0064*/ 	.word	0x00000001


	//----- nvinfo : EIATTR_CRS_STACK_SIZE
	.align		4
.L_2171:
        /*0068*/ 	.byte	0x04, 0x1e
        /*006a*/ 	.short	(.L_2173 - .L_2172)
.L_2172:
        /*006c*/ 	.word	0x00000000


	//----- nvinfo : EIATTR_CBANK_PARAM_SIZE
	.align		4
.L_2173:
        /*0070*/ 	.byte	0x03, 0x19
        /*0072*/ 	.short	0x0e42


	//----- nvinfo : EIATTR_PARAM_CBANK
	.align		4
        /*0074*/ 	.byte	0x04, 0x0a
        /*0076*/ 	.short	(.L_2175 - .L_2174)
	.align		4
.L_2174:
        /*0078*/ 	.word	index@(.nv.constant0._ZN2at6native61_GLOBAL__N__44eb8e94_28_ForeachBinaryOpScalarList_cu_dda10a6925multi_tensor_apply_kernelINS1_28TensorListScalarListMetadataIdLi2EEENS1_25BinaryOpScalarListFunctorIdLi2ELi1ELi1EEEJNS1_13power_functorIdEEEEEvT_T0_DpT1_)
        /*007c*/ 	.short	0x0210
        /*007e*/ 	.short	0x0e42


	//----- nvinfo : EIATTR_SW_WAR
	.align		4
.L_2175:
        /*0080*/ 	.byte	0x04, 0x36
        /*0082*/ 	.short	(.L_2177 - .L_2176)
.L_2176:
        /*0084*/ 	.word	0x00000008
.L_2177:


//--------------------- .nv.info._ZN2at6native61_GLOBAL__N__44eb8e94_28_ForeachBinaryOpScalarList_cu_dda10a6925multi_tensor_apply_kernelINS1_28TensorListScalarListMetadataIsLi2EEENS1_25BinaryOpScalarListFunctorIsLi2ELi1ELi1EEEJNS1_13power_functorIsEEEEEvT_T0_DpT1_ --------------------------
	.section	.nv.info._ZN2at6native61_GLOBAL__N__44eb8e94_28_ForeachBinaryOpScalarList_cu_dda10a6925multi_tensor_apply_kernelINS1_28TensorListScalarListMetadataIsLi2EEENS1_25BinaryOpScalarListFunctorIsLi2ELi1ELi1EEEJNS1_13power_functorIsEEEEEvT_T0_DpT1_,"",@"SHT_CUDA_INFO"
	.sectionflags	@""
	.align	4


	//----- nvinfo : EIATTR_CUDA_API_VERSION
	.align		4
        /*0000*/ 	.byte	0x04, 0x37
        /*0002*/ 	.short	(.L_2179 - .L_2178)
.L_2178:
        /*0004*/ 	.word	0x00000082


	//----- nvinfo : EIATTR_KPARAM_INFO
	.align		4
.L_2179:
        /*0008*/ 	.byte	0x04, 0x17
        /*000a*/ 	.short	(.L_2181 - .L_2180)
.L_2180:
        /*000c*/ 	.word	0x00000000
        /*0010*/ 	.short	0x0002
        /*0012*/ 	.short	0x0cc1
        /*0014*/ 	.byte	0x00, 0xf0, 0x05, 0x00


	//----- nvinfo : EIATTR_KPARAM_INFO
	.align		4
.L_2181:
        /*0018*/ 	.byte	0x04, 0x17
        /*001a*/ 	.short	(.L_2183 - .L_2182)
.L_2182:
        /*001c*/ 	.word	0x00000000
        /*0020*/ 	.short	0x0001
        /*0022*/ 	.short	0x0cc0
        /*0024*/ 	.byte	0x00, 0xf0, 0x05, 0x00


	//----- nvinfo : EIATTR_KPARAM_INFO
	.align		4
.L_2183:
        /*0028*/ 	.byte	0x04, 0x17
        /*002a*/ 	.short	(.L_2185 - .L_2184)
.L_2184:
        /*002c*/ 	.word	0x00000000
        /*0030*/ 	.short	0x0000
        /*0032*/ 	.short	0x0000
        /*0034*/ 	.byte	0x00, 0xf0, 0x01, 0x33


	//----- nvinfo : EIATTR_SPARSE_MMA_MASK
	.align		4
.L_2185:
        /*0038*/ 	.byte	0x03, 0x50
        /*003a*/ 	.short	0x0000


	//----- nvinfo : EIATTR_MAXREG_COUNT
	.align		4
        /*003c*/ 	.byte	0x03, 0x1b
        /*003e*/ 	.short	0x0080


	//----- nvinfo : EIATTR_MERCURY_ISA_VERSION
	.align		4
        /*0040*/ 	.byte	0x03, 0x5f
        /*0042*/ 	.short	0x0101


	//----- nvinfo : EIATTR_EXIT_INSTR_OFFSETS
	.align		4
        /*0044*/ 	.byte	0x04, 0x1c
        /*0046*/ 	.short	(.L_2187 - .L_2186)


	//   ....[0]....
.L_2186:
        /*0048*/ 	.word	0x000001b0


	//   ....[1]....
        /*004c*/ 	.word	0x00001420


	//   ....[2]....
        /*0050*/ 	.word	0x00001480


	//   ....[3]....
        /*0054*/ 	.word	0x00002370


	//----- nvinfo : EIATTR_MAX_THREADS
	.align		4
.L_2187:
        /*0058*/ 	.byte	0x04, 0x05
        /*005a*/ 	.short	(.L_2189 - .L_2188)
.L_2188:
        /*005c*/ 	.word	0x00000200
        /*0060*/ 	.word	0x00000001
        /*0064*/ 	.word	0x00000001


	//----- nvinfo : EIATTR_CRS_STACK_SIZE
	.align		4
.L_2189:
        /*0068*/ 	.byte	0x04, 0x1e
        /*006a*/ 	.short	(.L_2191 - .L_2190)
.L_2190:
        /*006c*/ 	.word	0x00000000


	//----- nvinfo : EIATTR_CBANK_PARAM_SIZE
	.align		4
.L_2191:
        /*0070*/ 	.byte	0x03, 0x19
        /*0072*/ 	.short	0x0cc2


	//----- nvinfo : EIATTR_PARAM_CBANK
	.align		4
        /*0074*/ 	.byte	0x04, 0x0a
        /*0076*/ 	.short	(.L_2193 - .L_2192)
	.align		4
.L_2192:
        /*0078*/ 	.word	index@(.nv.constant0._ZN2at6native61_GLOBAL__N__44eb8e94_28_ForeachBinaryOpScalarList_cu_dda10a6925multi_tensor_apply_kernelINS1_28TensorListScalarListMetadataIsLi2EEENS1_25BinaryOpScalarListFunctorIsLi2ELi1ELi1EEEJNS1_13power_functorIsEEEEEvT_T0_DpT1_)
        /*007c*/ 	.short	0x0210
        /*007e*/ 	.short	0x0cc2


	//----- nvinfo : EIATTR_SW_WAR
	.align		4
.L_2193:
        /*0080*/ 	.byte	0x04, 0x36
        /*0082*/ 	.short	(.L_2195 - .L_2194)
.L_2194:
        /*0084*/ 	.word	0x00000008
.L_2195:


//--------------------- .nv.info._ZN2at6native61_GLOBAL__N__44eb8e94_28_ForeachBinaryOpScalarList_cu_dda10a6925multi_tensor_apply_kernelINS1_28TensorListScalarListMetadataIlLi2EEENS1_25BinaryOpScalarListFunctorIlLi2ELi1ELi1EEEJNS1_13power_functorIlEEEEEvT_T0_DpT1_ --------------------------
	.section	.nv.info._ZN2at6native61_GLOBAL__N__44eb8e94_28_ForeachBinaryOpScalarList_cu_dda10a6925multi_tensor_apply_kernelINS1_28TensorListScalarListMetadataIlLi2EEENS1_25BinaryOpScalarListFunctorIlLi2ELi1ELi1EEEJNS1_13power_functorIlEEEEEvT_T0_DpT1_,"",@"SHT_CUDA_INFO"
	.sectionflags	@""
	.align	4


	//----- nvinfo : EIATTR_CUDA_API_VERSION
	.align		4
        /*0000*/ 	.byte	0x04, 0x37
        /*0002*/ 	.short	(.L_2197 - .L_2196)
.L_2196:
        /*0004*/ 	.word	0x00000082


	//----- nvinfo : EIATTR_KPARAM_INFO
	.align		4
.L_2197:
        /*0008*/ 	.byte	0x04, 0x17
        /*000a*/ 	.short	(.L_2199 - .L_2198)
.L_2198:
        /*000c*/ 	.word	0x00000000
        /*0010*/ 	.short	0x0002
        /*0012*/ 	.short	0x0e41
        /*0014*/ 	.byte	0x00, 0xf0, 0x05, 0x00


	//----- nvinfo : EIATTR_KPARAM_INFO
	.align		4
.L_2199:
        /*0018*/ 	.byte	0x04, 0x17
        /*001a*/ 	.short	(.L_2201 - .L_2200)
.L_2200:
        /*001c*/ 	.word	0x00000000
        /*0020*/ 	.short	0x0001
        /*0022*/ 	.short	0x0e40
        /*0024*/ 	.byte	0x00, 0xf0, 0x05, 0x00


	//----- nvinfo : EIATTR_KPARAM_INFO
	.align		4
.L_2201:
        /*0028*/ 	.byte	0x04, 0x17
        /*002a*/ 	.short	(.L_2203 - .L_2202)
.L_2202:
        /*002c*/ 	.word	0x00000000
        /*0030*/ 	.short	0x0000
        /*0032*/ 	.short	0x0000
        /*0034*/ 	.byte	0x00, 0xf0, 0x01, 0x39


	//----- nvinfo : EIATTR_SPARSE_MMA_MASK
	.align		4
.L_2203:
        /*0038*/ 	.byte	0x03, 0x50
        /*003a*/ 	.short	0x0000


	//----- nvinfo : EIATTR_MAXREG_COUNT
	.align		4
        /*003c*/ 	.byte	0x03, 0x1b
        /*003e*/ 	.short	0x0080


	//----- nvinfo : EIATTR_MERCURY_ISA_VERSION
	.align		4
        /*0040*/ 	.byte	0x03, 0x5f
        /*0042*/ 	.short	0x0101


	//----- nvinfo : EIATTR_EXIT_INSTR_OFFSETS
	.align		4
        /*0044*/ 	.byte	0x04, 0x1c
        /*0046*/ 	.short	(.L_2205 - .L_2204)


	//   ....[0]....
.L_2204:
        /*0048*/ 	.word	0x00000190


	//   ....[1]....
        /*004c*/ 	.word	0x000017e0


	//   ....[2]....
        /*0050*/ 	.word	0x00001840


	//   ....[3]....
        /*0054*/ 	.word	0x00002b10


	//----- nvinfo : EIATTR_MAX_THREADS
	.align		4
.L_2205:
        /*0058*/ 	.byte	0x04, 0x05
        /*005a*/ 	.short	(.L_2207 - .L_2206)
.L_2206:
        /*005c*/ 	.word	0x00000200
        /*0060*/ 	.word	0x00000001
        /*0064*/ 	.word	0x00000001


	//----- nvinfo : EIATTR_CRS_STACK_SIZE
	.align		4
.L_2207:
        /*0068*/ 	.byte	0x04, 0x1e
        /*006a*/ 	.short	(.L_2209 - .L_2208)
.L_2208:
        /*006c*/ 	.word	0x00000000


	//----- nvinfo : EIATTR_CBANK_PARAM_SIZE
	.align		4
.L_2209:
        /*0070*/ 	.byte	0x03, 0x19
        /*0072*/ 	.short	0x0e42


	//----- nvinfo : EIATTR_PARAM_CBANK
	.align		4
        /*0074*/ 	.byte	0x04, 0x0a
        /*0076*/ 	.short	(.L_2211 - .L_2210)
	.align		4
.L_2210:
        /*0078*/ 	.word	index@(.nv.constant0._ZN2at6native61_GLOBAL__N__44eb8e94_28_ForeachBinaryOpScalarList_cu_dda10a6925multi_tensor_apply_kernelINS1_28TensorListScalarListMetadataIlLi2EEENS1_25BinaryOpScalarListFunctorIlLi2ELi1ELi1EEEJNS1_13power_functorIlEEEEEvT_T0_DpT1_)
        /*007c*/ 	.short	0x0210
        /*007e*/ 	.short	0x0e42


	//----- nvinfo : EIATTR_SW_WAR
	.align		4
.L_2211:
        /*0080*/ 	.byte	0x04, 0x36
        /*0082*/ 	.short	(.L_2213 - .L_2212)
.L_2212:
        /*0084*/ 	.word	0x00000008
.L_2213:


//--------------------- .nv.info._ZN2at6native61_GLOBAL__N__44eb8e94_28_ForeachBinaryOpScalarList_cu_dda10a6925multi_tensor_apply_kernelINS1_28TensorListScalarListMetadataIiLi2EEENS1_25BinaryOpScalarListFunctorIiLi2ELi1ELi1EEEJNS1_13power_functorIiEEEEEvT_T0_DpT1_ --------------------------
	.section	.nv.info._ZN2at6native61_GLOBAL__N__44eb8e94_28_ForeachBinaryOpScalarList_cu_dda10a6925multi_tensor_apply_kernelINS1_28TensorListScalarListMetadataIiLi2EEENS1_25BinaryOpScalarListFunctorIiLi2ELi1ELi1EEEJNS1_13power_functorIiEEEEEvT_T0_DpT1_,"",@"SHT_CUDA_INFO"
	.sectionflags	@""
	.align	4


	//----- nvinfo : EIATTR_CUDA_API_VERSION
	.align		4
        /*0000*/ 	.byte	0x04, 0x37
        /*0002*/ 	.short	(.L_2215 - .L_2214)
.L_2214:
        /*0004*/ 	.word	0x00000082


	//----- nvinfo : EIATTR_KPARAM_INFO
	.align		4
.L_2215:
        /*0008*/ 	.byte	0x04, 0x17
        /*000a*/ 	.short	(.L_2217 - .L_2216)
.L_2216:
        /*000c*/ 	.word	0x00000000
        /*0010*/ 	.short	0x0002
        /*0012*/ 	.short	0x0d41
        /*0014*/ 	.byte	0x00, 0xf0, 0x05, 0x00


	//----- nvinfo : EIATTR_KPARAM_INFO
	.align		4
.L_2217:
        /*0018*/ 	.byte	0x04, 0x17
        /*001a*/ 	.short	(.L_2219 - .L_2218)
.L_2218:
        /*001c*/ 	.word	0x00000000
        /*0020*/ 	.short	0x0001
        /*0022*/ 	.short	0x0d40
        /*0024*/ 	.byte	0x00, 0xf0, 0x05, 0x00


	//----- nvinfo : EIATTR_KPARAM_INFO
	.align		4
.L_2219:
        /*0028*/ 	.byte	0x04, 0x17
        /*002a*/ 	.short	(.L_2221 - .L_2220)
.L_2220:
        /*002c*/ 	.word	0x00000000
        /*0030*/ 	.short	0x0000
        /*0032*/ 	.short	0x0000
        /*0034*/ 	.byte	0x00, 0xf0, 0x01, 0x35


	//----- nvinfo : EIATTR_SPARSE_MMA_MASK
	.align		4
.L_2221:
        /*0038*/ 	.byte	0x03, 0x50
        /*003a*/ 	.short	0x0000


	//----- nvinfo : EIATTR_MAXREG_COUNT
	.align		4
        /*003c*/ 	.byte	0x03, 0x1b
        /*003e*/ 	.short	0x0080


	//----- nvinfo : EIATTR_MERCURY_ISA_VERSION
	.align		4
        /*0040*/ 	.byte	0x03, 0x5f
        /*0042*/ 	.short	0x0101


	//----- nvinfo : EIATTR_EXIT_INSTR_OFFSETS
	.align		4
        /*0044*/ 	.byte	0x04, 0x1c
        /*0046*/ 	.short	(.L_2223 - .L_2222)


	//   ....[0]....
.L_2222:
        /*0048*/ 	.word	0x00000190


	//   ....[1]....
        /*004c*/ 	.word	0x00000e50


	//   ....[2]....
        /*0050*/ 	.word	0x00000eb0


	//   ....[3]....
        /*0054*/ 	.word	0x00001880


	//----- nvinfo : EIATTR_MAX_THREADS
	.align		4
.L_2223:
        /*0058*/ 	.byte	0x04, 0x05
        /*005a*/ 	.short	(.L_2225 - .L_2224)
.L_2224:
        /*005c*/ 	.word	0x00000200
        /*0060*/ 	.word	0x00000001
        /*0064*/ 	.word	0x00000001


	//----- nvinfo : EIATTR_CRS_STACK_SIZE
	.align		4
.L_2225:
        /*0068*/ 	.byte	0x04, 0x1e
        /*006a*/ 	.short	(.L_2227 - .L_2226)
.L_2226:
        /*006c*/ 	.word	0x00000000


	//----- nvinfo : EIATTR_CBANK_PARAM_SIZE
	.align		4
.L_2227:
        /*0070*/ 	.byte	0x03, 0x19
        /*0072*/ 	.short	0x0d42


	//----- nvinfo : EIATTR_PARAM_CBANK
	.align		4
        /*0074*/ 	.byte	0x04, 0x0a
        /*0076*/ 	.short	(.L_2229 - .L_2228)
	.align		4
.L_2228:
        /*0078*/ 	.word	index@(.nv.constant0._ZN2at6native61_GLOBAL__N__44eb8e94_28_ForeachBinaryOpScalarList_cu_dda10a6925multi_tensor_apply_kernelINS1_28TensorListScalarListMetadataIiLi2EEENS1_25BinaryOpScalarListFunctorIiLi2ELi1ELi1EEEJNS1_13power_functorIiEEEEEvT_T0_DpT1_)
        /*007c*/ 	.short	0x0210
        /*007e*/ 	.short	0x0d42


	//----- nvinfo : EIATTR_SW_WAR
	.align		4
.L_2229:
        /*0080*/ 	.byte	0x04, 0x36
        /*0082*/ 	.short	(.L_2231 - .L_2230)
.L_2230:
        /*0084*/ 	.word	0x00000008
.L_2231:


//--------------------- .nv.info._ZN2at6native61_GLOBAL__N__44eb8e94_28_ForeachBinaryOpScalarList_cu_dda10a6925multi_tensor_apply_kernelINS1_28TensorListScalarListMetadataIaLi2EEENS1_25BinaryOpScalarListFunctorIaLi2ELi1ELi1EEEJNS1_13power_functorIaEEEEEvT_T0_DpT1_ --------------------------
	.section	.nv.info._ZN2at6native61_GLOBAL__N__44eb8e94_28_ForeachBinaryOpScalarList_cu_dda10a6925multi_tensor_apply_kernelINS1_28TensorListScalarListMetadataIaLi2EEENS1_25BinaryOpScalarListFunctorIaLi2ELi1ELi1EEEJNS1_13power_functorIaEEEEEvT_T0_DpT1_,"",@"SHT_CUDA_INFO"
	.sectionflags	@""
	.align	4


	//----- nvinfo : EIATTR_CUDA_API_VERSION
	.align		4
        /*0000*/ 	.byte	0x04, 0x37
        /*0002*/ 	.short	(.L_2233 - .L_2232)
.L_2232:
        /*0004*/ 	.word	0x00000082


	//----- nvinfo : EIATTR_KPARAM_INFO
	.align		4
.L_2233:
        /*0008*/ 	.byte	0x04, 0x17
        /*000a*/ 	.short	(.L_2235 - .L_2234)
.L_2234:
        /*000c*/ 	.word	0x00000000
        /*0010*/ 	.short	0x0002
        /*0012*/ 	.short	0x0c81
        /*0014*/ 	.byte	0x00, 0xf0, 0x05, 0x00


	//----- nvinfo : EIATTR_KPARAM_INFO
	.align		4
.L_2235:
        /*0018*/ 	.byte	0x04, 0x17
        /*001a*/ 	.short	(.L_2237 - .L_2236)
.L_2236:
        /*001c*/ 	.word	0x00000000
        /*0020*/ 	.short	0x0001
        /*0022*/ 	.short	0x0c80
        /*0024*/ 	.byte	0x00, 0xf0, 0x05, 0x00


	//----- nvinfo : EIATTR_KPARAM_INFO
	.align		4
.L_2237:
        /*0028*/ 	.byte	0x04, 0x17
        /*002a*/ 	.short	(.L_2239 - .L_2238)
.L_2238:
        /*002c*/ 	.word	0x00000000
        /*0030*/ 	.short	0x0000
        /*0032*/ 	.short	0x0000
        /*0034*/ 	.byte	0x00, 0xf0, 0x01, 0x32


	//----- nvinfo : EIATTR_SPARSE_MMA_MASK
	.align		4
.L_2239:
        /*0038*/ 	.byte	0x03, 0x50
        /*003a*/ 	.short	0x0000


	//----- nvinfo : EIATTR_MAXREG_COUNT
	.align		4
        /*003c*/ 	.byte	0x03, 0x1b
        /*003e*/ 	.short	0x0080


	//----- nvinfo : EIATTR_MERCURY_ISA_VERSION
	.align		4
        /*0040*/ 	.byte	0x03, 0x5f
        /*0042*/ 	.short	0x0101


	//----- nvinfo : EIATTR_EXIT_INSTR_OFFSETS
	.align		4
        /*0044*/ 	.byte	0x04, 0x1c
        /*0046*/ 	.short	(.L_2241 - .L_2240)


	//   ....[0]....
.L_2240:
        /*0048*/ 	.word	0x000001b0


	//   ....[1]....
        /*004c*/ 	.word	0x00001450


	//   ....[2]....
        /*0050*/ 	.word	0x000014b0


	//   ....[3]....
        /*0054*/ 	.word	0x000023f0


	//----- nvinfo : EIATTR_MAX_THREADS
	.align		4
.L_2241:
        /*0058*/ 	.byte	0x04, 0x05
        /*005a*/ 	.short	(.L_2243 - .L_2242)
.L_2242:
        /*005c*/ 	.word	0x00000200
        /*0060*/ 	.word	0x00000001
        /*0064*/ 	.word	0x00000001


	//----- nvinfo : EIATTR_CRS_STACK_SIZE
	.align		4
.L_2243:
        /*0068*/ 	.byte	0x04, 0x1e
        /*006a*/ 	.short	(.L_2245 - .L_2244)
.L_2244:
        /*006c*/ 	.word	0x00000000


	//----- nvinfo : EIATTR_CBANK_PARAM_SIZE
	.align		4
.L_2245:
        /*0070*/ 	.byte	0x03, 0x19
        /*0072*/ 	.short	0x0c82


	//----- nvinfo : EIATTR_PARAM_CBANK
	.align		4
        /*0074*/ 	.byte	0x04, 0x0a
        /*0076*/ 	.short	(.L_2247 - .L_2246)
	.align		4
.L_2246:
        /*0078*/ 	.word	index@(.nv.constant0._ZN2at6native61_GLOBAL__N__44eb8e94_28_ForeachBinaryOpScalarList_cu_dda10a6925multi_tensor_apply_kernelINS1_28TensorListScalarListMetadataIaLi2EEENS1_25BinaryOpScalarListFunctorIaLi2ELi1ELi1EEEJNS1_13power_functorIaEEEEEvT_T0_DpT1_)
        /*007c*/ 	.short	0x0210
        /*007e*/ 	.short	0x0c82


	//----- nvinfo : EIATTR_SW_WAR
	.align		4
.L_2247:
        /*0080*/ 	.byte	0x04, 0x36
        /*0082*/ 	.short	(.L_2249 - .L_2248)
.L_2248:
        /*0084*/ 	.word	0x00000008
.L_2249:


//--------------------- .nv.info._ZN2at6native61_GLOBAL__N__44eb8e94_28_ForeachBinaryOpScalarList_cu_dda10a6925multi_tensor_apply_kernelINS1_28TensorListScalarListMetadataIhLi2EEENS1_25BinaryOpScalarListFunctorIhLi2ELi1ELi1EEEJNS1_13power_functorIhEEEEEvT_T0_DpT1_ --------------------------
	.section	.nv.info._ZN2at6native61_GLOBAL__N__44eb8e94_28_ForeachBinaryOpScalarList_cu_dda10a6925multi_tensor_apply_kernelINS1_28TensorListScalarListMetadataIhLi2EEENS1_25BinaryOpScalarListFunctorIhLi2ELi1ELi1EEEJNS1_13power_functorIhEEEEEvT_T0_DpT1_,"",@"SHT_CUDA_INFO"
	.sectionflags	@""
	.align	4


	//----- nvinfo : EIATTR_CUDA_API_VERSION
	.align		4
        /*0000*/ 	.byte	0x04, 0x37
        /*0002*/ 	.short	(.L_2251 - .L_2250)
.L_2250:
        /*0004*/ 	.word	0x00000082


	//----- nvinfo : EIATTR_KPARAM_INFO
	.align		4
.L_2251:
        /*0008*/ 	.byte	0x04, 0x17
        /*000a*/ 	.short	(.L_2253 - .L_2252)
.L_2252:
        /*000c*/ 	.word	0x00000000
        /*0010*/ 	.short	0x0002
        /*0012*/ 	.short	0x0c81
        /*0014*/ 	.byte	0x00, 0xf0, 0x05, 0x00


	//----- nvinfo : EIATTR_KPARAM_INFO
	.align		4
.L_2253:
        /*0018*/ 	.byte	0x04, 0x17
        /*001a*/ 	.short	(.L_2255 - .L_2254)
.L_2254:
        /*001c*/ 	.word	0x00000000
        /*0020*/ 	.short	0x0001
        /*0022*/ 	.short	0x0c80
        /*0024*/ 	.byte	0x00, 0xf0, 0x05, 0x00


	//----- nvinfo : EIATTR_KPARAM_INFO
	.align		4
.L_2255:
        /*0028*/ 	.byte	0x04, 0x17
        /*002a*/ 	.short	(.L_2257 - .L_2256)
.L_2256:
        /*002c*/ 	.word	0x00000000
        /*0030*/ 	.short	0x0000
        /*0032*/ 	.short	0x0000
        /*0034*/ 	.byte	0x00, 0xf0, 0x01, 0x32


	//----- nvinfo : EIATTR_SPARSE_MMA_MASK
	.align		4
.L_2257:
        /*0038*/ 	.byte	0x03, 0x50
        /*003a*/ 	.short	0x0000


	//----- nvinfo : EIATTR_MAXREG_COUNT
	.align		4
        /*003c*/ 	.byte	0x03, 0x1b
        /*003e*/ 	.short	0x0080


	//----- nvinfo : EIATTR_MERCURY_ISA_VERSION
	.align		4
        /*0040*/ 	.byte	0x03, 0x5f
        /*0042*/ 	.short	0x0101


	//----- nvinfo : EIATTR_EXIT_INSTR_OFFSETS
	.align		4
        /*0044*/ 	.byte	0x04, 0x1c
        /*0046*/ 	.short	(.L_2259 - .L_2258)


	//   ....[0]....
.L_2258:
        /*0048*/ 	.word	0x000001b0


	//   ....[1]....
        /*004c*/ 	.word	0x000009c0


	//   ....[2]....
        /*0050*/ 	.word	0x00000a20


	//   ....[3]....
        /*0054*/ 	.word	0x00001070


	//----- nvinfo : EIATTR_MAX_THREADS
	.align		4
.L_2259:
        /*0058*/ 	.byte	0x04, 0x05
        /*005a*/ 	.short	(.L_2261 - .L_2260)
.L_2260:
        /*005c*/ 	.word	0x00000200
        /*0060*/ 	.word	0x00000001
        /*0064*/ 	.word	0x00000001


	//----- nvinfo : EIATTR_CRS_STACK_SIZE
	.align		4
.L_2261:
        /*0068*/ 	.byte	0x04, 0x1e
        /*006a*/ 	.short	(.L_2263 - .L_2262)
.L_2262:
        /*006c*/ 	.word	0x00000000


	//----- nvinfo : EIATTR_CBANK_PARAM_SIZE
	.align		4
.L_2263:
        /*0070*/ 	.byte	0x03, 0x19
        /*0072*/ 	.short	0x0c82


	//----- nvinfo : EIATTR_PARAM_CBANK
	.align		4
        /*0074*/ 	.byte	0x04, 0x0a
        /*0076*/ 	.short	(.L_2265 - .L_2264)
	.align		4
.L_2264:
        /*0078*/ 	.word	index@(.nv.constant0._ZN2at6native61_GLOBAL__N__44eb8e94_28_ForeachBinaryOpScalarList_cu_dda10a6925multi_tensor_apply_kernelINS1_28TensorListScalarListMetadataIhLi2EEENS1_25BinaryOpScalarListFunctorIhLi2ELi1ELi1EEEJNS1_13power_functorIhEEEEEvT_T0_DpT1_)
        /*007c*/ 	.short	0x0210
        /*007e*/ 	.short	0x0c82


	//----- nvinfo : EIATTR_SW_WAR
	.align		4
.L_2265:
        /*0080*/ 	.byte	0x04, 0x36
        /*0082*/ 	.short	(.L_2267 - .L_2266)
.L_2266:
        /*0084*/ 	.word	0x00000008
.L_2267:


//--------------------- .nv.info._ZN2at6native61_GLOBAL__N__44eb8e94_28_ForeachBinaryOpScalarList_cu_dda10a6925multi_tensor_apply_kernelINS1_28TensorListScalarListMetadataIfLi1EEENS1_25BinaryOpScalarListFunctorIN3c108BFloat16ELi1ELi1ELi0EEEJNS1_13power_functorIfEEEEEvT_T0_DpT1_ --------------------------
	.section	.nv.info._ZN2at6native61_GLOBAL__N__44eb8e94_28_ForeachBinaryOpScalarList_cu_dda10a6925multi_tensor_apply_kernelINS1_28TensorListScalarListMetadataIfLi1EEENS1_25BinaryOpScalarListFunctorIN3c108BFloat16ELi1ELi1ELi0EEEJNS1_13power_functorIfEEEEEvT_T0_DpT1_,"",@"SHT_CUDA_INFO"
	.sectionflags	@""
	.align	4


	//----- nvinfo : EIATTR_CUDA_API_VERSION
	.align		4
        /*0000*/ 	.byte	0x04, 0x37
        /*0002*/ 	.short	(.L_2269 - .L_2268)
.L_2268:
        /*0004*/ 	.word	0x00000082


	//----- nvinfo : EIATTR_KPARAM_INFO
	.align		4
.L_2269:
        /*0008*/ 	.byte	0x04, 0x17
        /*000a*/ 	.short	(.L_2271 - .L_2270)
.L_2270:
        /*000c*/ 	.word	0x00000000
        /*0010*/ 	.short	0x0002
        /*0012*/ 	.short	0x0dc1
        /*0014*/ 	.byte	0x00, 0xf0, 0x05, 0x00


	//----- nvinfo : EIATTR_KPARAM_INFO
	.align		4
.L_2271:
        /*0018*/ 	.byte	0x04, 0x17
        /*001a*/ 	.short	(.L_2273 - .L_2272)
.L_2272:
        /*001c*/ 	.word	0x00000000
        /*0020*/ 	.short	0x0001
        /*0022*/ 	.short	0x0dc0
        /*0024*/ 	.byte	0x00, 0xf0, 0x05, 0x00


	//----- nvinfo : EIATTR_KPARAM_INFO
	.align		4
.L_2273:
        /*0028*/ 	.byte	0x04, 0x17
        /*002a*/ 	.short	(.L_2275 - .L_2274)
.L_2274:
        /*002c*/ 	.word	0x00000000
        /*0030*/ 	.short	0x0000
        /*0032*/ 	.short	0x0000
        /*0034*/ 	.byte	0x00, 0xf0, 0x01, 0x37


	//----- nvinfo : EIATTR_SPARSE_MMA_MASK
	.align		4
.L_2275:
        /*0038*/ 	.byte	0x03, 0x50
        /*003a*/ 	.short	0x0000


	//----- nvinfo : EIATTR_MAXREG_COUNT
	.align		4
        /*003c*/ 	.byte	0x03, 0x1b
        /*003e*/ 	.short	0x0080


	//----- nvinfo : EIATTR_MERCURY_ISA_VERSION
	.align		4
        /*0040*/ 	.byte	0x03, 0x5f
        /*0042*/ 	.short	0x0101


	//----- nvinfo : EIATTR_EXIT_INSTR_OFFSETS
	.align		4
        /*0044*/ 	.byte	0x04, 0x1c
        /*0046*/ 	.short	(.L_2277 - .L_2276)


	//   ....[0]....
.L_2276:
        /*0048*/ 	.word	0x00000170


	//   ....[1]....
        /*004c*/ 	.word	0x00000620


	//   ....[2]....
        /*0050*/ 	.word	0x00000680


	//   ....[3]....
        /*0054*/ 	.word	0x000008c0


	//----- nvinfo : EIATTR_MAX_THREADS
	.align		4
.L_2277:
        /*0058*/ 	.byte	0x04, 0x05
        /*005a*/ 	.short	(.L_2279 - .L_2278)
.L_2278:
        /*005c*/ 	.word	0x00000200
        /*0060*/ 	.word	0x00000001
        /*0064*/ 	.word	0x00000001


	//----- nvinfo : EIATTR_CRS_STACK_SIZE
	.align		4
.L_2279:
        /*0068*/ 	.byte	0x04, 0x1e
        /*006a*/ 	.short	(.L_2281 - .L_2280)
.L_2280:
        /*006c*/ 	.word	0x00000000


	//----- nvinfo : EIATTR_CBANK_PARAM_SIZE
	.align		4
.L_2281:
        /*0070*/ 	.byte	0x03, 0x19
        /*0072*/ 	.short	0x0dc2


	//----- nvinfo : EIATTR_PARAM_CBANK
	.align		4
        /*0074*/ 	.byte	0x04, 0x0a
        /*0076*/ 	.short	(.L_2283 - .L_2282)
	.align		4
.L_2282:
        /*0078*/ 	.word	index@(.nv.constant0._ZN2at6native61_GLOBAL__N__44eb8e94_28_ForeachBinaryOpScalarList_cu_dda10a6925multi_tensor_apply_kernelINS1_28TensorListScalarListMetadataIfLi1EEENS1_25BinaryOpScalarListFunctorIN3c108BFloat16ELi1ELi1ELi0EEEJNS1_13power_functorIfEEEEEvT_T0_DpT1_)
        /*007c*/ 	.short	0x0210
        /*007e*/ 	.short	0x0dc2


	//----- nvinfo : EIATTR_SW_WAR
	.align		4
.L_2283:
        /*0080*/ 	.byte	0x04, 0x36
        /*0082*/ 	.short	(.L_2285 - .L_2284)
.L_2284:
        /*0084*/ 	.word	0x00000008
.L_2285:


//--------------------- .nv.info._ZN2at6native61_GLOBAL__N__44eb8e94_28_ForeachBinaryOpScalarList_cu_dda10a6925multi_tensor_apply_kernelINS1_28TensorListScalarListMetadataIfLi1EEENS1_25BinaryOpScalarListFunctorIN3c104HalfELi1ELi1ELi0EEEJNS1_13power_functorIfEEEEEvT_T0_DpT1_ --------------------------
	.section	.nv.info._ZN2at6native61_GLOBAL__N__44eb8e94_28_ForeachBinaryOpScalarList_cu_dda10a6925multi_tensor_apply_kernelINS1_28TensorListScalarListMetadataIfLi1EEENS1_25BinaryOpScalarListFunctorIN3c104HalfELi1ELi1ELi0EEEJNS1_13power_functorIfEEEEEvT_T0_DpT1_,"",@"SHT_CUDA_INFO"
	.sectionflags	@""
	.align	4


	//----- nvinfo : EIATTR_CUDA_API_VERSION
	.align		4
        /*0000*/ 	.byte	0x04, 0x37
        /*0002*/ 	.short	(.L_2287 - .L_2286)
.L_2286:
        /*0004*/ 	.word	0x00000082


	//----- nvinfo : EIATTR_KPARAM_INFO
	.align		4
.L_2287:
        /*0008*/ 	.byte	0x04, 0x17
        /*000a*/ 	.short	(.L_2289 - .L_2288)
.L_2288:
        /*000c*/ 	.word	0x00000000
        /*0010*/ 	.short	0x0002
        /*0012*/ 	.short	0x0dc1
        /*0014*/ 	.byte	0x00, 0xf0, 0x05, 0x00


	//----- nvinfo : EIATTR_KPARAM_INFO
	.align		4
.L_2289:
        /*0018*/ 	.byte	0x04, 0x17
        /*001a*/ 	.short	(.L_2291 - .L_2290)
.L_2290:
        /*001c*/ 	.word	0x00000000
        /*0020*/ 	.short	0x0001
        /*0022*/ 	.short	0x0dc0
        /*0024*/ 	.byte	0x00, 0xf0, 0x05, 0x00


	//----- nvinfo : EIATTR_KPARAM_INFO
	.align		4
.L_2291:
        /*0028*/ 	.byte	0x04, 0x17
        /*002a*/ 	.short	(.L_2293 - .L_2292)
.L_2292:
        /*002c*/ 	.word	0x00000000
        /*0030*/ 	.short	0x0000
        /*0032*/ 	.short	0x0000
        /*0034*/ 	.byte	0x00, 0xf0, 0x01, 0x37


	//----- nvinfo : EIATTR_SPARSE_MMA_MASK
	.align		4
.L_2293:
        /*0038*/ 	.byte	0x03, 0x50
        /*003a*/ 	.short	0x0000


	//----- nvinfo : EIATTR_MAXREG_COUNT
	.align		4
        /*003c*/ 	.byte	0x03, 0x1b
        /*003e*/ 	.short	0x0080


	//----- nvinfo : EIATTR_MERCURY_ISA_VERSION
	.align		4
        /*0040*/ 	.byte	0x03, 0x5f
        /*0042*/ 	.short	0x0101


	//----- nvinfo : EIATTR_EXIT_INSTR_OFFSETS
	.align		4
        /*0044*/ 	.byte	0x04, 0x1c
        /*0046*/ 	.short	(.L_2295 - .L_2294)


	//   ....[0]....
.L_2294:
        /*0048*/ 	.word	0x00000170


	//   ....[1]....
        /*004c*/ 	.word	0x00000620


	//   ....[2]....
        /*0050*/ 	.word	0x00000680


	//   ....[3]....
        /*0054*/ 	.word	0x000008a0


	//----- nvinfo : EIATTR_MAX_THREADS
	.align		4
.L_2295:
        /*0058*/ 	.byte	0x04, 0x05
        /*005a*/ 	.short	(.L_2297 - .L_2296)
.L_2296:
        /*005c*/ 	.word	0x00000200
        /*0060*/ 	.word	0x00000001
        /*0064*/ 	.word	0x00000001


	//----- nvinfo : EIATTR_CRS_STACK_SIZE
	.align		4
.L_2297:
        /*0068*/ 	.byte	0x04, 0x1e
        /*006a*/ 	.short	(.L_2299 - .L_2298)
.L_2298:
        /*006c*/ 	.word	0x00000000


	//----- nvinfo : EIATTR_CBANK_PARAM_SIZE
	.align		4
.L_2299:
        /*0070*/ 	.byte	0x03, 0x19
        /*0072*/ 	.short	0x0dc2


	//----- nvinfo : EIATTR_PARAM_CBANK
	.align		4
        /*0074*/ 	.byte	0x04, 0x0a
        /*0076*/ 	.short	(.L_2301 - .L_2300)
	.align		4
.L_2300:
        /*0078*/ 	.word	index@(.nv.constant0._ZN2at6native61_GLOBAL__N__44eb8e94_28_ForeachBinaryOpScalarList_cu_dda10a6925multi_tensor_apply_kernelINS1_28TensorListScalarListMetadataIfLi1EEENS1_25BinaryOpScalarListFunctorIN3c104HalfELi1ELi1ELi0EEEJNS1_13power_functorIfEEEEEvT_T0_DpT1_)
        /*007c*/ 	.short	0x0210
        /*007e*/ 	.short	0x0dc2


	//----- nvinfo : EIATTR_SW_WAR
	.align		4
.L_2301:
        /*0080*/ 	.byte	0x04, 0x36
        /*0082*/ 	.short	(.L_2303 - .L_2302)
.L_2302:
        /*0084*/ 	.word	0x00000008
.L_2303:


//--------------------- .nv.info._ZN2at6native61_GLOBAL__N__44eb8e94_28_ForeachBinaryOpScalarList_cu_dda10a6925multi_tensor_apply_kernelINS1_28TensorListScalarListMetadataIN3c107complexIfEELi1EEENS1_25BinaryOpScalarListFunctorIS6_Li1ELi1ELi0EEEJNS1_13power_functorIS6_EEEEEvT_T0_DpT1_ --------------------------
	.section	.nv.info._ZN2at6native61_GLOBAL__N__44eb8e94_28_ForeachBinaryOpScalarList_cu_dda10a6925multi_tensor_apply_kernelINS1_28TensorListScalarListMetadataIN3c107complexIfEELi1EEENS1_25BinaryOpScalarListFunctorIS6_Li1ELi1ELi0EEEJNS1_13power_functorIS6_EEEEEvT_T0_DpT1_,"",@"SHT_CUDA_INFO"
	.sectionflags	@""
	.align	4


	//----- nvinfo : EIATTR_CUDA_API_VERSION
	.align		4
        /*0000*/ 	.byte	0x04, 0x37
        /*0002*/ 	.short	(.L_2305 - .L_2304)
.L_2304:
        /*0004*/ 	.word	0x00000082


	//----- nvinfo : EIATTR_KPARAM_INFO
	.align		4
.L_2305:
        /*0008*/ 	.byte	0x04, 0x17
        /*000a*/ 	.short	(.L_2307 - .L_2306)
.L_2306:
        /*000c*/ 	.word	0x00000000
        /*0010*/ 	.short	0x0002
        /*0012*/ 	.short	0x0f41
        /*0014*/ 	.byte	0x00, 0xf0, 0x05, 0x00


	//----- nvinfo : EIATTR_KPARAM_INFO
	.align		4
.L_2307:
        /*0018*/ 	.byte	0x04, 0x17
        /*001a*/ 	.short	(.L_2309 - .L_2308)
.L_2308:
        /*001c*/ 	.word	0x00000000
        /*0020*/ 	.short	0x0001
        /*0022*/ 	.short	0x0f40
        /*0024*/ 	.byte	0x00, 0xf0, 0x05, 0x00


	//----- nvinfo : EIATTR_KPARAM_INFO
	.align		4
.L_2309:
        /*0028*/ 	.byte	0x04, 0x17
        /*002a*/ 	.short	(.L_2311 - .L_2310)
.L_2310:
        /*002c*/ 	.word	0x00000000
        /*0030*/ 	.short	0x0000
        /*0032*/ 	.short	0x0000
        /*0034*/ 	.byte	0x00, 0xf0, 0x01, 0x3d


	//----- nvinfo : EIATTR_SPARSE_MMA_MASK
	.align		4
.L_2311:
        /*0038*/ 	.byte	0x03, 0x50
        /*003a*/ 	.short	0x0000


	//----- nvinfo : EIATTR_MAXREG_COUNT
	.align		4
        /*003c*/ 	.byte	0x03, 0x1b
        /*003e*/ 	.short	0x0080


	//----- nvinfo : EIATTR_MERCURY_ISA_VERSION
	.align		4
        /*0040*/ 	.byte	0x03, 0x5f
        /*0042*/ 	.short	0x0101


	//----- nvinfo : EIATTR_EXIT_INSTR_OFFSETS
	.align		4
        /*0044*/ 	.byte	0x04, 0x1c
        /*0046*/ 	.short	(.L_2313 - .L_2312)


	//   ....[0]....
.L_2312:
        /*0048*/ 	.word	0x00000170


	//   ....[1]....
        /*004c*/ 	.word	0x0000b570


	//   ....[2]....
        /*0050*/ 	.word	0x0000b5d0


	//   ....[3]....
        /*0054*/ 	.word	0x00016670


	//----- nvinfo : EIATTR_MAX_THREADS
	.align		4
.L_2313:
        /*0058*/ 	.byte	0x04, 0x05
        /*005a*/ 	.short	(.L_2315 - .L_2314)
.L_2314:
        /*005c*/ 	.word	0x00000200
        /*0060*/ 	.word	0x00000001
        /*0064*/ 	.word	0x00000001


	//----- nvinfo : EIATTR_CRS_STACK_SIZE
	.align		4
.L_2315:
        /*0068*/ 	.byte	0x04, 0x1e
        /*006a*/ 	.short	(.L_2317 - .L_2316)
.L_2316:
        /*006c*/ 	.word	0x00000000


	//----- nvinfo : EIATTR_CBANK_PARAM_SIZE
	.align		4
.L_2317:
        /*0070*/ 	.byte	0x03, 0x19
        /*0072*/ 	.short	0x0f42


	//----- nvinfo : EIATTR_PARAM_CBANK
	.align		4
        /*0074*/ 	.byte	0x04, 0x0a
        /*0076*/ 	.short	(.L_2319 - .L_2318)
	.align		4
.L_2318:
        /*0078*/ 	.word	index@(.nv.constant0._ZN2at6native61_GLOBAL__N__44eb8e94_28_ForeachBinaryOpScalarList_cu_dda10a6925multi_tensor_apply_kernelINS1_28TensorListScalarListMetadataIN3c107complexIfEELi1EEENS1_25BinaryOpScalarListFunctorIS6_Li1ELi1ELi0EEEJNS1_13power_functorIS6_EEEEEvT_T0_DpT1_)
        /*007c*/ 	.short	0x0210
        /*007e*/ 	.short	0x0f42


	//----- nvinfo : EIATTR_SW_WAR
	.align		4
.L_2319:
        /*0080*/ 	.byte	0x04, 0x36
        /*0082*/ 	.short	(.L_2321 - .L_2320)
.L_2320:
        /*0084*/ 	.word	0x00000008
.L_2321:


//--------------------- .nv.info._ZN2at6native61_GLOBAL__N__44eb8e94_28_ForeachBinaryOpScalarList_cu_dda10a6925multi_tensor_apply_kernelINS1_28TensorListScalarListMetadataIN3c107complexIdEELi1EEENS1_25BinaryOpScalarListFunctorIS6_Li1ELi1ELi0EEEJNS1_13power_functorIS6_EEEEEvT_T0_DpT1_ --------------------------
	.section	.nv.info._ZN2at6native61_GLOBAL__N__44eb8e94_28_ForeachBinaryOpScalarList_cu_dda10a6925multi_tensor_apply_kernelINS1_28TensorListScalarListMetadataIN3c107complexIdEELi1EEENS1_25BinaryOpScalarListFunctorIS6_Li1ELi1ELi0EEEJNS1_13power_functorIS6_EEEEEvT_T0_DpT1_,"",@"SHT_CUDA_INFO"
	.sectionflags	@""
	.align	4


	//----- nvinfo : EIATTR_CUDA_API_VERSION
	.align		4
        /*0000*/ 	.byte	0x04, 0x37
        /*0002*/ 	.short	(.L_2323 - .L_2322)
.L_2322:
        /*0004*/ 	.word	0x00000082


	//----- nvinfo : EIATTR_KPARAM_INFO
	.align		4
.L_2323:
        /*0008*/ 	.byte	0x04, 0x17
        /*000a*/ 	.short	(.L_2325 - .L_2324)
.L_2324:
        /*000c*/ 	.word	0x00000000
        /*0010*/ 	.short	0x0002
        /*0012*/ 	.short	0x0f41
        /*0014*/ 	.byte	0x00, 0xf0, 0x05, 0x00


	//----- nvinfo : EIATTR_KPARAM_INFO
	.align		4
.L_2325:
        /*0018*/ 	.byte	0x04, 0x17
        /*001a*/ 	.short	(.L_2327 - .L_2326)
.L_2326:
        /*001c*/ 	.word	0x00000000
        /*0020*/ 	.short	0x0001
        /*0022*/ 	.short	0x0f40
        /*0024*/ 	.byte	0x00, 0xf0, 0x05, 0x00


	//----- nvinfo : EIATTR_KPARAM_INFO
	.align		4
.L_2327:
        /*0028*/ 	.byte	0x04, 0x17
        /*002a*/ 	.short	(.L_2329 - .L_2328)
.L_2328:
        /*002c*/ 	.word	0x00000000
        /*0030*/ 	.short	0x0000
        /*0032*/ 	.short	0x0000
        /*0034*/ 	.byte	0x00, 0xf0, 0x01, 0x3d


	//----- nvinfo : EIATTR_SPARSE_MMA_MASK
	.align		4
.L_2329:
        /*0038*/ 	.byte	0x03, 0x50
        /*003a*/ 	.short	0x0000


	//----- nvinfo : EIATTR_MAXREG_COUNT
	.align		4
        /*003c*/ 	.byte	0x03, 0x1b
        /*003e*/ 	.short	0x0080


	//----- nvinfo : EIATTR_MERCURY_ISA_VERSION
	.align		4
        /*0040*/ 	.byte	0x03, 0x5f
        /*0042*/ 	.short	0x0101


	//----- nvinfo : EIATTR_EXIT_INSTR_OFFSETS
	.align		4
        /*0044*/ 	.byte	0x04, 0x1c
        /*0046*/ 	.short	(.L_2331 - .L_2330)


	//   ....[0]....
.L_2330:
        /*0048*/ 	.word	0x000001a0


	//   ....[1]....
        /*004c*/ 	.word	0x00026d50


	//   ....[2]....
        /*0050*/ 	.word	0x00026db0


	//   ....[3]....
        /*0054*/ 	.word	0x0004d520


	//----- nvinfo : EIATTR_MAX_THREADS
	.align		4
.L_2331:
        /*0058*/ 	.byte	0x04, 0x05
        /*005a*/ 	.short	(.L_2333 - .L_2332)
.L_2332:
        /*005c*/ 	.word	0x00000200
        /*0060*/ 	.word	0x00000001
        /*0064*/ 	.word	0x00000001


	//----- nvinfo : EIATTR_CRS_STACK_SIZE
	.align		4
.L_2333:
        /*0068*/ 	.byte	0x04, 0x1e
        /*006a*/ 	.short	(.L_2335 - .L_2334)
.L_2334:
        /*006c*/ 	.word	0x00000000


	//----- nvinfo : EIATTR_CBANK_PARAM_SIZE
	.align		4
.L_2335:
        /*0070*/ 	.byte	0x03, 0x19
        /*0072*/ 	.short	0x0f42


	//----- nvinfo : EIATTR_PARAM_CBANK
	.align		4
        /*0074*/ 	.byte	0x04, 0x0a
        /*0076*/ 	.short	(.L_2337 - .L_2336)
	.align		4
.L_2336:
        /*0078*/ 	.word	index@(.nv.constant0._ZN2at6native61_GLOBAL__N__44eb8e94_28_ForeachBinaryOpScalarList_cu_dda10a6925multi_tensor_apply_kernelINS1_28TensorListScalarListMetadataIN3c107complexIdEELi1EEENS1_25BinaryOpScalarListFunctorIS6_Li1ELi1ELi0EEEJNS1_13power_functorIS6_EEEEEvT_T0_DpT1_)
        /*007c*/ 	.short	0x0210
        /*007e*/ 	.short	0x0f42


	//----- nvinfo : EIATTR_SW_WAR
	.align		4
.L_2337:
        /*0080*/ 	.byte	0x04, 0x36
        /*0082*/ 	.short	(.L_2339 - .L_2338)
.L_2338:
        /*0084*/ 	.word	0x00000008
.L_2339:


//--------------------- .nv.info._ZN2at6native61_GLOBAL__N__44eb8e94_28_ForeachBinaryOpScalarList_cu_dda10a6925multi_tensor_apply_kernelINS1_28TensorListScalarListMetadataIfLi1EEENS1_25BinaryOpScalarListFunctorIfLi1ELi1ELi0EEEJNS1_13power_functorIfEEEEEvT_T0_DpT1_ --------------------------
	.section	.nv.info._ZN2at6native61_GLOBAL__N__44eb8e94_28_ForeachBinaryOpScalarList_cu_dda10a6925multi_tensor_apply_kernelINS1_28TensorListScalarListMetadataIfLi1EEENS1_25BinaryOpScalarListFunctorIfLi1ELi1ELi0EEEJNS1_13power_functorIfEEEEEvT_T0_DpT1_,"",@"SHT_CUDA_INFO"
	.sectionflags	@""
	.align	4


	//----- nvinfo : EIATTR_CUDA_API_VERSION
	.align		4
        /*0000*/ 	.byte	0x04, 0x37
        /*0002*/ 	.short	(.L_2341 - .L_2340)
.L_2340:
        /*0004*/ 	.word	0x00000082


	//----- nvinfo : EIATTR_KPARAM_INFO
	.align		4
.L_2341:
        /*0008*/ 	.byte	0x04, 0x17
        /*000a*/ 	.short	(.L_2343 - .L_2342)
.L_2342:
        /*000c*/ 	.word	0x00000000
        /*0010*/ 	.short	0x0002
        /*0012*/ 	.short	0x0dc1
        /*0014*/ 	.byte	0x00, 0xf0, 0x05, 0x00


	//----- nvinfo : EIATTR_KPARAM_INFO
	.align		4
.L_2343:
        /*0018*/ 	.byte	0x04, 0x17
        /*001a*/ 	.short	(.L_2345 - .L_2344)
.L_2344:
        /*001c*/ 	.word	0x00000000
        /*0020*/ 	.short	0x0001
        /*0022*/ 	.short	0x0dc0
        /*0024*/ 	.byte	0x00, 0xf0, 0x05, 0x00


	//----- nvinfo : EIATTR_KPARAM_INFO
	.align		4
.L_2345:
        /*0028*/ 	.byte	0x04, 0x17
        /*002a*/ 	.short	(.L_2347 - .L_2346)
.L_2346:
        /*002c*/ 	.word	0x00000000
        /*0030*/ 	.short	0x0000
        /*0032*/ 	.short	0x0000
        /*0034*/ 	.byte	0x00, 0xf0, 0x01, 0x37


	//----- nvinfo : EIATTR_SPARSE_MMA_MASK
	.align		4
.L_2347:
        /*0038*/ 	.byte	0x03, 0x50
        /*003a*/ 	.short	0x0000


	//----- nvinfo : EIATTR_MAXREG_COUNT
	.align		4
        /*003c*/ 	.byte	0x03, 0x1b
        /*003e*/ 	.short	0x0080


	//----- nvinfo : EIATTR_MERCURY_ISA_VERSION
	.align		4
        /*0040*/ 	.byte	0x03, 0x5f
        /*0042*/ 	.short	0x0101


	//----- nvinfo : EIATTR_EXIT_INSTR_OFFSETS
	.align		4
        /*0044*/ 	.byte	0x04, 0x1c
        /*0046*/ 	.short	(.L_2349 - .L_2348)


	//   ....[0]....
.L_2348:
        /*0048*/ 	.word	0x00000170


	//   ....[1]....
        /*004c*/ 	.word	0x00000580


	//   ....[2]....
        /*0050*/ 	.word	0x000005e0


	//   ....[3]....
        /*0054*/ 	.word	0x000007a0


	//----- nvinfo : EIATTR_MAX_THREADS
	.align		4
.L_2349:
        /*0058*/ 	.byte	0x04, 0x05
        /*005a*/ 	.short	(.L_2351 - .L_2350)
.L_2350:
        /*005c*/ 	.word	0x00000200
        /*0060*/ 	.word	0x00000001
        /*0064*/ 	.word	0x00000001


	//----- nvinfo : EIATTR_CRS_STACK_SIZE
	.align		4
.L_2351:
        /*0068*/ 	.byte	0x04, 0x1e
        /*006a*/ 	.short	(.L_2353 - .L_2352)
.L_2352:
        /*006c*/ 	.word	0x00000000


	//----- nvinfo : EIATTR_CBANK_PARAM_SIZE
	.align		4
.L_2353:
        /*0070*/ 	.byte	0x03, 0x19
        /*0072*/ 	.short	0x0dc2


	//----- nvinfo : EIATTR_PARAM_CBANK
	.align		4
        /*0074*/ 	.byte	0x04, 0x0a
        /*0076*/ 	.short	(.L_2355 - .L_2354)
	.align		4
.L_2354:
        /*0078*/ 	.word	index@(.nv.constant0._ZN2at6native61_GLOBAL__N__44eb8e94_28_ForeachBinaryOpScalarList_cu_dda10a6925multi_tensor_apply_kernelINS1_28TensorListScalarListMetadataIfLi1EEENS1_25BinaryOpScalarListFunctorIfLi1ELi1ELi0EEEJNS1_13power_functorIfEEEEEvT_T0_DpT1_)
        /*007c*/ 	.short	0x0210
        /*007e*/ 	.short	0x0dc2


	//----- nvinfo : EIATTR_SW_WAR
	.align		4
.L_2355:
        /*0080*/ 	.byte	0x04, 0x36
        /*0082*/ 	.short	(.L_2357 - .L_2356)
.L_2356:
        /*0084*/ 	.word	0x00000008
.L_2357:


//--------------------- .nv.info._ZN2at6native61_GLOBAL__N__44eb8e94_28_ForeachBinaryOpScalarList_cu_dda10a6925multi_tensor_apply_kernelINS1_28TensorListScalarListMetadataIdLi1EEENS1_25BinaryOpScalarListFunctorIdLi1ELi1ELi0EEEJNS1_13power_functorIdEEEEEvT_T0_DpT1_ --------------------------
	.section	.nv.info._ZN2at6native61_GLOBAL__N__44eb8e94_28_ForeachBinaryOpScalarList_cu_dda10a6925multi_tensor_apply_kernelINS1_28TensorListScalarListMetadataIdLi1EEENS1_25BinaryOpScalarListFunctorIdLi1ELi1ELi0EEEJNS1_13power_functorIdEEEEEvT_T0_DpT1_,"",@"SHT_CUDA_INFO"
	.sectionflags	@""
	.align	4


	//----- nvinfo : EIATTR_CUDA_API_VERSION
	.align		4
        /*0000*/ 	.byte	0x04, 0x37
        /*0002*/ 	.short	(.L_2359 - .L_2358)
.L_2358:
        /*0004*/ 	.word	0x00000082


	//----- nvinfo : EIATTR_KPARAM_INFO
	.align		4
.L_2359:
        /*0008*/ 	.byte	0x04, 0x17
        /*000a*/ 	.short	(.L_2361 - .L_2360)
.L_2360:
        /*000c*/ 	.word	0x00000000
        /*0010*/ 	.short	0x0002
        /*0012*/ 	.short	0x0f41
        /*0014*/ 	.byte	0x00, 0xf0, 0x05, 0x00


	//----- nvinfo : EIATTR_KPARAM_INFO
	.align		4
.L_2361:
        /*0018*/ 	.byte	0x04, 0x17
        /*001a*/ 	.short	(.L_2363 - .L_2362)
.L_2362:
        /*001c*/ 	.word	0x00000000
        /*0020*/ 	.short	0x0001
        /*0022*/ 	.short	0x0f40
        /*0024*/ 	.byte	0x00, 0xf0, 0x05, 0x00


	//----- nvinfo : EIATTR_KPARAM_INFO
	.align		4
.L_2363:
        /*0028*/ 	.byte	0x04, 0x17
        /*002a*/ 	.short	(.L_2365 - .L_2364)
.L_2364:
        /*002c*/ 	.word	0x00000000
        /*0030*/ 	.short	0x0000
        /*0032*/ 	.short	0x0000
        /*0034*/ 	.byte	0x00, 0xf0, 0x01, 0x3d


	//----- nvinfo : EIATTR_SPARSE_MMA_MASK
	.align		4
.L_2365:
        /*0038*/ 	.byte	0x03, 0x50
        /*003a*/ 	.short	0x0000


	//----- nvinfo : EIATTR_MAXREG_COUNT
	.align		4
        /*003c*/ 	.byte	0x03, 0x1b
        /*003e*/ 	.short	0x0080


	//----- nvinfo : EIATTR_MERCURY_ISA_VERSION
	.align		4
        /*0040*/ 	.byte	0x03, 0x5f
        /*0042*/ 	.short	0x0101


	//----- nvinfo : EIATTR_EXIT_INSTR_OFFSETS
	.align		4
        /*0044*/ 	.byte	0x04, 0x1c
        /*0046*/ 	.short	(.L_2367 - .L_2366)


	//   ....[0]....
.L_2366:
        /*0048*/ 	.word	0x00000140


	//   ....[1]....
        /*004c*/ 	.word	0x00001700


	//   ....[2]....
        /*0050*/ 	.word	0x00001760


	//   ....[3]....
        /*0054*/ 	.word	0x00002940


	//----- nvinfo : EIATTR_MAX_THREADS
	.align		4
.L_2367:
        /*0058*/ 	.byte	0x04, 0x05
        /*005a*/ 	.short	(.L_2369 - .L_2368)
.L_2368:
        /*005c*/ 	.word	0x00000200
        /*0060*/ 	.word	0x00000001
        /*0064*/ 	.word	0x00000001


	//----- nvinfo : EIATTR_CRS_STACK_SIZE
	.align		4
.L_2369:
        /*0068*/ 	.byte	0x04, 0x1e
        /*006a*/ 	.short	(.L_2371 - .L_2370)
.L_2370:
        /*006c*/ 	.word	0x00000000


	//----- nvinfo : EIATTR_CBANK_PARAM_SIZE
	.align		4
.L_2371:
        /*0070*/ 	.byte	0x03, 0x19
        /*0072*/ 	.short	0x0f42


	//----- nvinfo : EIATTR_PARAM_CBANK
	.align		4
        /*0074*/ 	.byte	0x04, 0x0a
        /*0076*/ 	.short	(.L_2373 - .L_2372)
	.align		4
.L_2372:
        /*0078*/ 	.word	index@(.nv.constant0._ZN2at6native61_GLOBAL__N__44eb8e94_28_ForeachBinaryOpScalarList_cu_dda10a6925multi_tensor_apply_kernelINS1_28TensorListScalarListMetadataIdLi1EEENS1_25BinaryOpScalarListFunctorIdLi1ELi1ELi0EEEJNS1_13power_functorIdEEEEEvT_T0_DpT1_)
        /*007c*/ 	.short	0x0210
        /*007e*/ 	.short	0x0f42


	//----- nvinfo : EIATTR_SW_WAR
	.align		4
.L_2373:
        /*0080*/ 	.byte	0x04, 0x36
        /*0082*/ 	.short	(.L_2375 - .L_2374)
.L_2374:
        /*0084*/ 	.word	0x00000008
.L_2375:


//--------------------- .nv.info._ZN2at6native61_GLOBAL__N__44eb8e94_28_ForeachBinaryOpScalarList_cu_dda10a6925multi_tensor_apply_kernelINS1_28TensorListScalarListMetadataIsLi1EEENS1_25BinaryOpScalarListFunctorIsLi1ELi1ELi0EEEJNS1_13power_functorIsEEEEEvT_T0_DpT1_ --------------------------
	.section	.nv.info._ZN2at6native61_GLOBAL__N__44eb8e94_28_ForeachBinaryOpScalarList_cu_dda10a6925multi_tensor_apply_kernelINS1_28TensorListScalarListMetadataIsLi1EEENS1_25BinaryOpScalarListFunctorIsLi1ELi1ELi0EEEJNS1_13power_functorIsEEEEEvT_T0_DpT1_,"",@"SHT_CUDA_INFO"
	.sectionflags	@""
	.align	4


	//----- nvinfo : EIATTR_CUDA_API_VERSION
	.align		4
        /*0000*/ 	.byte	0x04, 0x37
        /*0002*/ 	.short	(.L_2377 - .L_2376)
.L_2376:
        /*0004*/ 	.word	0x00000082


	//----- nvinfo : EIATTR_KPARAM_INFO
	.align		4
.L_2377:
        /*0008*/ 	.byte	0x04, 0x17
        /*000a*/ 	.short	(.L_2379 - .L_2378)
.L_2378:
        /*000c*/ 	.word	0x00000000
        /*0010*/ 	.short	0x0002
        /*0012*/ 	.short	0x0d01
        /*0014*/ 	.byte	0x00, 0xf0, 0x05, 0x00


	//----- nvinfo : EIATTR_KPARAM_INFO
	.align		4
.L_2379:
        /*0018*/ 	.byte	0x04, 0x17
        /*001a*/ 	.short	(.L_2381 - .L_2380)
.L_2380:
        /*001c*/ 	.word	0x00000000
        /*0020*/ 	.short	0x0001
        /*0022*/ 	.short	0x0d00
        /*0024*/ 	.byte	0x00, 0xf0, 0x05, 0x00


	//----- nvinfo : EIATTR_KPARAM_INFO
	.align		4
.L_2381:
        /*0028*/ 	.byte	0x04, 0x17
        /*002a*/ 	.short	(.L_2383 - .L_2382)
.L_2382:
        /*002c*/ 	.word	0x00000000
        /*0030*/ 	.short	0x0000
        /*0032*/ 	.short	0x0000
        /*0034*/ 	.byte	0x00, 0xf0, 0x01, 0x34


	//----- nvinfo : EIATTR_SPARSE_MMA_MASK
	.align		4
.L_2383:
        /*0038*/ 	.byte	0x03, 0x50
        /*003a*/ 	.short	0x0000


	//----- nvinfo : EIATTR_MAXREG_COUNT
	.align		4
        /*003c*/ 	.byte	0x03, 0x1b
        /*003e*/ 	.short	0x0080


	//----- nvinfo : EIATTR_MERCURY_ISA_VERSION
	.align		4
        /*0040*/ 	.byte	0x03, 0x5f
        /*0042*/ 	.short	0x0101


	//----- nvinfo : EIATTR_EXIT_INSTR_OFFSETS
	.align		4
        /*0044*/ 	.byte	0x04, 0x1c
        /*0046*/ 	.short	(.L_2385 - .L_2384)


	//   ....[0]....
.L_2384:
        /*0048*/ 	.word	0x00000170


	//   ....[1]....
        /*004c*/ 	.word	0x00001150


	//   ....[2]....
        /*0050*/ 	.word	0x000011b0


	//   ....[3]....
        /*0054*/ 	.word	0x00002010


	//----- nvinfo : EIATTR_MAX_THREADS
	.align		4
.L_2385:
        /*0058*/ 	.byte	0x04, 0x05
        /*005a*/ 	.short	(.L_2387 - .L_2386)
.L_2386:
        /*005c*/ 	.word	0x00000200
        /*0060*/ 	.word	0x00000001
        /*0064*/ 	.word	0x00000001


	//----- nvinfo : EIATTR_CRS_STACK_SIZE
	.align		4
.L_2387:
        /*0068*/ 	.byte	0x04, 0x1e
        /*006a*/ 	.short	(.L_2389 - .L_2388)
.L_2388:
        /*006c*/ 	.word	0x00000000


	//----- nvinfo : EIATTR_CBANK_PARAM_SIZE
	.align		4
.L_2389:
        /*0070*/ 	.byte	0x03, 0x19
        /*0072*/ 	.short	0x0d02


	//----- nvinfo : EIATTR_PARAM_CBANK
	.align		4
        /*0074*/ 	.byte	0x04, 0x0a
        /*0076*/ 	.short	(.L_2391 - .L_2390)
	.align		4
.L_2390:
        /*0078*/ 	.word	index@(.nv.constant0._ZN2at6native61_GLOBAL__N__44eb8e94_28_ForeachBinaryOpScalarList_cu_dda10a6925multi_tensor_apply_kernelINS1_28TensorListScalarListMetadataIsLi1EEENS1_25BinaryOpScalarListFunctorIsLi1ELi1ELi0EEEJNS1_13power_functorIsEEEEEvT_T0_DpT1_)
        /*007c*/ 	.short	0x0210
        /*007e*/ 	.short	0x0d02


	//----- nvinfo : EIATTR_SW_WAR
	.align		4
.L_2391:
        /*0080*/ 	.byte	0x04, 0x36
        /*0082*/ 	.short	(.L_2393 - .L_2392)
.L_2392:
        /*0084*/ 	.word	0x00000008
.L_2393:


//--------------------- .nv.info._ZN2at6native61_GLOBAL__N__44eb8e94_28_ForeachBinaryOpScalarList_cu_dda10a6925multi_tensor_apply_kernelINS1_28TensorListScalarListMetadataIlLi1EEENS1_25BinaryOpScalarListFunctorIlLi1ELi1ELi0EEEJNS1_13power_functorIlEEEEEvT_T0_DpT1_ --------------------------
	.section	.nv.info._ZN2at6native61_GLOBAL__N__44eb8e94_28_ForeachBinaryOpScalarList_cu_dda10a6925multi_tensor_apply_kernelINS1_28TensorListScalarListMetadataIlLi1EEENS1_25BinaryOpScalarListFunctorIlLi1ELi1ELi0EEEJNS1_13power_functorIlEEEEEvT_T0_DpT1_,"",@"SHT_CUDA_INFO"
	.sectionflags	@""
	.align	4


	//----- nvinfo : EIATTR_CUDA_API_VERSION
	.align		4
        /*0000*/ 	.byte	0x04, 0x37
        /*0002*/ 	.short	(.L_2395 - .L_2394)
.L_2394:
        /*0004*/ 	.word	0x00000082


	//----- nvinfo : EIATTR_KPARAM_INFO
	.align		4
.L_2395:
        /*0008*/ 	.byte	0x04, 0x17
        /*000a*/ 	.short	(.L_2397 - .L_2396)
.L_2396:
        /*000c*/ 	.word	0x00000000
        /*0010*/ 	.short	0x0002
        /*0012*/ 	.short	0x0f41
        /*0014*/ 	.byte	0x00, 0xf0, 0x05, 0x00


	//----- nvinfo : EIATTR_KPARAM_INFO
	.align		4
.L_2397:
        /*0018*/ 	.byte	0x04, 0x17
        /*001a*/ 	.short	(.L_2399 - .L_2398)
.L_2398:
        /*001c*/ 	.word	0x00000000
        /*0020*/ 	.short	0x0001
        /*0022*/ 	.short	0x0f40
        /*0024*/ 	.byte	0x00, 0xf0, 0x05, 0x00


	//----- nvinfo : EIATTR_KPARAM_INFO
	.align		4
.L_2399:
        /*0028*/ 	.byte	0x04, 0x17
        /*002a*/ 	.short	(.L_2401 - .L_2400)
.L_2400:
        /*002c*/ 	.word	0x00000000
        /*0030*/ 	.short	0x0000
        /*0032*/ 	.short	0x0000
        /*0034*/ 	.byte	0x00, 0xf0, 0x01, 0x3d


	//----- nvinfo : EIATTR_SPARSE_MMA_MASK
	.align		4
.L_2401:
        /*0038*/ 	.byte	0x03, 0x50
        /*003a*/ 	.short	0x0000


	//----- nvinfo : EIATTR_MAXREG_COUNT
	.align		4
        /*003c*/ 	.byte	0x03, 0x1b
        /*003e*/ 	.short	0x0080


	//----- nvinfo : EIATTR_MERCURY_ISA_VERSION
	.align		4
        /*0040*/ 	.byte	0x03, 0x5f
        /*0042*/ 	.short	0x0101


	//----- nvinfo : EIATTR_EXIT_INSTR_OFFSETS
	.align		4
        /*0044*/ 	.byte	0x04, 0x1c
        /*0046*/ 	.short	(.L_2403 - .L_2402)


	//   ....[0]....
.L_2402:
        /*0048*/ 	.word	0x00000170


	//   ....[1]....
        /*004c*/ 	.word	0x00001790


	//   ....[2]....
        /*0050*/ 	.word	0x000017f0


	//   ....[3]....
        /*0054*/ 	.word	0x00002b00


	//----- nvinfo : EIATTR_MAX_THREADS
	.align		4
.L_2403:
        /*0058*/ 	.byte	0x04, 0x05
        /*005a*/ 	.short	(.L_2405 - .L_2404)
.L_2404:
        /*005c*/ 	.word	0x00000200
        /*0060*/ 	.word	0x00000001
        /*0064*/ 	.word	0x00000001


	//----- nvinfo : EIATTR_CRS_STACK_SIZE
	.align		4
.L_2405:
        /*0068*/ 	.byte	0x04, 0x1e
        /*006a*/ 	.short	(.L_2407 - .L_2406)
.L_2406:
        /*006c*/ 	.word	0x00000000


	//----- nvinfo : EIATTR_CBANK_PARAM_SIZE
	.align		4
.L_2407:
        /*0070*/ 	.byte	0x03, 0x19
        /*0072*/ 	.short	0x0f42


	//----- nvinfo : EIATTR_PARAM_CBANK
	.align		4
        /*0074*/ 	.byte	0x04, 0x0a
        /*0076*/ 	.short	(.L_2409 - .L_2408)
	.align		4
.L_2408:
        /*0078*/ 	.word	index@(.nv.constant0._ZN2at6native61_GLOBAL__N__44eb8e94_28_ForeachBinaryOpScalarList_cu_dda10a6925multi_tensor_apply_kernelINS1_28TensorListScalarListMetadataIlLi1EEENS1_25BinaryOpScalarListFunctorIlLi1ELi1ELi0EEEJNS1_13power_functorIlEEEEEvT_T0_DpT1_)
        /*007c*/ 	.short	0x0210
        /*007e*/ 	.short	0x0f42


	//----- nvinfo : EIATTR_SW_WAR
	.align		4
.L_2409:
        /*0080*/ 	.byte	0x04, 0x36
        /*0082*/ 	.short	(.L_2411 - .L_2410)
.L_2410:
        /*0084*/ 	.word	0x00000008
.L_2411:


//--------------------- .nv.info._ZN2at6native61_GLOBAL__N__44eb8e94_28_ForeachBinaryOpScalarList_cu_dda10a6925multi_tensor_apply_kernelINS1_28TensorListScalarListMetadataIiLi1EEENS1_25BinaryOpScalarListFunctorIiLi1ELi1ELi0EEEJNS1_13power_functorIiEEEEEvT_T0_DpT1_ --------------------------
	.section	.nv.info._ZN2at6native61_GLOBAL__N__44eb8e94_28_ForeachBinaryOpScalarList_cu_dda10a6925multi_tensor_apply_kernelINS1_28TensorListScalarListMetadataIiLi1EEENS1_25BinaryOpScalarListFunctorIiLi1ELi1ELi0EEEJNS1_13power_functorIiEEEEEvT_T0_DpT1_,"",@"SHT_CUDA_INFO"
	.sectionflags	@""
	.align	4


	//----- nvinfo : EIATTR_CUDA_API_VERSION
	.align		4
        /*0000*/ 	.byte	0x04, 0x37
        /*0002*/ 	.short	(.L_2413 - .L_2412)
.L_2412:
        /*0004*/ 	.word	0x00000082


	//----- nvinfo : EIATTR_KPARAM_INFO
	.align		4
.L_2413:
        /*0008*/ 	.byte	0x04, 0x17
        /*000a*/ 	.short	(.L_2415 - .L_2414)
.L_2414:
        /*000c*/ 	.word	0x00000000
        /*0010*/ 	.short	0x0002
        /*0012*/ 	.short	0x0dc1
        /*0014*/ 	.byte	0x00, 0xf0, 0x05, 0x00


	//----- nvinfo : EIATTR_KPARAM_INFO
	.align		4
.L_2415:
        /*0018*/ 	.byte	0x04, 0x17
        /*001a*/ 	.short	(.L_2417 - .L_2416)
.L_2416:
        /*001c*/ 	.word	0x00000000
        /*0020*/ 	.short	0x0001
        /*0022*/ 	.short	0x0dc0
        /*0024*/ 	.byte	0x00, 0xf0, 0x05, 0x00


	//----- nvinfo : EIATTR_KPARAM_INFO
	.align		4
.L_2417:
        /*0028*/ 	.byte	0x04, 0x17
        /*002a*/ 	.short	(.L_2419 - .L_2418)
.L_2418:
        /*002c*/ 	.word	0x00000000
        /*0030*/ 	.short	0x0000
        /*0032*/ 	.short	0x0000
        /*0034*/ 	.byte	0x00, 0xf0, 0x01, 0x37


	//----- nvinfo : EIATTR_SPARSE_MMA_MASK
	.align		4
.L_2419:
        /*0038*/ 	.byte	0x03, 0x50
        /*003a*/ 	.short	0x0000


	//----- nvinfo : EIATTR_MAXREG_COUNT
	.align		4
        /*003c*/ 	.byte	0x03, 0x1b
        /*003e*/ 	.short	0x0080


	//----- nvinfo : EIATTR_MERCURY_ISA_VERSION
	.align		4
        /*0040*/ 	.byte	0x03, 0x5f
        /*0042*/ 	.short	0x0101


	//----- nvinfo : EIATTR_EXIT_INSTR_OFFSETS
	.align		4
        /*0044*/ 	.byte	0x04, 0x1c
        /*0046*/ 	.short	(.L_2421 - .L_2420)


	//   ....[0]....
.L_2420:
        /*0048*/ 	.word	0x00000170


	//   ....[1]....
        /*004c*/ 	.word	0x00000df0


	//   ....[2]....
        /*0050*/ 	.word	0x00000e50


	//   ....[3]....
        /*0054*/ 	.word	0x000017e0


	//----- nvinfo : EIATTR_MAX_THREADS
	.align		4
.L_2421:
        /*0058*/ 	.byte	0x04, 0x05
        /*005a*/ 	.short	(.L_2423 - .L_2422)
.L_2422:
        /*005c*/ 	.word	0x00000200
        /*0060*/ 	.word	0x00000001
        /*0064*/ 	.word	0x00000001


	//----- nvinfo : EIATTR_CRS_STACK_SIZE
	.align		4
.L_2423:
        /*0068*/ 	.byte	0x04, 0x1e
        /*006a*/ 	.short	(.L_2425 - .L_2424)
.L_2424:
        /*006c*/ 	.word	0x00000000


	//----- nvinfo : EIATTR_CBANK_PARAM_SIZE
	.align		4
.L_2425:
        /*0070*/ 	.byte	0x03, 0x19
        /*0072*/ 	.short	0x0dc2


	//----- nvinfo : EIATTR_PARAM_CBANK
	.align		4
        /*0074*/ 	.byte	0x04, 0x0a
        /*0076*/ 	.short	(.L_2427 - .L_2426)
	.align		4
.L_2426:
        /*0078*/ 	.word	index@(.nv.constant0._ZN2at6native61_GLOBAL__N__44eb8e94_28_ForeachBinaryOpScalarList_cu_dda10a6925multi_tensor_apply_kernelINS1_28TensorListScalarListMetadataIiLi1EEENS1_25BinaryOpScalarListFunctorIiLi1ELi1ELi0EEEJNS1_13power_functorIiEEEEEvT_T0_DpT1_)
        /*007c*/ 	.short	0x0210
        /*007e*/ 	.short	0x0dc2


	//----- nvinfo : EIATTR_SW_WAR
	.align		4
.L_2427:
        /*0080*/ 	.byte	0x04, 0x36
        /*0082*/ 	.short	(.L_2429 - .L_2428)
.L_2428:
        /*0084*/ 	.word	0x00000008
.L_2429:


//--------------------- .nv.info._ZN2at6native61_GLOBAL__N__44eb8e94_28_ForeachBinaryOpScalarList_cu_dda10a6925multi_tensor_apply_kernelINS1_28TensorListScalarListMetadataIaLi1EEENS1_25BinaryOpScalarListFunctorIaLi1ELi1ELi0EEEJNS1_13power_functorIaEEEEEvT_T0_DpT1_ --------------------------
	.section	.nv.info._ZN2at6native61_GLOBAL__N__44eb8e94_28_ForeachBinaryOpScalarList_cu_dda10a6925multi_tensor_apply_kernelINS1_28TensorListScalarListMetadataIaLi1EEENS1_25BinaryOpScalarListFunctorIaLi1ELi1ELi0EEEJNS1_13power_functorIaEEEEEvT_T0_DpT1_,"",@"SHT_CUDA_INFO"
	.sectionflags	@""
	.align	4


	//----- nvinfo : EIATTR_CUDA_API_VERSION
	.align		4
        /*0000*/ 	.byte	0x04, 0x37
        /*0002*/ 	.short	(.L_2431 - .L_2430)
.L_2430:
        /*0004*/ 	.word	0x00000082


	//----- nvinfo : EIATTR_KPARAM_INFO
	.align		4
.L_2431:
        /*0008*/ 	.byte	0x04, 0x17
        /*000a*/ 	.short	(.L_2433 - .L_2432)
.L_2432:
        /*000c*/ 	.word	0x00000000
        /*0010*/ 	.short	0x0002
        /*0012*/ 	.short	0x0ca1
        /*0014*/ 	.byte	0x00, 0xf0, 0x05, 0x00


	//----- nvinfo : EIATTR_KPARAM_INFO
	.align		4
.L_2433:
        /*0018*/ 	.byte	0x04, 0x17
        /*001a*/ 	.short	(.L_2435 - .L_2434)
.L_2434:
        /*001c*/ 	.word	0x00000000
        /*0020*/ 	.short	0x0001
        /*0022*/ 	.short	0x0ca0
        /*0024*/ 	.byte	0x00, 0xf0, 0x05, 0x00


	//----- nvinfo : EIATTR_KPARAM_INFO
	.align		4
.L_2435:
        /*0028*/ 	.byte	0x04, 0x17
        /*002a*/ 	.short	(.L_2437 - .L_2436)
.L_2436:
        /*002c*/ 	.word	0x00000000
        /*0030*/ 	.short	0x0000
        /*0032*/ 	.short	0x0000
        /*0034*/ 	.byte	0x00, 0xf0, 0x81, 0x32


	//----- nvinfo : EIATTR_SPARSE_MMA_MASK
	.align		4
.L_2437:
        /*0038*/ 	.byte	0x03, 0x50
        /*003a*/ 	.short	0x0000


	//----- nvinfo : EIATTR_MAXREG_COUNT
	.align		4
        /*003c*/ 	.byte	0x03, 0x1b
        /*003e*/ 	.short	0x0080


	//----- nvinfo : EIATTR_MERCURY_ISA_VERSION
	.align		4
        /*0040*/ 	.byte	0x03, 0x5f
        /*0042*/ 	.short	0x0101


	//----- nvinfo : EIATTR_EXIT_INSTR_OFFSETS
	.align		4
        /*0044*/ 	.byte	0x04, 0x1c
        /*0046*/ 	.short	(.L_2439 - .L_2438)


	//   ....[0]....
.L_2438:
        /*0048*/ 	.word	0x00000150


	//   ....[1]....
        /*004c*/ 	.word	0x00001150


	//   ....[2]....
        /*0050*/ 	.word	0x000011b0


	//   ....[3]....
        /*0054*/ 	.word	0x00001ff0


	//----- nvinfo : EIATTR_MAX_THREADS
	.align		4
.L_2439:
        /*0058*/ 	.byte	0x04, 0x05
        /*005a*/ 	.short	(.L_2441 - .L_2440)
.L_2440:
        /*005c*/ 	.word	0x00000200
        /*0060*/ 	.word	0x00000001
        /*0064*/ 	.word	0x00000001


	//----- nvinfo : EIATTR_CRS_STACK_SIZE
	.align		4
.L_2441:
        /*0068*/ 	.byte	0x04, 0x1e
        /*006a*/ 	.short	(.L_2443 - .L_2442)
.L_2442:
        /*006c*/ 	.word	0x00000000


	//----- nvinfo : EIATTR_CBANK_PARAM_SIZE
	.align		4
.L_2443:
        /*0070*/ 	.byte	0x03, 0x19
        /*0072*/ 	.short	0x0ca2


	//----- nvinfo : EIATTR_PARAM_CBANK
	.align		4
        /*0074*/ 	.byte	0x04, 0x0a
        /*0076*/ 	.short	(.L_2445 - .L_2444)
	.align		4
.L_2444:
        /*0078*/ 	.word	index@(.nv.constant0._ZN2at6native61_GLOBAL__N__44eb8e94_28_ForeachBinaryOpScalarList_cu_dda10a6925multi_tensor_apply_kernelINS1_28TensorListScalarListMetadataIaLi1EEENS1_25BinaryOpScalarListFunctorIaLi1ELi1ELi0EEEJNS1_13power_functorIaEEEEEvT_T0_DpT1_)
        /*007c*/ 	.short	0x0210
        /*007e*/ 	.short	0x0ca2


	//----- nvinfo : EIATTR_SW_WAR
	.align		4
.L_2445:
        /*0080*/ 	.byte	0x04, 0x36
        /*0082*/ 	.short	(.L_2447 - .L_2446)
.L_2446:
        /*0084*/ 	.word	0x00000008
.L_2447:


//--------------------- .nv.info._ZN2at6native61_GLOBAL__N__44eb8e94_28_ForeachBinaryOpScalarList_cu_dda10a6925multi_tensor_apply_kernelINS1_28TensorListScalarListMetadataIhLi1EEENS1_25BinaryOpScalarListFunctorIhLi1ELi1ELi0EEEJNS1_13power_functorIhEEEEEvT_T0_DpT1_ --------------------------
	.section	.nv.info._ZN2at6native61_GLOBAL__N__44eb8e94_28_ForeachBinaryOpScalarList_cu_dda10a6925multi_tensor_apply_kernelINS1_28TensorListScalarListMetadataIhLi1EEENS1_25BinaryOpScalarListFunctorIhLi1ELi1ELi0EEEJNS1_13power_functorIhEEEEEvT_T0_DpT1_,"",@"SHT_CUDA_INFO"
	.sectionflags	@""
	.align	4


	//----- nvinfo : EIATTR_CUDA_API_VERSION
	.align		4
        /*0000*/ 	.byte	0x04, 0x37
        /*0002*/ 	.short	(.L_2449 - .L_2448)
.L_2448:
        /*0004*/ 	.word	0x00000082


	//----- nvinfo : EIATTR_KPARAM_INFO
	.align		4
.L_2449:
        /*0008*/ 	.byte	0x04, 0x17
        /*000a*/ 	.short	(.L_2451 - .L_2450)
.L_2450:
        /*000c*/ 	.word	0x00000000
        /*0010*/ 	.short	0x0002
        /*0012*/ 	.short	0x0ca1
        /*0014*/ 	.byte	0x00, 0xf0, 0x05, 0x00


	//----- nvinfo : EIATTR_KPARAM_INFO
	.align		4
.L_2451:
        /*0018*/ 	.byte	0x04, 0x17
        /*001a*/ 	.short	(.L_2453 - .L_2452)
.L_2452:
        /*001c*/ 	.word	0x00000000
        /*0020*/ 	.short	0x0001
        /*0022*/ 	.short	0x0ca0
        /*0024*/ 	.byte	0x00, 0xf0, 0x05, 0x00


	//----- nvinfo : EIATTR_KPARAM_INFO
	.align		4
.L_2453:
        /*0028*/ 	.byte	0x04, 0x17
        /*002a*/ 	.short	(.L_2455 - .L_2454)
.L_2454:
        /*002c*/ 	.word	0x00000000
        /*0030*/ 	.short	0x0000
        /*0032*/ 	.short	0x0000
        /*0034*/ 	.byte	0x00, 0xf0, 0x81, 0x32


	//----- nvinfo : EIATTR_SPARSE_MMA_MASK
	.align		4
.L_2455:
        /*0038*/ 	.byte	0x03, 0x50
        /*003a*/ 	.short	0x0000


	//----- nvinfo : EIATTR_MAXREG_COUNT
	.align		4
        /*003c*/ 	.byte	0x03, 0x1b
        /*003e*/ 	.short	0x0080


	//----- nvinfo : EIATTR_MERCURY_ISA_VERSION
	.align		4
        /*0040*/ 	.byte	0x03, 0x5f
        /*0042*/ 	.short	0x0101


	//----- nvinfo : EIATTR_EXIT_INSTR_OFFSETS
	.align		4
        /*0044*/ 	.byte	0x04, 0x1c
        /*0046*/ 	.short	(.L_2457 - .L_2456)


	//   ....[0]....
.L_2456:
        /*0048*/ 	.word	0x00000150


	//   ....[1]....
        /*004c*/ 	.word	0x000009e0


	//   ....[2]....
        /*0050*/ 	.word	0x00000a40


	//   ....[3]....
        /*0054*/ 	.word	0x00001060


	//----- nvinfo : EIATTR_MAX_THREADS
	.align		4
.L_2457:
        /*0058*/ 	.byte	0x04, 0x05
        /*005a*/ 	.short	(.L_2459 - .L_2458)
.L_2458:
        /*005c*/ 	.word	0x00000200
        /*0060*/ 	.word	0x00000001
        /*0064*/ 	.word	0x00000001


	//----- nvinfo : EIATTR_CRS_STACK_SIZE
	.align		4
.L_2459:
        /*0068*/ 	.byte	0x04, 0x1e
        /*006a*/ 	.short	(.L_2461 - .L_2460)
.L_2460:
        /*006c*/ 	.word	0x00000000


	//----- nvinfo : EIATTR_CBANK_PARAM_SIZE
	.align		4
.L_2461:
        /*0070*/ 	.byte	0x03, 0x19
        /*0072*/ 	.short	0x0ca2


	//----- nvinfo : EIATTR_PARAM_CBANK
	.align		4
        /*0074*/ 	.byte	0x04, 0x0a
        /*0076*/ 	.short	(.L_2463 - .L_2462)
	.align		4
.L_2462:
        /*0078*/ 	.word	index@(.nv.constant0._ZN2at6native61_GLOBAL__N__44eb8e94_28_ForeachBinaryOpScalarList_cu_dda10a6925multi_tensor_apply_kernelINS1_28TensorListScalarListMetadataIhLi1EEENS1_25BinaryOpScalarListFunctorIhLi1ELi1ELi0EEEJNS1_13power_functorIhEEEEEvT_T0_DpT1_)
        /*007c*/ 	.short	0x0210
        /*007e*/ 	.short	0x0ca2


	//----- nvinfo : EIATTR_SW_WAR
	.align		4
.L_2463:
        /*0080*/ 	.byte	0x04, 0x36
        /*0082*/ 	.short	(.L_2465 - .L_2464)
.L_2464:
        /*0084*/ 	.word	0x00000008
.L_2465:


//--------------------- .nv.info._ZN2at6native61_GLOBAL__N__44eb8e94_28_ForeachBinaryOpScalarList_cu_dda10a6925multi_tensor_apply_kernelINS1_28TensorListScalarListMetadataIfLi2EEENS1_25BinaryOpScalarListFunctorIN3c108BFloat16ELi2ELi1ELi1EEEJSt7dividesIfEEEEvT_T0_DpT1_ --------------------------
	.section	.nv.info._ZN2at6native61_GLOBAL__N__44eb8e94_28_ForeachBinaryOpScalarList_cu_dda10a6925multi_tensor_apply_kernelINS1_28TensorListScalarListMetadataIfLi2EEENS1_25BinaryOpScalarListFunctorIN3c108BFloat16ELi2ELi1ELi1EEEJSt7dividesIfEEEEvT_T0_DpT1_,"",@"SHT_CUDA_INFO"
	.sectionflags	@""
	.align	4


	//----- nvinfo : EIATTR_CUDA_API_VERSION
	.align		4
        /*0000*/ 	.byte	0x04, 0x37
        /*0002*/ 	.short	(.L_2467 - .L_2466)
.L_2466:
        /*0004*/ 	.word	0x00000082


	//----- nvinfo : EIATTR_KPARAM_INFO
	.align		4
.L_2467:
        /*0008*/ 	.byte	0x04, 0x17
        /*000a*/ 	.short	(.L_2469 - .L_2468)
.L_2468:
        /*000c*/ 	.word	0x00000000
        /*0010*/ 	.short	0x0002
        /*0012*/ 	.short	0x0d41
        /*0014*/ 	.byte	0x00, 0xf0, 0x05, 0x00


	//----- nvinfo : EIATTR_KPARAM_INFO
	.align		4
.L_2469:
        /*0018*/ 	.byte	0x04, 0x17
        /*001a*/ 	.short	(.L_2471 - .L_2470)
.L_2470:
        /*001c*/ 	.word	0x00000000
        /*0020*/ 	.short	0x0001
        /*0022*/ 	.short	0x0d40
        /*0024*/ 	.byte	0x00, 0xf0, 0x05, 0x00


	//----- nvinfo : EIATTR_KPARAM_INFO
	.align		4
.L_2471:
        /*0028*/ 	.byte	0x04, 0x17
        /*002a*/ 	.short	(.L_2473 - .L_2472)
.L_2472:
        /*002c*/ 	.word	0x00000000
        /*0030*/ 	.short	0x0000
        /*0032*/ 	.short	0x0000
        /*0034*/ 	.byte	0x00, 0xf0, 0x01, 0x35


	//----- nvinfo : EIATTR_SPARSE_MMA_MASK
	.align		4
.L_2473:
        /*0038*/ 	.byte	0x03, 0x50
        /*003a*/ 	.short	0x0000


	//----- nvinfo : EIATTR_MAXREG_COUNT
	.align		4
        /*003c*/ 	.byte	0x03, 0x1b
        /*003e*/ 	.short	0x0080


	//----- nvinfo : EIATTR_MERCURY_ISA_VERSION
	.align		4
        /*0040*/ 	.byte	0x03, 0x5f
        /*0042*/ 	.short	0x0101


	//----- nvinfo : EIATTR_EXIT_INSTR_OFFSETS
	.align		4
        /*0044*/ 	.byte	0x04, 0x1c
        /*0046*/ 	.short	(.L_2475 - .L_2474)


	//   ....[0]....
.L_2474:
        /*0048*/ 	.word	0x00000190


	//   ....[1]....
        /*004c*/ 	.word	0x00000650


	//   ....[2]....
        /*0050*/ 	.word	0x000006b0


	//   ....[3]....
        /*0054*/ 	.word	0x000008c0


	//----- nvinfo : EIATTR_MAX_THREADS
	.align		4
.L_2475:
        /*0058*/ 	.byte	0x04, 0x05
        /*005a*/ 	.short	(.L_2477 - .L_2476)
.L_2476:
        /*005c*/ 	.word	0x00000200
        /*0060*/ 	.word	0x00000001
        /*0064*/ 	.word	0x00000001


	//----- nvinfo : EIATTR_CRS_STACK_SIZE
	.align		4
.L_2477:
        /*0068*/ 	.byte	0x04, 0x1e
        /*006a*/ 	.short	(.L_2479 - .L_2478)
.L_2478:
        /*006c*/ 	.word	0x00000000


	//----- nvinfo : EIATTR_CBANK_PARAM_SIZE
	.align		4
.L_2479:
        /*0070*/ 	.byte	0x03, 0x19
        /*0072*/ 	.short	0x0d42


	//----- nvinfo : EIATTR_PARAM_CBANK
	.align		4
        /*0074*/ 	.byte	0x04, 0x0a
        /*0076*/ 	.short	(.L_2481 - .L_2480)
	.align		4
.L_2480:
        /*0078*/ 	.word	index@(.nv.constant0._ZN2at6native61_GLOBAL__N__44eb8e94_28_ForeachBinaryOpScalarList_cu_dda10a6925multi_tensor_apply_kernelINS1_28TensorListScalarListMetadataIfLi2EEENS1_25BinaryOpScalarListFunctorIN3c108BFloat16ELi2ELi1ELi1EEEJSt7dividesIfEEEEvT_T0_DpT1_)
        /*007c*/ 	.short	0x0210
        /*007e*/ 	.short	0x0d42


	//----- nvinfo : EIATTR_SW_WAR
	.align		4
.L_2481:
        /*0080*/ 	.byte	0x04, 0x36
        /*0082*/ 	.short	(.L_2483 - .L_2482)
.L_2482:
        /*0084*/ 	.word	0x00000008
.L_2483:


//--------------------- .nv.info._ZN2at6native61_GLOBAL__N__44eb8e94_28_ForeachBinaryOpScalarList_cu_dda10a6925multi_tensor_apply_kernelINS1_28TensorListScalarListMetadataIfLi2EEENS1_25BinaryOpScalarListFunctorIN3c104HalfELi2ELi1ELi1EEEJSt7dividesIfEEEEvT_T0_DpT1_ --------------------------
	.section	.nv.info._ZN2at6native61_GLOBAL__N__44eb8e94_28_ForeachBinaryOpScalarList_cu_dda10a6925multi_tensor_apply_kernelINS1_28TensorListScalarListMetadataIfLi2EEENS1_25BinaryOpScalarListFunctorIN3c104HalfELi2ELi1ELi1EEEJSt7dividesIfEEEEvT_T0_DpT1_,"",@"SHT_CUDA_INFO"
	.sectionflags	@""
	.align	4


	//----- nvinfo : EIATTR_CUDA_API_VERSION
	.align		4
        /*0000*/ 	.byte	0x04, 0x37
        /*0002*/ 	.short	(.L_2485 - .L_2484)
.L_2484:
        /*0004*/ 	.word	0x00000082


	//----- nvinfo : EIATTR_KPARAM_INFO
	.align		4
.L_2485:
        /*0008*/ 	.byte	0x04, 0x17
        /*000a*/ 	.short	(.L_2487 - .L_2486)
.L_2486:
        /*000c*/ 	.word	0x00000000
        /*0010*/ 	.short	0x0002
        /*0012*/ 	.short	0x0d41
        /*0014*/ 	.byte	0x00, 0xf0, 0x05, 0x00


	//----- nvinfo : EIATTR_KPARAM_INFO
	.align		4
.L_2487:
        /*0018*/ 	.byte	0x04, 0x17
        /*001a*/ 	.short	(.L_2489 - .L_2488)
.L_2488:
        /*001c*/ 	.word	0x00000000
        /*0020*/ 	.short	0x0001
        /*0022*/ 	.short	0x0d40
        /*0024*/ 	.byte	0x00, 0xf0, 0x05, 0x00


	//----- nvinfo : EIATTR_KPARAM_INFO
	.align		4
.L_2489:
        /*0028*/ 	.byte	0x04, 0x17
        /*002a*/ 	.short	(.L_2491 - .L_2490)
.L_2490:
        /*002c*/ 	.word	0x00000000
        /*0030*/ 	.short	0x0000
        /*0032*/ 	.short	0x0000
        /*0034*/ 	.byte	0x00, 0xf0, 0x01, 0x35


	//----- nvinfo : EIATTR_SPARSE_MMA_MASK
	.align		4
.L_2491:
        /*0038*/ 	.byte	0x03, 0x50
        /*003a*/ 	.short	0x0000


	//----- nvinfo : EIATTR_MAXREG_COUNT
	.align		4
        /*003c*/ 	.byte	0x03, 0x1b
        /*003e*/ 	.short	0x0080


	//----- nvinfo : EIATTR_MERCURY_ISA_VERSION
	.align		4
        /*0040*/ 	.byte	0x03, 0x5f
        /*0042*/ 	.short	0x0101


	//----- nvinfo : EIATTR_EXIT_INSTR_OFFSETS
	.align		4
        /*0044*/ 	.byte	0x04, 0x1c
        /*0046*/ 	.short	(.L_2493 - .L_2492)


	//   ....[0]....
.L_2492:
        /*0048*/ 	.word	0x00000190


	//   ....[1]....
        /*004c*/ 	.word	0x00000650


	//   ....[2]....
        /*0050*/ 	.word	0x000006b0


	//   ....[3]....
        /*0054*/ 	.word	0x000008a0


	//----- nvinfo : EIATTR_MAX_THREADS
	.align		4
.L_2493:
        /*0058*/ 	.byte	0x04, 0x05
        /*005a*/ 	.short	(.L_2495 - .L_2494)
.L_2494:
        /*005c*/ 	.word	0x00000200
        /*0060*/ 	.word	0x00000001
        /*0064*/ 	.word	0x00000001


	//----- nvinfo : EIATTR_CRS_STACK_SIZE
	.align		4
.L_2495:
        /*0068*/ 	.byte	0x04, 0x1e
        /*006a*/ 	.short	(.L_2497 - .L_2496)
.L_2496:
        /*006c*/ 	.word	0x00000000


	//----- nvinfo : EIATTR_CBANK_PARAM_SIZE
	.align		4
.L_2497:
        /*0070*/ 	.byte	0x03, 0x19
        /*0072*/ 	.short	0x0d42


	//----- nvinfo : EIATTR_PARAM_CBANK
	.align		4
        /*0074*/ 	.byte	0x04, 0x0a
        /*0076*/ 	.short	(.L_2499 - .L_2498)
	.align		4
.L_2498:
        /*0078*/ 	.word	index@(.nv.constant0._ZN2at6native61_GLOBAL__N__44eb8e94_28_ForeachBinaryOpScalarList_cu_dda10a6925multi_tensor_apply_kernelINS1_28TensorListScalarListMetadataIfLi2EEENS1_25BinaryOpScalarListFunctorIN3c104HalfELi2ELi1ELi1EEEJSt7dividesIfEEEEvT_T0_DpT1_)
        /*007c*/ 	.short	0x0210
        /*007e*/ 	.short	0x0d42


	//----- nvinfo : EIATTR_SW_WAR
	.align		4
.L_2499:
        /*0080*/ 	.byte	0x04, 0x36
        /*0082*/ 	.short	(.L_2501 - .L_2500)
.L_2500:
        /*0084*/ 	.word	0x00000008
.L_2501:


//--------------------- .nv.info._ZN2at6native61_GLOBAL__N__44eb8e94_28_ForeachBinaryOpScalarList_cu_dda10a6925multi_tensor_apply_kernelINS1_28TensorListScalarListMetadataIbLi2EEENS1_25BinaryOpScalarListFunctorIbLi2ELi1ELi1EEEJSt7dividesIbEEEEvT_T0_DpT1_ --------------------------
	.section	.nv.info._ZN2at6native61_GLOBAL__N__44eb8e94_28_ForeachBinaryOpScalarList_cu_dda10a6925multi_tensor_apply_kernelINS1_28TensorListScalarListMetadataIbLi2EEENS1_25BinaryOpScalarListFunctorIbLi2ELi1ELi1EEEJSt7dividesIbEEEEvT_T0_DpT1_,"",@"SHT_CUDA_INFO"
	.sectionflags	@""
	.align	4


	//----- nvinfo : EIATTR_CUDA_API_VERSION
	.align		4
        /*0000*/ 	.byte	0x04, 0x37
        /*0002*/ 	.short	(.L_2503 - .L_2502)
.L_2502:
        /*0004*/ 	.word	0x00000082


	//----- nvinfo : EIATTR_KPARAM_INFO
	.align		4
.L_2503:
        /*0008*/ 	.byte	0x04, 0x17
        /*000a*/ 	.short	(.L_2505 - .L_2504)
.L_2504:
        /*000c*/ 	.word	0x00000000
        /*0010*/ 	.short	0x0002
        /*0012*/ 	.short	0x0c81
        /*0014*/ 	.byte	0x00, 0xf0, 0x05, 0x00


	//----- nvinfo : EIATTR_KPARAM_INFO
	.align		4
.L_2505:
        /*0018*/ 	.byte	0x04, 0x17
        /*001a*/ 	.short	(.L_2507 - .L_2506)
.L_2506:
        /*001c*/ 	.word	0x00000000
        /*0020*/ 	.short	0x0001
        /*0022*/ 	.short	0x0c80
        /*0024*/ 	.byte	0x00, 0xf0, 0x05, 0x00


	//----- nvinfo : EIATTR_KPARAM_INFO
	.align		4
.L_2507:
        /*0028*/ 	.byte	0x04, 0x17
        /*002a*/ 	.short	(.L_2509 - .L_2508)
.L_2508:
        /*002c*/ 	.word	0x00000000
        /*0030*/ 	.short	0x0000
        /*0032*/ 	.short	0x0000
        /*0034*/ 	.byte	0x00, 0xf0, 0x01, 0x32


	//----- nvinfo : EIATTR_SPARSE_MMA_MASK
	.align		4
.L_2509:
        /*0038*/ 	.byte	0x03, 0x50
        /*003a*/ 	.short	0x0000


	//----- nvinfo : EIATTR_MAXREG_COUNT
	.align		4
        /*003c*/ 	.byte	0x03, 0x1b
        /*003e*/ 	.short	0x0080


	//----- nvinfo : EIATTR_MERCURY_ISA_VERSION
	.align		4
        /*0040*/ 	.byte	0x03, 0x5f
        /*0042*/ 	.short	0x0101


	//----- nvinfo : EIATTR_EXIT_INSTR_OFFSETS
	.align		4
        /*0044*/ 	.byte	0x04, 0x1c
        /*0046*/ 	.short	(.L_2511 - .L_2510)


	//   ....[0]....
.L_2510:
        /*0048*/ 	.word	0x00000170


	//   ....[1]....
        /*004c*/ 	.word	0x000005e0


	//   ....[2]....
        /*0050*/ 	.word	0x00000640


	//   ....[3]....
        /*0054*/ 	.word	0x00000870


	//----- nvinfo : EIATTR_MAX_THREADS
	.align		4
.L_2511:
        /*0058*/ 	.byte	0x04, 0x05
        /*005a*/ 	.short	(.L_2513 - .L_2512)
.L_2512:
        /*005c*/ 	.word	0x00000200
        /*0060*/ 	.word	0x00000001
        /*0064*/ 	.word	0x00000001


	//----- nvinfo : EIATTR_CRS_STACK_SIZE
	.align		4
.L_2513:
        /*0068*/ 	.byte	0x04, 0x1e
        /*006a*/ 	.short	(.L_2515 - .L_2514)
.L_2514:
        /*006c*/ 	.word	0x00000000


	//----- nvinfo : EIATTR_CBANK_PARAM_SIZE
	.align		4
.L_2515:
        /*0070*/ 	.byte	0x03, 0x19
        /*0072*/ 	.short	0x0c82


	//----- nvinfo : EIATTR_PARAM_CBANK
	.align		4
        /*0074*/ 	.byte	0x04, 0x0a
        /*0076*/ 	.short	(.L_2517 - .L_2516)
	.align		4
.L_2516:
        /*0078*/ 	.word	index@(.nv.constant0._ZN2at6native61_GLOBAL__N__44eb8e94_28_ForeachBinaryOpScalarList_cu_dda10a6925multi_tensor_apply_kernelINS1_28TensorListScalarListMetadataIbLi2EEENS1_25BinaryOpScalarListFunctorIbLi2ELi1ELi1EEEJSt7dividesIbEEEEvT_T0_DpT1_)
        /*007c*/ 	.short	0x0210
        /*007e*/ 	.short	0x0c82


	//----- nvinfo : EIATTR_SW_WAR
	.align		4
.L_2517:
        /*0080*/ 	.byte	0x04, 0x36
        /*0082*/ 	.short	(.L_2519 - .L_2518)
.L_2518:
        /*0084*/ 	.word	0x00000008
.L_2519:


//--------------------- .nv.info._ZN2at6native61_GLOBAL__N__44eb8e94_28_ForeachBinaryOpScalarList_cu_dda10a6925multi_tensor_apply_kernelINS1_28TensorListScalarListMetadataIN3c107complexIfEELi2EEENS1_25BinaryOpScalarListFunctorIS6_Li2ELi1ELi1EEEJSt7dividesIS6_EEEEvT_T0_DpT1_ --------------------------
	.section	.nv.info._ZN2at6native61_GLOBAL__N__44eb8e94_28_ForeachBinaryOpScalarList_cu_dda10a6925multi_tensor_apply_kernelINS1_28TensorListScalarListMetadataIN3c107complexIfEELi2EEENS1_25BinaryOpScalarListFunctorIS6_Li2ELi1ELi1EEEJSt7dividesIS6_EEEEvT_T0_DpT1_,"",@"SHT_CUDA_INFO"
	.sectionflags	@""
	.align	4


	//----- nvinfo : EIATTR_CUDA_API_VERSION
	.align		4
        /*0000*/ 	.byte	0x04, 0x37
        /*0002*/ 	.short	(.L_2521 - .L_2520)
.L_2520:
        /*0004*/ 	.word	0x00000082


	//----- nvinfo : EIATTR_KPARAM_INFO
	.align		4
.L_2521:
        /*0008*/ 	.byte	0x04, 0x17
        /*000a*/ 	.short	(.L_2523 - .L_2522)
.L_2522:
        /*000c*/ 	.word	0x00000000
        /*0010*/ 	.short	0x0002
        /*0012*/ 	.short	0x0e41
        /*0014*/ 	.byte	0x00, 0xf0, 0x05, 0x00


	//----- nvinfo : EIATTR_KPARAM_INFO
	.align		4
.L_2523:
        /*0018*/ 	.byte	0x04, 0x17
        /*001a*/ 	.short	(.L_2525 - .L_2524)
.L_2524:
        /*001c*/ 	.word	0x00000000
        /*0020*/ 	.short	0x0001
        /*0022*/ 	.short	0x0e40
        /*0024*/ 	.byte	0x00, 0xf0, 0x05, 0x00


	//----- nvinfo : EIATTR_KPARAM_INFO
	.align		4
.L_2525:
        /*0028*/ 	.byte	0x04, 0x17
        /*002a*/ 	.short	(.L_2527 - .L_2526)
.L_2526:
        /*002c*/ 	.word	0x00000000
        /*0030*/ 	.short	0x0000
        /*0032*/ 	.short	0x0000
        /*0034*/ 	.byte	0x00, 0xf0, 0x01, 0x39


	//----- nvinfo : EIATTR_SPARSE_MMA_MASK
	.align		4
.L_2527:
        /*0038*/ 	.byte	0x03, 0x50
        /*003a*/ 	.short	0x0000


	//----- nvinfo : EIATTR_MAXREG_COUNT
	.align		4
        /*003c*/ 	.byte	0x03, 0x1b
        /*003e*/ 	.short	0x0080


	//----- nvinfo : EIATTR_MERCURY_ISA_VERSION
	.align		4
        /*0040*/ 	.byte	0x03, 0x5f
        /*0042*/ 	.short	0x0101


	//----- nvinfo : EIATTR_EXIT_INSTR_OFFSETS
	.align		4
        /*0044*/ 	.byte	0x04, 0x1c
        /*0046*/ 	.short	(.L_2529 - .L_2528)


	//   ....[0]....
.L_2528:
        /*0048*/ 	.word	0x000001a0


	//   ....[1]....
        /*004c*/ 	.word	0x00000c30


	//   ....[2]....
        /*0050*/ 	.word	0x00000c90


	//   ....[3]....
        /*0054*/ 	.word	0x00001450


	//----- nvinfo : EIATTR_MAX_THREADS
	.align		4
.L_2529:
        /*0058*/ 	.byte	0x04, 0x05
        /*005a*/ 	.short	(.L_2531 - .L_2530)
.L_2530:
        /*005c*/ 	.word	0x00000200
        /*0060*/ 	.word	0x00000001
        /*0064*/ 	.word	0x00000001


	//----- nvinfo : EIATTR_CRS_STACK_SIZE
	.align		4
.L_2531:
        /*0068*/ 	.byte	0x04, 0x1e
        /*006a*/ 	.short	(.L_2533 - .L_2532)
.L_2532:
        /*006c*/ 	.word	0x00000000


	//----- nvinfo : EIATTR_CBANK_PARAM_SIZE
	.align		4
.L_2533:
        /*0070*/ 	.byte	0x03, 0x19
        /*0072*/ 	.short	0x0e42


	//----- nvinfo : EIATTR_PARAM_CBANK
	.align		4
        /*0074*/ 	.byte	0x04, 0x0a
        /*0076*/ 	.short	(.L_2535 - .L_2534)
	.align		4
.L_2534:
        /*0078*/ 	.word	index@(.nv.constant0._ZN2at6native61_GLOBAL__N__44eb8e94_28_ForeachBinaryOpScalarList_cu_dda10a6925multi_tensor_apply_kernelINS1_28TensorListScalarListMetadataIN3c107complexIfEELi2EEENS1_25BinaryOpScalarListFunctorIS6_Li2ELi1ELi1EEEJSt7dividesIS6_EEEEvT_T0_DpT1_)
        /*007c*/ 	.short	0x0210
        /*007e*/ 	.short	0x0e42


	//----- nvinfo : EIATTR_SW_WAR
	.align		4
.L_2535:
        /*0080*/ 	.byte	0x04, 0x36
        /*0082*/ 	.short	(.L_2537 - .L_2536)
.L_2536:
        /*0084*/ 	.word	0x00000008
.L_2537:


//--------------------- .nv.info._ZN2at6native61_GLOBAL__N__44eb8e94_28_ForeachBinaryOpScalarList_cu_dda10a6925multi_tensor_apply_kernelINS1_28TensorListScalarListMetadataIN3c107complexIdEELi2EEENS1_25BinaryOpScalarListFunctorIS6_Li2ELi1ELi1EEEJSt7dividesIS6_EEEEvT_T0_DpT1_ --------------------------
	.section	.nv.info._ZN2at6native61_GLOBAL__N__44eb8e94_28_ForeachBinaryOpScalarList_cu_dda10a6925multi_tensor_apply_kernelINS1_28TensorListScalarListMetadataIN3c107complexIdEELi2EEENS1_25BinaryOpScalarListFunctorIS6_Li2ELi1ELi1EEEJSt7dividesIS6_EEEEvT_T0_DpT1_,"",@"SHT_CUDA_INFO"
	.sectionflags	@""
	.align	4


	//----- nvinfo : EIATTR_CUDA_API_VERSION
	.align		4
        /*0000*/ 	.byte	0x04, 0x37
        /*0002*/ 	.short	(.L_2539 - .L_2538)
.L_2538:
        /*0004*/ 	.word	0x00000082


	//----- nvinfo : EIATTR_KPARAM_INFO
	.align		4
.L_2539:
        /*0008*/ 	.byte	0x04, 0x17
        /*000a*/ 	.short	(.L_2541 - .L_2540)
.L_2540:
        /*000c*/ 	.word	0x00000000
        /*0010*/ 	.short	0x0002
        /*0012*/ 	.short	0x0fa1
        /*0014*/ 	.byte	0x00, 0xf0, 0x05, 0x00


	//----- nvinfo : EIATTR_KPARAM_INFO
	.align		4
.L_2541:
        /*0018*/ 	.byte	0x04, 0x17
        /*001a*/ 	.short	(.L_2543 - .L_2542)
.L_2542:
        /*001c*/ 	.word	0x00000000
        /*0020*/ 	.short	0x0001
        /*0022*/ 	.short	0x0fa0
        /*0024*/ 	.byte	0x00, 0xf0, 0x05, 0x00


	//----- nvinfo : EIATTR_KPARAM_INFO
	.align		4
.L_2543:
        /*0028*/ 	.byte	0x04, 0x17
        /*002a*/ 	.short	(.L_2545 - .L_2544)
.L_2544:
        /*002c*/ 	.word	0x00000000
        /*0030*/ 	.short	0x0000
        /*0032*/ 	.short	0x0000
        /*0034*/ 	.byte	0x00, 0xf0, 0x81, 0x3e


	//----- nvinfo : EIATTR_SPARSE_MMA_MASK
	.align		4
.L_2545:
        /*0038*/ 	.byte	0x03, 0x50
        /*003a*/ 	.short	0x0000


	//----- nvinfo : EIATTR_MAXREG_COUNT
	.align		4
        /*003c*/ 	.byte	0x03, 0x1b
        /*003e*/ 	.short	0x0080


	//----- nvinfo : EIATTR_MERCURY_ISA_VERSION
	.align		4
        /*0040*/ 	.byte	0x03, 0x5f
        /*0042*/ 	.short	0x0101


	//----- nvinfo : EIATTR_EXIT_INSTR_OFFSETS
	.align		4
        /*0044*/ 	.byte	0x04, 0x1c
        /*0046*/ 	.short	(.L_2547 - .L_2546)


	//   ....[0]....
.L_2546:
        /*0048*/ 	.word	0x000001c0


	//   ....[1]....
        /*004c*/ 	.word	0x00001f00


	//   ....[2]....
        /*0050*/ 	.word	0x00001f60


	//   ....[3]....
        /*0054*/ 	.word	0x00003920


	//----- nvinfo : EIATTR_MAX_THREADS
	.align		4
.L_2547:
        /*0058*/ 	.byte	0x04, 0x05
        /*005a*/ 	.short	(.L_2549 - .L_2548)
.L_2548:
        /*005c*/ 	.word	0x00000200
        /*0060*/ 	.word	0x00000001
        /*0064*/ 	.word	0x00000001


	//----- nvinfo : EIATTR_CRS_STACK_SIZE
	.align		4
.L_2549:
        /*0068*/ 	.byte	0x04, 0x1e
        /*006a*/ 	.short	(.L_2551 - .L_2550)
.L_2550:
        /*006c*/ 	.word	0x00000000


	//----- nvinfo : EIATTR_CBANK_PARAM_SIZE
	.align		4
.L_2551:
        /*0070*/ 	.byte	0x03, 0x19
        /*0072*/ 	.short	0x0fa2


	//----- nvinfo : EIATTR_PARAM_CBANK
	.align		4
        /*0074*/ 	.byte	0x04, 0x0a
        /*0076*/ 	.short	(.L_2553 - .L_2552)
	.align		4
.L_2552:
        /*0078*/ 	.word	index@(.nv.constant0._ZN2at6native61_GLOBAL__N__44eb8e94_28_ForeachBinaryOpScalarList_cu_dda10a6925multi_tensor_apply_kernelINS1_28TensorListScalarListMetadataIN3c107complexIdEELi2EEENS1_25BinaryOpScalarListFunctorIS6_Li2ELi1ELi1EEEJSt7dividesIS6_EEEEvT_T0_DpT1_)
        /*007c*/ 	.short	0x0210
        /*007e*/ 	.short	0x0fa2


	//----- nvinfo : EIATTR_SW_WAR
	.align		4
.L_2553:
        /*0080*/ 	.byte	0x04, 0x36
        /*0082*/ 	.short	(.L_2555 - .L_2554)
.L_2554:
        /*0084*/ 	.word	0x00000008
.L_2555:


//--------------------- .nv.info._ZN2at6native61_GLOBAL__N__44eb8e94_28_ForeachBinaryOpScalarList_cu_dda10a6925multi_tensor_apply_kernelINS1_28TensorListScalarListMetadataIfLi2EEENS1_25BinaryOpScalarListFunctorIfLi2ELi1ELi1EEEJSt7dividesIfEEEEvT_T0_DpT1_ --------------------------
	.section	.nv.info._ZN2at6native61_GLOBAL__N__44eb8e94_28_ForeachBinaryOpScalarList_cu_dda10a6925multi_tensor_apply_kernelINS1_28TensorListScalarListMetadataIfLi2EEENS1_25BinaryOpScalarListFunctorIfLi2ELi1ELi1EEEJSt7dividesIfEEEEvT_T0_DpT1_,"",@"SHT_CUDA_INFO"
	.sectionflags	@""
	.align	4


	//----- nvinfo : EIATTR_CUDA_API_VERSION
	.align		4
        /*0000*/ 	.byte	0x04, 0x37
        /*0002*/ 	.short	(.L_2557 - .L_2556)
.L_2556:
        /*0004*/ 	.word	0x00000082


	//----- nvinfo : EIATTR_KPARAM_INFO
	.align		4
.L_2557:
        /*0008*/ 	.byte	0x04, 0x17
        /*000a*/ 	.short	(.L_2559 - .L_2558)
.L_2558:
        /*000c*/ 	.word	0x00000000
        /*0010*/ 	.short	0x0002
        /*0012*/ 	.short	0x0d41
        /*0014*/ 	.byte	0x00, 0xf0, 0x05, 0x00


	//----- nvinfo : EIATTR_KPARAM_INFO
	.align		4
.L_2559:
        /*0018*/ 	.byte	0x04, 0x17
        /*001a*/ 	.short	(.L_2561 - .L_2560)
.L_2560:
        /*001c*/ 	.word	0x00000000
        /*0020*/ 	.short	0x0001
        /*0022*/ 	.short	0x0d40
        /*0024*/ 	.byte	0x00, 0xf0, 0x05, 0x00


	//----- nvinfo : EIATTR_KPARAM_INFO
	.align		4
.L_2561:
        /*0028*/ 	.byte	0x04, 0x17
        /*002a*/ 	.short	(.L_2563 - .L_2562)
.L_2562:
        /*002c*/ 	.word	0x00000000
        /*0030*/ 	.short	0x0000
        /*0032*/ 	.short	0x0000
        /*0034*/ 	.byte	0x00, 0xf0, 0x01, 0x35


	//----- nvinfo : EIATTR_SPARSE_MMA_MASK
	.align		4
.L_2563:
        /*0038*/ 	.byte	0x03, 0x50
        /*003a*/ 	.short	0x0000


	//----- nvinfo : EIATTR_MAXREG_COUNT
	.align		4
        /*003c*/ 	.byte	0x03, 0x1b
        /*003e*/ 	.short	0x0080


	//----- nvinfo : EIATTR_MERCURY_ISA_VERSION
	.align		4
        /*0040*/ 	.byte	0x03, 0x5f
        /*0042*/ 	.short	0x0101


	//----- nvinfo : EIATTR_EXIT_INSTR_OFFSETS
	.align		4
        /*0044*/ 	.byte	0x04, 0x1c
        /*0046*/ 	.short	(.L_2565 - .L_2564)


	//   ....[0]....
.L_2564:
        /*0048*/ 	.word	0x00000190


	//   ....[1]....
        /*004c*/ 	.word	0x000005c0


	//   ....[2]....
        /*0050*/ 	.word	0x00000620


	//   ....[3]....
        /*0054*/ 	.word	0x000007b0


	//----- nvinfo : EIATTR_MAX_THREADS
	.align		4
.L_2565:
        /*0058*/ 	.byte	0x04, 0x05
        /*005a*/ 	.short	(.L_2567 - .L_2566)
.L_2566:
        /*005c*/ 	.word	0x00000200
        /*0060*/ 	.word	0x00000001
        /*0064*/ 	.word	0x00000001


	//----- nvinfo : EIATTR_CRS_STACK_SIZE
	.align		4
.L_2567:
        /*0068*/ 	.byte	0x04, 0x1e
        /*006a*/ 	.short	(.L_2569 - .L_2568)
.L_2568:
        /*006c*/ 	.word	0x00000000


	//----- nvinfo : EIATTR_CBANK_PARAM_SIZE
	.align		4
.L_2569:
        /*0070*/ 	.byte	0x03, 0x19
        /*0072*/ 	.short	0x0d42


	//----- nvinfo : EIATTR_PARAM_CBANK
	.align		4
        /*0074*/ 	.byte	0x04, 0x0a
        /*0076*/ 	.short	(.L_2571 - .L_2570)
	.align		4
.L_2570:
        /*0078*/ 	.word	index@(.nv.constant0._ZN2at6native61_GLOBAL__N__44eb8e94_28_ForeachBinaryOpScalarList_cu_dda10a6925multi_tensor_apply_kernelINS1_28TensorListScalarListMetadataIfLi2EEENS1_25BinaryOpScalarListFunctorIfLi2ELi1ELi1EEEJSt7dividesIfEEEEvT_T0_DpT1_)
        /*007c*/ 	.short	0x0210
        /*007e*/ 	.short	0x0d42


	//----- nvinfo : EIATTR_SW_WAR
	.align		4
.L_2571:
        /*0080*/ 	.byte	0x04, 0x36
        /*0082*/ 	.short	(.L_2573 - .L_2572)
.L_2572:
        /*0084*/ 	.word	0x00000008
.L_2573:


//--------------------- .nv.info._ZN2at6native61_GLOBAL__N__44eb8e94_28_ForeachBinaryOpScalarList_cu_dda10a6925multi_tensor_apply_kernelINS1_28TensorListScalarListMetadataIdLi2EEENS1_25BinaryOpScalarListFunctorIdLi2ELi1ELi1EEEJSt7dividesIdEEEEvT_T0_DpT1_ --------------------------
	.section	.nv.info._ZN2at6native61_GLOBAL__N__44eb8e94_28_ForeachBinaryOpScalarList_cu_dda10a6925multi_tensor_apply_kernelINS1_28TensorListScalarListMetadataIdLi2EEENS1_25BinaryOpScalarListFunctorIdLi2ELi1ELi1EEEJSt7dividesIdEEEEvT_T0_DpT1_,"",@"SHT_CUDA_INFO"
	.sectionflags	@""
	.align	4


	//----- nvinfo : EIATTR_CUDA_API_VERSION
	.align		4
        /*0000*/ 	.byte	0x04, 0x37
        /*0002*/ 	.short	(.L_2575 - .L_2574)
.L_2574:
        /*0004*/ 	.word	0x00000082


	//----- nvinfo : EIATTR_KPARAM_INFO
	.align		4
.L_2575:
        /*0008*/ 	.byte	0x04, 0x17
        /*000a*/ 	.short	(.L_2577 - .L_2576)
.L_2576:
        /*000c*/ 	.word	0x00000000
        /*0010*/ 	.short	0x0002
        /*0012*/ 	.short	0x0e41
        /*0014*/ 	.byte	0x00, 0xf0, 0x05, 0x00


	//----- nvinfo : EIATTR_KPARAM_INFO
	.align		4
.L_2577:
        /*0018*/ 	.byte	0x04, 0x17
        /*001a*/ 	.short	(.L_2579 - .L_2578)
.L_2578:
        /*001c*/ 	.word	0x00000000
        /*0020*/ 	.short	0x0001
        /*0022*/ 	.short	0x0e40
        /*0024*/ 	.byte	0x00, 0xf0, 0x05, 0x00


	//----- nvinfo : EIATTR_KPARAM_INFO
	.align		4
.L_2579:
        /*0028*/ 	.byte	0x04, 0x17
        /*002a*/ 	.short	(.L_2581 - .L_2580)
.L_2580:
        /*002c*/ 	.word	0x00000000
        /*0030*/ 	.short	0x0000
        /*0032*/ 	.short	0x0000
        /*0034*/ 	.byte	0x00, 0xf0, 0x01, 0x39


	//----- nvinfo : EIATTR_SPARSE_MMA_MASK
	.align		4
.L_2581:
        /*0038*/ 	.byte	0x03, 0x50
        /*003a*/ 	.short	0x0000


	//----- nvinfo : EIATTR_MAXREG_COUNT
	.align		4
        /*003c*/ 	.byte	0x03, 0x1b
        /*003e*/ 	.short	0x0080


	//----- nvinfo : EIATTR_MERCURY_ISA_VERSION
	.align		4
        /*0040*/ 	.byte	0x03, 0x5f
        /*0042*/ 	.short	0x0101


	//----- nvinfo : EIATTR_EXIT_INSTR_OFFSETS
	.align		4
        /*0044*/ 	.byte	0x04, 0x1c
        /*0046*/ 	.short	(.L_2583 - .L_2582)


	//   ....[0]....
.L_2582:
        /*0048*/ 	.word	0x00000190


	//   ....[1]....
        /*004c*/ 	.word	0x00000dc0


	//   ....[2]....
        /*0050*/ 	.word	0x00000e20


	//   ....[3]....
        /*0054*/ 	.word	0x00001780


	//----- nvinfo : EIATTR_MAX_THREADS
	.align		4
.L_2583:
        /*0058*/ 	.byte	0x04, 0x05
        /*005a*/ 	.short	(.L_2585 - .L_2584)
.L_2584:
        /*005c*/ 	.word	0x00000200
        /*0060*/ 	.word	0x00000001
        /*0064*/ 	.word	0x00000001


	//----- nvinfo : EIATTR_CRS_STACK_SIZE
	.align		4
.L_2585:
        /*0068*/ 	.byte	0x04, 0x1e
        /*006a*/ 	.short	(.L_2587 - .L_2586)
.L_2586:
        /*006c*/ 	.word	0x00000000


	//----- nvinfo : EIATTR_CBANK_PARAM_SIZE
	.align		4
.L_2587:
        /*0070*/ 	.byte	0x03, 0x19
        /*0072*/ 	.short	0x0e42


	//----- nvinfo : EIATTR_PARAM_CBANK
	.align		4
        /*0074*/ 	.byte	0x04, 0x0a
        /*0076*/ 	.short	(.L_2589 - .L_2588)
	.align		4
.L_2588:
        /*0078*/ 	.word	index@(.nv.constant0._ZN2at6native61_GLOBAL__N__44eb8e94_28_ForeachBinaryOpScalarList_cu_dda10a6925multi_tensor_apply_kernelINS1_28TensorListScalarListMetadataIdLi2EEENS1_25BinaryOpScalarListFunctorIdLi2ELi1ELi1EEEJSt7dividesIdEEEEvT_T0_DpT1_)
        /*007c*/ 	.short	0x0210
        /*007e*/ 	.short	0x0e42


	//----- nvinfo : EIATTR_SW_WAR
	.align		4
.L_2589:
        /*0080*/ 	.byte	0x04, 0x36
        /*0082*/ 	.short	(.L_2591 - .L_2590)
.L_2590:
        /*0084*/ 	.word	0x00000008
.L_2591:


//--------------------- .nv.info._ZN2at6native61_GLOBAL__N__44eb8e94_28_ForeachBinaryOpScalarList_cu_dda10a6925multi_tensor_apply_kernelINS1_28TensorListScalarListMetadataIsLi2EEENS1_25BinaryOpScalarListFunctorIsLi2ELi1ELi1EEEJSt7dividesIsEEEEvT_T0_DpT1_ --------------------------
	.section	.nv.info._ZN2at6native61_GLOBAL__N__44eb8e94_28_ForeachBinaryOpScalarList_cu_dda10a6925multi_tensor_apply_kernelINS1_28TensorListScalarListMetadataIsLi2EEENS1_25BinaryOpScalarListFunctorIsLi2ELi1ELi1EEEJSt7dividesIsEEEEvT_T0_DpT1_,"",@"SHT_CUDA_INFO"
	.sectionflags	@""
	.align	4


	//----- nvinfo : EIATTR_CUDA_API_VERSION
	.align		4
        /*0000*/ 	.byte	0x04, 0x37
        /*0002*/ 	.short	(.L_2593 - .L_2592)
.L_2592:
        /*0004*/ 	.word	0x00000082


	//----- nvinfo : EIATTR_KPARAM_INFO
	.align		4
.L_2593:
        /*0008*/ 	.byte	0x04, 0x17
        /*000a*/ 	.short	(.L_2595 - .L_2594)
.L_2594:
        /*000c*/ 	.word	0x00000000
        /*0010*/ 	.short	0x0002
        /*0012*/ 	.short	0x0cc1
        /*0014*/ 	.byte	0x00, 0xf0, 0x05, 0x00


	//----- nvinfo : EIATTR_KPARAM_INFO
	.align		4
.L_2595:
        /*0018*/ 	.byte	0x04, 0x17
        /*001a*/ 	.short	(.L_2597 - .L_2596)
.L_2596:
        /*001c*/ 	.word	0x00000000
        /*0020*/ 	.short	0x0001
        /*0022*/ 	.short	0x0cc0
        /*0024*/ 	.byte	0x00, 0xf0, 0x05, 0x00


	//----- nvinfo : EIATTR_KPARAM_INFO
	.align		4
.L_2597:
        /*0028*/ 	.byte	0x04, 0x17
        /*002a*/ 	.short	(.L_2599 - .L_2598)
.L_2598:
        /*002c*/ 	.word	0x00000000
        /*0030*/ 	.short	0x0000
        /*0032*/ 	.short	0x0000
        /*0034*/ 	.byte	0x00, 0xf0, 0x01, 0x33


	//----- nvinfo : EIATTR_SPARSE_MMA_MASK
	.align		4
.L_2599:
        /*0038*/ 	.byte	0x03, 0x50
        /*003a*/ 	.short	0x0000


	//----- nvinfo : EIATTR_MAXREG_COUNT
	.align		4
        /*003c*/ 	.byte	0x03, 0x1b
        /*003e*/ 	.short	0x0080


	//----- nvinfo : EIATTR_MERCURY_ISA_VERSION
	.align		4
        /*0040*/ 	.byte	0x03, 0x5f
        /*0042*/ 	.short	0x0101


	//----- nvinfo : EIATTR_EXIT_INSTR_OFFSETS
	.align		4
        /*0044*/ 	.byte	0x04, 0x1c
        /*0046*/ 	.short	(.L_2601 - .L_2600)


	//   ....[0]....
.L_2600:
        /*0048*/ 	.word	0x000001b0


	//   ....[1]....
        /*004c*/ 	.word	0x000009f0


	//   ....[2]....
        /*0050*/ 	.word	0x00000a50


	//   ....[3]....
        /*0054*/ 	.word	0x00001080


	//----- nvinfo : EIATTR_MAX_THREADS
	.align		4
.L_2601:
        /*0058*/ 	.byte	0x04, 0x05
        /*005a*/ 	.short	(.L_2603 - .L_2602)
.L_2602:
        /*005c*/ 	.word	0x00000200
        /*0060*/ 	.word	0x00000001
        /*0064*/ 	.word	0x00000001


	//----- nvinfo : EIATTR_CRS_STACK_SIZE
	.align		4
.L_2603:
        /*0068*/ 	.byte	0x04, 0x1e
        /*006a*/ 	.short	(.L_2605 - .L_2604)
.L_2604:
        /*006c*/ 	.word	0x00000000


	//----- nvinfo : EIATTR_CBANK_PARAM_SIZE
	.align		4
.L_2605:
        /*0070*/ 	.byte	0x03, 0x19
        /*0072*/ 	.short	0x0cc2


	//----- nvinfo : EIATTR_PARAM_CBANK
	.align		4
        /*0074*/ 	.byte	0x04, 0x0a
        /*0076*/ 	.short	(.L_2607 - .L_2606)
	.align		4
.L_2606:
        /*0078*/ 	.word	index@(.nv.constant0._ZN2at6native61_GLOBAL__N__44eb8e94_28_ForeachBinaryOpScalarList_cu_dda10a6925multi_tensor_apply_kernelINS1_28TensorListScalarListMetadataIsLi2EEENS1_25BinaryOpScalarListFunctorIsLi2ELi1ELi1EEEJSt7dividesIsEEEEvT_T0_DpT1_)
        /*007c*/ 	.short	0x0210
        /*007e*/ 	.short	0x0cc2


	//----- nvinfo : EIATTR_SW_WAR
	.align		4
.L_2607:
        /*0080*/ 	.byte	0x04, 0x36
        /*0082*/ 	.short	(.L_2609 - .L_2608)
.L_2608:
        /*0084*/ 	.word	0x00000008
.L_2609:


//--------------------- .nv.info._ZN2at6native61_GLOBAL__N__44eb8e94_28_ForeachBinaryOpScalarList_cu_dda10a6925multi_tensor_apply_kernelINS1_28TensorListScalarListMetadataIlLi2EEENS1_25BinaryOpScalarListFunctorIlLi2ELi1ELi1EEEJSt7dividesIlEEEEvT_T0_DpT1_ --------------------------
	.section	.nv.info._ZN2at6native61_GLOBAL__N__44eb8e94_28_ForeachBinaryOpScalarList_cu_dda10a6925multi_tensor_apply_kernelINS1_28TensorListScalarListMetadataIlLi2EEENS1_25BinaryOpScalarListFunctorIlLi2ELi1ELi1EEEJSt7dividesIlEEEEvT_T0_DpT1_,"",@"SHT_CUDA_INFO"
	.sectionflags	@""
	.align	4


	//----- nvinfo : EIATTR_CUDA_API_VERSION
	.align		4
        /*0000*/ 	.byte	0x04, 0x37
        /*0002*/ 	.short	(.L_2611 - .L_2610)
.L_2610:
        /*0004*/ 	.word	0x00000082


	//----- nvinfo : EIATTR_KPARAM_INFO
	.align		4
.L_2611:
        /*0008*/ 	.byte	0x04, 0x17
        /*000a*/ 	.short	(.L_2613 - .L_2612)
.L_2612:
        /*000c*/ 	.word	0x00000000
        /*0010*/ 	.short	0x0002
        /*0012*/ 	.short	0x0e41
        /*0014*/ 	.byte	0x00, 0xf0, 0x05, 0x00


	//----- nvinfo : EIATTR_KPARAM_INFO
	.align		4
.L_2613:
        /*0018*/ 	.byte	0x04, 0x17
        /*001a*/ 	.short	(.L_2615 - .L_2614)
.L_2614:
        /*001c*/ 	.word	0x00000000
        /*0020*/ 	.short	0x0001
        /*0022*/ 	.short	0x0e40
        /*0024*/ 	.byte	0x00, 0xf0, 0x05, 0x00


	//----- nvinfo : EIATTR_KPARAM_INFO
	.align		4
.L_2615:
        /*0028*/ 	.byte	0x04, 0x17
        /*002a*/ 	.short	(.L_2617 - .L_2616)
.L_2616:
        /*002c*/ 	.word	0x00000000
        /*0030*/ 	.short	0x0000
        /*0032*/ 	.short	0x0000
        /*0034*/ 	.byte	0x00, 0xf0, 0x01, 0x39


	//----- nvinfo : EIATTR_SPARSE_MMA_MASK
	.align		4
.L_2617:
        /*0038*/ 	.byte	0x03, 0x50
        /*003a*/ 	.short	0x0000


	//----- nvinfo : EIATTR_MAXREG_COUNT
	.align		4
        /*003c*/ 	.byte	0x03, 0x1b
        /*003e*/ 	.short	0x0080


	//----- nvinfo : EIATTR_MERCURY_ISA_VERSION
	.align		4
        /*0040*/ 	.byte	0x03, 0x5f
        /*0042*/ 	.short	0x0101


	//----- nvinfo : EIATTR_EXIT_INSTR_OFFSETS
	.align		4
        /*0044*/ 	.byte	0x04, 0x1c
        /*0046*/ 	.short	(.L_2619 - .L_2618)


	//   ....[0]....
.L_2618:
        /*0048*/ 	.word	0x00000190


	//   ....[1]....
        /*004c*/ 	.word	0x00000ec0


	//   ....[2]....
        /*0050*/ 	.word	0x00000f20


	//   ....[3]....
        /*0054*/ 	.word	0x00001980


	//----- nvinfo : EIATTR_MAX_THREADS
	.align		4
.L_2619:
        /*0058*/ 	.byte	0x04, 0x05
        /*005a*/ 	.short	(.L_2621 - .L_2620)
.L_2620:
        /*005c*/ 	.word	0x00000200
        /*0060*/ 	.word	0x00000001
        /*0064*/ 	.word	0x00000001


	//----- nvinfo : EIATTR_CRS_STACK_SIZE
	.align		4
.L_2621:
        /*0068*/ 	.byte	0x04, 0x1e
        /*006a*/ 	.short	(.L_2623 - .L_2622)
.L_2622:
        /*006c*/ 	.word	0x00000000


	//----- nvinfo : EIATTR_CBANK_PARAM_SIZE
	.align		4
.L_2623:
        /*0070*/ 	.byte	0x03, 0x19
        /*0072*/ 	.short	0x0e42


	//----- nvinfo : EIATTR_PARAM_CBANK
	.align		4
        /*0074*/ 	.byte	0x04, 0x0a
        /*0076*/ 	.short	(.L_2625 - .L_2624)
	.align		4
.L_2624:
        /*0078*/ 	.word	index@(.nv.constant0._ZN2at6native61_GLOBAL__N__44eb8e94_28_ForeachBinaryOpScalarList_cu_dda10a6925multi_tensor_apply_kernelINS1_28TensorListScalarListMetadataIlLi2EEENS1_25BinaryOpScalarListFunctorIlLi2ELi1ELi1EEEJSt7dividesIlEEEEvT_T0_DpT1_)
        /*007c*/ 	.short	0x0210
        /*007e*/ 	.short	0x0e42


	//----- nvinfo : EIATTR_SW_WAR
	.align		4
.L_2625:
        /*0080*/ 	.byte	0x04, 0x36
        /*0082*/ 	.short	(.L_2627 - .L_2626)
.L_2626:
        /*0084*/ 	.word	0x00000008
.L_2627:


//--------------------- .nv.info._ZN2at6native61_GLOBAL__N__44eb8e94_28_ForeachBinaryOpScalarList_cu_dda10a6925multi_tensor_apply_kernelINS1_28TensorListScalarListMetadataIiLi2EEENS1_25BinaryOpScalarListFunctorIiLi2ELi1ELi1EEEJSt7dividesIiEEEEvT_T0_DpT1_ --------------------------
	.section	.nv.info._ZN2at6native61_GLOBAL__N__44eb8e94_28_ForeachBinaryOpScalarList_cu_dda10a6925multi_tensor_apply_kernelINS1_28TensorListScalarListMetadataIiLi2EEENS1_25BinaryOpScalarListFunctorIiLi2ELi1ELi1EEEJSt7dividesIiEEEEvT_T0_DpT1_,"",@"SHT_CUDA_INFO"
	.sectionflags	@""
	.align	4


	//----- nvinfo : EIATTR_CUDA_API_VERSION
	.align		4
        /*0000*/ 	.byte	0x04, 0x37
        /*0002*/ 	.short	(.L_2629 - .L_2628)
.L_2628:
        /*0004*/ 	.word	0x00000082


	//----- nvinfo : EIATTR_KPARAM_INFO
	.align		4
.L_2629:
        /*0008*/ 	.byte	0x04, 0x17
        /*000a*/ 	.short	(.L_2631 - .L_2630)
.L_2630:
        /*000c*/ 	.word	0x00000000
        /*0010*/ 	.short	0x0002
        /*0012*/ 	.short	0x0d41
        /*0014*/ 	.byte	0x00, 0xf0, 0x05, 0x00


	//----- nvinfo : EIATTR_KPARAM_INFO
	.align		4
.L_2631:
        /*0018*/ 	.byte	0x04, 0x17
        /*001a*/ 	.short	(.L_2633 - .L_2632)
.L_2632:
        /*001c*/ 	.word	0x00000000
        /*0020*/ 	.short	0x0001
        /*0022*/ 	.short	0x0d40
        /*0024*/ 	.byte	0x00, 0xf0, 0x05, 0x00


	//----- nvinfo : EIATTR_KPARAM_INFO
	.align		4
.L_2633:
        /*0028*/ 	.byte	0x04, 0x17
        /*002a*/ 	.short	(.L_2635 - .L_2634)
.L_2634:
        /*002c*/ 	.word	0x00000000
        /*0030*/ 	.short	0x0000
        /*0032*/ 	.short	0x0000
        /*0034*/ 	.byte	0x00, 0xf0, 0x01, 0x35


	//----- nvinfo : EIATTR_SPARSE_MMA_MASK
	.align		4
.L_2635:
        /*0038*/ 	.byte	0x03, 0x50
        /*003a*/ 	.short	0x0000


	//----- nvinfo : EIATTR_MAXREG_COUNT
	.align		4
        /*003c*/ 	.byte	0x03, 0x1b
        /*003e*/ 	.short	0x0080


	//----- nvinfo : EIATTR_MERCURY_ISA_VERSION
	.align		4
        /*0040*/ 	.byte	0x03, 0x5f
        /*0042*/ 	.short	0x0101


	//----- nvinfo : EIATTR_EXIT_INSTR_OFFSETS
	.align		4
        /*0044*/ 	.byte	0x04, 0x1c
        /*0046*/ 	.short	(.L_2637 - .L_2636)


	//   ....[0]....
.L_2636:
        /*0048*/ 	.word	0x000001b0


	//   ....[1]....
        /*004c*/ 	.word	0x000009a0


	//   ....[2]....
        /*0050*/ 	.word	0x00000a00


	//   ....[3]....
        /*0054*/ 	.word	0x00000fc0


	//----- nvinfo : EIATTR_MAX_THREADS
	.align		4
.L_2637:
        /*0058*/ 	.byte	0x04, 0x05
        /*005a*/ 	.short	(.L_2639 - .L_2638)
.L_2638:
        /*005c*/ 	.word	0x00000200
        /*0060*/ 	.word	0x00000001
        /*0064*/ 	.word	0x00000001


	//----- nvinfo : EIATTR_CRS_STACK_SIZE
	.align		4
.L_2639:
        /*0068*/ 	.byte	0x04, 0x1e
        /*006a*/ 	.short	(.L_2641 - .L_2640)
.L_2640:
        /*006c*/ 	.word	0x00000000


	//----- nvinfo : EIATTR_CBANK_PARAM_SIZE
	.align		4
.L_2641:
        /*0070*/ 	.byte	0x03, 0x19
        /*0072*/ 	.short	0x0d42


	//----- nvinfo : EIATTR_PARAM_CBANK
	.align		4
        /*0074*/ 	.byte	0x04, 0x0a
        /*0076*/ 	.short	(.L_2643 - .L_2642)
	.align		4
.L_2642:
        /*0078*/ 	.word	index@(.nv.constant0._ZN2at6native61_GLOBAL__N__44eb8e94_28_ForeachBinaryOpScalarList_cu_dda10a6925multi_tensor_apply_kernelINS1_28TensorListScalarListMetadataIiLi2EEENS1_25BinaryOpScalarListFunctorIiLi2ELi1ELi1EEEJSt7dividesIiEEEEvT_T0_DpT1_)
        /*007c*/ 	.short	0x0210
        /*007e*/ 	.short	0x0d42


	//----- nvinfo : EIATTR_SW_WAR
	.align		4
.L_2643:
        /*0080*/ 	.byte	0x04, 0x36
        /*0082*/ 	.short	(.L_2645 - .L_2644)
.L_2644:
        /*0084*/ 	.word	0x00000008
.L_2645:


//--------------------- .nv.info._ZN2at6native61_GLOBAL__N__44eb8e94_28_ForeachBinaryOpScalarList_cu_dda10a6925multi_tensor_apply_kernelINS1_28TensorListScalarListMetadataIaLi2EEENS1_25BinaryOpScalarListFunctorIaLi2ELi1ELi1EEEJSt7dividesIaEEEEvT_T0_DpT1_ --------------------------
	.section	.nv.info._ZN2at6native61_GLOBAL__N__44eb8e94_28_ForeachBinaryOpScalarList_cu_dda10a6925multi_tensor_apply_kernelINS1_28TensorListScalarListMetadataIaLi2EEENS1_25BinaryOpScalarListFunctorIaLi2ELi1ELi1EEEJSt7dividesIaEEEEvT_T0_DpT1_,"",@"SHT_CUDA_INFO"
	.sectionflags	@""
	.align	4


	//----- nvinfo : EIATTR_CUDA_API_VERSION
	.align		4
        /*0000*/ 	.byte	0x04, 0x37
        /*0002*/ 	.short	(.L_2647 - .L_2646)
.L_2646:
        /*0004*/ 	.word	0x00000082


	//----- nvinfo : EIATTR_KPARAM_INFO
	.align		4
.L_2647:
        /*0008*/ 	.byte	0x04, 0x17
        /*000a*/ 	.short	(.L_2649 - .L_2648)
.L_2648:
        /*000c*/ 	.word	0x00000000
        /*0010*/ 	.short	0x0002
        /*0012*/ 	.short	0x0c81
        /*0014*/ 	.byte	0x00, 0xf0, 0x05, 0x00


	//----- nvinfo : EIATTR_KPARAM_INFO
	.align		4
.L_2649:
        /*0018*/ 	.byte	0x04, 0x17
        /*001a*/ 	.short	(.L_2651 - .L_2650)
.L_2650:
        /*001c*/ 	.word	0x00000000
        /*0020*/ 	.short	0x0001
        /*0022*/ 	.short	0x0c80
        /*0024*/ 	.byte	0x00, 0xf0, 0x05, 0x00


	//----- nvinfo : EIATTR_KPARAM_INFO
	.align		4
.L_2651:
        /*0028*/ 	.byte	0x04, 0x17
        /*002a*/ 	.short	(.L_2653 - .L_2652)
.L_2652:
        /*002c*/ 	.word	0x00000000
        /*0030*/ 	.short	0x0000
        /*0032*/ 	.short	0x0000
        /*0034*/ 	.byte	0x00, 0xf0, 0x01, 0x32


	//----- nvinfo : EIATTR_SPARSE_MMA_MASK
	.align		4
.L_2653:
        /*0038*/ 	.byte	0x03, 0x50
        /*003a*/ 	.short	0x0000


	//----- nvinfo : EIATTR_MAXREG_COUNT
	.align		4
        /*003c*/ 	.byte	0x03, 0x1b
        /*003e*/ 	.short	0x0080


	//----- nvinfo : EIATTR_MERCURY_ISA_VERSION
	.align		4
        /*0040*/ 	.byte	0x03, 0x5f
        /*0042*/ 	.short	0x0101


	//----- nvinfo : EIATTR_EXIT_INSTR_OFFSETS
	.align		4
        /*0044*/ 	.byte	0x04, 0x1c
        /*0046*/ 	.short	(.L_2655 - .L_2654)


	//   ....[0]....
.L_2654:
        /*0048*/ 	.word	0x000001b0


	//   ....[1]....
        /*004c*/ 	.word	0x00000a50


	//   ....[2]....
        /*0050*/ 	.word	0x00000ab0


	//   ....[3]....
        /*0054*/ 	.word	0x00001140


	//----- nvinfo : EIATTR_MAX_THREADS
	.align		4
.L_2655:
        /*0058*/ 	.byte	0x04, 0x05
        /*005a*/ 	.short	(.L_2657 - .L_2656)
.L_2656:
        /*005c*/ 	.word	0x00000200
        /*0060*/ 	.word	0x00000001
        /*0064*/ 	.word	0x00000001


	//----- nvinfo : EIATTR_CRS_STACK_SIZE
	.align		4
.L_2657:
        /*0068*/ 	.byte	0x04, 0x1e
        /*006a*/ 	.short	(.L_2659 - .L_2658)
.L_2658:
        /*006c*/ 	.word	0x00000000


	//----- nvinfo : EIATTR_CBANK_PARAM_SIZE
	.align		4
.L_2659:
        /*0070*/ 	.byte	0x03, 0x19
        /*0072*/ 	.short	0x0c82


	//----- nvinfo : EIATTR_PARAM_CBANK
	.align		4
        /*0074*/ 	.byte	0x04, 0x0a
        /*0076*/ 	.short	(.L_2661 - .L_2660)
	.align		4
.L_2660:
        /*0078*/ 	.word	index@(.nv.constant0._ZN2at6native61_GLOBAL__N__44eb8e94_28_ForeachBinaryOpScalarList_cu_dda10a6925multi_tensor_apply_kernelINS1_28TensorListScalarListMetadataIaLi2EEENS1_25BinaryOpScalarListFunctorIaLi2ELi1ELi1EEEJSt7dividesIaEEEEvT_T0_DpT1_)
        /*007c*/ 	.short	0x0210
        /*007e*/ 	.short	0x0c82


	//----- nvinfo : EIATTR_SW_WAR
	.align		4
.L_2661:
        /*0080*/ 	.byte	0x04, 0x36
        /*0082*/ 	.short	(.L_2663 - .L_2662)
.L_2662:
        /*0084*/ 	.word	0x00000008
.L_2663:


//--------------------- .nv.info._ZN2at6native61_GLOBAL__N__44eb8e94_28_ForeachBinaryOpScalarList_cu_dda10a6925multi_tensor_apply_kernelINS1_28TensorListScalarListMetadataIhLi2EEENS1_25BinaryOpScalarListFunctorIhLi2ELi1ELi1EEEJSt7dividesIhEEEEvT_T0_DpT1_ --------------------------
	.section	.nv.info._ZN2at6native61_GLOBAL__N__44eb8e94_28_ForeachBinaryOpScalarList_cu_dda10a6925multi_tensor_apply_kernelINS1_28TensorListScalarListMetadataIhLi2EEENS1_25BinaryOpScalarListFunctorIhLi2ELi1ELi1EEEJSt7dividesIhEEEEvT_T0_DpT1_,"",@"SHT_CUDA_INFO"
	.sectionflags	@""
	.align	4


	//----- nvinfo : EIATTR_CUDA_API_VERSION
	.align		4
        /*0000*/ 	.byte	0x04, 0x37
        /*0002*/ 	.short	(.L_2665 - .L_2664)
.L_2664:
        /*0004*/ 	.word	0x00000082


	//----- nvinfo : EIATTR_KPARAM_INFO
	.align		4
.L_2665:
        /*0008*/ 	.byte	0x04, 0x17
        /*000a*/ 	.short	(.L_2667 - .L_2666)
.L_2666:
        /*000c*/ 	.word	0x00000000
        /*0010*/ 	.short	0x0002
        /*0012*/ 	.short	0x0c81
        /*0014*/ 	.byte	0x00, 0xf0, 0x05, 0x00


	//----- nvinfo : EIATTR_KPARAM_INFO
	.align		4
.L_2667:
        /*0018*/ 	.byte	0x04, 0x17
        /*001a*/ 	.short	(.L_2669 - .L_2668)
.L_2668:
        /*001c*/ 	.word	0x00000000
        /*0020*/ 	.short	0x0001
        /*0022*/ 	.short	0x0c80
        /*0024*/ 	.byte	0x00, 0xf0, 0x05, 0x00


	//----- nvinfo : EIATTR_KPARAM_INFO
	.align		4
.L_2669:
        /*0028*/ 	.byte	0x04, 0x17
        /*002a*/ 	.short	(.L_2671 - .L_2670)
.L_2670:
        /*002c*/ 	.word	0x00000000
        /*0030*/ 	.short	0x0000
        /*0032*/ 	.short	0x0000
        /*0034*/ 	.byte	0x00, 0xf0, 0x01, 0x32


	//----- nvinfo : EIATTR_SPARSE_MMA_MASK
	.align		4
.L_2671:
        /*0038*/ 	.byte	0x03, 0x50
        /*003a*/ 	.short	0x0000


	//----- nvinfo : EIATTR_MAXREG_COUNT
	.align		4
        /*003c*/ 	.byte	0x03, 0x1b
        /*003e*/ 	.short	0x0080


	//----- nvinfo : EIATTR_MERCURY_ISA_VERSION
	.align		4
        /*0040*/ 	.byte	0x03, 0x5f
        /*0042*/ 	.short	0x0101


	//----- nvinfo : EIATTR_EXIT_INSTR_OFFSETS
	.align		4
        /*0044*/ 	.byte	0x04, 0x1c
        /*0046*/ 	.short	(.L_2673 - .L_2672)


	//   ....[0]....
.L_2672:
        /*0048*/ 	.word	0x00000190


	//   ....[1]....
        /*004c*/ 	.word	0x000006a0


	//   ....[2]....
        /*0050*/ 	.word	0x00000700


	//   ....[3]....
        /*0054*/ 	.word	0x00000990


	//----- nvinfo : EIATTR_MAX_THREADS
	.align		4
.L_2673:
        /*0058*/ 	.byte	0x04, 0x05
        /*005a*/ 	.short	(.L_2675 - .L_2674)
.L_2674:
        /*005c*/ 	.word	0x00000200
        /*0060*/ 	.word	0x00000001
        /*0064*/ 	.word	0x00000001


	//----- nvinfo : EIATTR_CRS_STACK_SIZE
	.align		4
.L_2675:
        /*0068*/ 	.byte	0x04, 0x1e
        /*006a*/ 	.short	(.L_2677 - .L_2676)
.L_2676:
        /*006c*/ 	.word	0x00000000


	//----- nvinfo : EIATTR_CBANK_PARAM_SIZE
	.align		4
.L_2677:
        /*0070*/ 	.byte	0x03, 0x19
        /*0072*/ 	.short	0x0c82


	//----- nvinfo : EIATTR_PARAM_CBANK
	.align		4
        /*0074*/ 	.byte	0x04, 0x0a
        /*0076*/ 	.short	(.L_2679 - .L_2678)
	.align		4
.L_2678:
        /*0078*/ 	.word	index@(.nv.constant0._ZN2at6native61_GLOBAL__N__44eb8e94_28_ForeachBinaryOpScalarList_cu_dda10a6925multi_tensor_apply_kernelINS1_28TensorListScalarListMetadataIhLi2EEENS1_25BinaryOpScalarListFunctorIhLi2ELi1ELi1EEEJSt7dividesIhEEEEvT_T0_DpT1_)
        /*007c*/ 	.short	0x0210
        /*007e*/ 	.short	0x0c82


	//----- nvinfo : EIATTR_SW_WAR
	.align		4
.L_2679:
        /*0080*/ 	.byte	0x04, 0x36
        /*0082*/ 	.short	(.L_2681 - .L_2680)
.L_2680:
        /*0084*/ 	.word	0x00000008
.L_2681:


//--------------------- .nv.info._ZN2at6native61_GLOBAL__N__44eb8e94_28_ForeachBinaryOpScalarList_cu_dda10a6925multi_tensor_apply_kernelINS1_28TensorListScalarListMetadataIfLi1EEENS1_25BinaryOpScalarListFunctorIN3c108BFloat16ELi1ELi1ELi0EEEJSt7dividesIfEEEEvT_T0_DpT1_ --------------------------
	.section	.nv.info._ZN2at6native61_GLOBAL__N__44eb8e94_28_ForeachBinaryOpScalarList_cu_dda10a6925multi_tensor_apply_kernelINS1_28TensorListScalarListMetadataIfLi1EEENS1_25BinaryOpScalarListFunctorIN3c108BFloat16ELi1ELi1ELi0EEEJSt7dividesIfEEEEvT_T0_DpT1_,"",@"SHT_CUDA_INFO"
	.sectionflags	@""
	.align	4


	//----- nvinfo : EIATTR_CUDA_API_VERSION
	.align		4
        /*0000*/ 	.byte	0x04, 0x37
        /*0002*/ 	.short	(.L_2683 - .L_2682)
.L_2682:
        /*0004*/ 	.word	0x00000082


	//----- nvinfo : EIATTR_KPARAM_INFO
	.align		4
.L_2683:
        /*0008*/ 	.byte	0x04, 0x17
        /*000a*/ 	.short	(.L_2685 - .L_2684)
.L_2684:
        /*000c*/ 	.word	0x00000000
        /*0010*/ 	.short	0x0002
        /*0012*/ 	.short	0x0dc1
        /*0014*/ 	.byte	0x00, 0xf0, 0x05, 0x00


	//----- nvinfo : EIATTR_KPARAM_INFO
	.align		4
.L_2685:
        /*0018*/ 	.byte	0x04, 0x17
        /*001a*/ 	.short	(.L_2687 - .L_2686)
.L_2686:
        /*001c*/ 	.word	0x00000000
        /*0020*/ 	.short	0x0001
        /*0022*/ 	.short	0x0dc0
        /*0024*/ 	.byte	0x00, 0xf0, 0x05, 0x00


	//----- nvinfo : EIATTR_KPARAM_INFO
	.align		4
.L_2687:
        /*0028*/ 	.byte	0x04, 0x17
        /*002a*/ 	.short	(.L_2689 - .L_2688)
.L_2688:
        /*002c*/ 	.word	0x00000000
        /*0030*/ 	.short	0x0000
        /*0032*/ 	.short	0x0000
        /*0034*/ 	.byte	0x00, 0xf0, 0x01, 0x37


	//----- nvinfo : EIATTR_SPARSE_MMA_MASK
	.align		4
.L_2689:
        /*0038*/ 	.byte	0x03, 0x50
        /*003a*/ 	.short	0x0000


	//----- nvinfo : EIATTR_MAXREG_COUNT
	.align		4
        /*003c*/ 	.byte	0x03, 0x1b
        /*003e*/ 	.short	0x0080


	//----- nvinfo : EIATTR_MERCURY_ISA_VERSION
	.align		4
        /*0040*/ 	.byte	0x03, 0x5f
        /*0042*/ 	.short	0x0101


	//----- nvinfo : EIATTR_EXIT_INSTR_OFFSETS
	.align		4
        /*0044*/ 	.byte	0x04, 0x1c
        /*0046*/ 	.short	(.L_2691 - .L_2690)


	//   ....[0]....
.L_2690:
        /*0048*/ 	.word	0x00000170


	//   ....[1]....
        /*004c*/ 	.word	0x000005b0


	//   ....[2]....
        /*0050*/ 	.word	0x00000610


	//   ....[3]....
        /*0054*/ 	.word	0x000007e0


	//----- nvinfo : EIATTR_MAX_THREADS
	.align		4
.L_2691:
        /*0058*/ 	.byte	0x04, 0x05
        /*005a*/ 	.short	(.L_2693 - .L_2692)
.L_2692:
        /*005c*/ 	.word	0x00000200
        /*0060*/ 	.word	0x00000001
        /*0064*/ 	.word	0x00000001


	//----- nvinfo : EIATTR_CRS_STACK_SIZE
	.align		4
.L_2693:
        /*0068*/ 	.byte	0x04, 0x1e
        /*006a*/ 	.short	(.L_2695 - .L_2694)
.L_2694:
        /*006c*/ 	.word	0x00000000


	//----- nvinfo : EIATTR_CBANK_PARAM_SIZE
	.align		4
.L_2695:
        /*0070*/ 	.byte	0x03, 0x19
        /*0072*/ 	.short	0x0dc2


	//----- nvinfo : EIATTR_PARAM_CBANK
	.align		4
        /*0074*/ 	.byte	0x04, 0x0a
        /*0076*/ 	.short	(.L_2697 - .L_2696)
	.align		4
.L_2696:
        /*0078*/ 	.word	index@(.nv.constant0._ZN2at6native61_GLOBAL__N__44eb8e94_28_ForeachBinaryOpScalarList_cu_dda10a6925multi_tensor_apply_kernelINS1_28TensorListScalarListMetadataIfLi1EEENS1_25BinaryOpScalarListFunctorIN3c108BFloat16ELi1ELi1ELi0EEEJSt7dividesIfEEEEvT_T0_DpT1_)
        /*007c*/ 	.short	0x0210
        /*007e*/ 	.short	0x0dc2


	//----- nvinfo : EIATTR_SW_WAR
	.align		4
.L_2697:
        /*0080*/ 	.byte	0x04, 0x36
        /*0082*/ 	.short	(.L_2699 - .L_2698)
.L_2698:
        /*0084*/ 	.word	0x00000008
.L_2699:


//--------------------- .nv.info._ZN2at6native61_GLOBAL__N__44eb8e94_28_ForeachBinaryOpScalarList_cu_dda10a6925multi_tensor_apply_kernelINS1_28TensorListScalarListMetadataIfLi1EEENS1_25BinaryOpScalarListFunctorIN3c104HalfELi1ELi1ELi0EEEJSt7dividesIfEEEEvT_T0_DpT1_ --------------------------
	.section	.nv.info._ZN2at6native61_GLOBAL__N__44eb8e94_28_ForeachBinaryOpScalarList_cu_dda10a6925multi_tensor_apply_kernelINS1_28TensorListScalarListMetadataIfLi1EEENS1_25BinaryOpScalarListFunctorIN3c104HalfELi1ELi1ELi0EEEJSt7dividesIfEEEEvT_T0_DpT1_,"",@"SHT_CUDA_INFO"
	.sectionflags	@""
	.align	4


	//----- nvinfo : EIATTR_CUDA_API_VERSION
	.align		4
        /*0000*/ 	.byte	0x04, 0x37
        /*0002*/ 	.short	(.L_2701 - .L_2700)
.L_2700:
        /*0004*/ 	.word	0x00000082


	//----- nvinfo : EIATTR_KPARAM_INFO
	.align		4
.L_2701:
        /*0008*/ 	.byte	0x04, 0x17
        /*000a*/ 	.short	(.L_2703 - .L_2702)
.L_2702:
        /*000c*/ 	.word	0x00000000
        /*0010*/ 	.short	0x0002
        /*0012*/ 	.short	0x0dc1
        /*0014*/ 	.byte	0x00, 0xf0, 0x05, 0x00


	//----- nvinfo : EIATTR_KPARAM_INFO
	.align		4
.L_2703:
        /*0018*/ 	.byte	0x04, 0x17
        /*001a*/ 	.short	(.L_2705 - .L_2704)
.L_2704:
        /*001c*/ 	.word	0x00000000
        /*0020*/ 	.short	0x0001
        /*0022*/ 	.short	0x0dc0
        /*0024*/ 	.byte	0x00, 0xf0, 0x05, 0x00


	//----- nvinfo : EIATTR_KPARAM_INFO
	.align		4
.L_2705:
        /*0028*/ 	.byte	0x04, 0x17
        /*002a*/ 	.short	(.L_2707 - .L_2706)
.L_2706:
        /*002c*/ 	.word	0x00000000
        /*0030*/ 	.short	0x0000
        /*0032*/ 	.short	0x0000
        /*0034*/ 	.byte	0x00, 0xf0, 0x01, 0x37


	//----- nvinfo : EIATTR_SPARSE_MMA_MASK
	.align		4
.L_2707:
        /*0038*/ 	.byte	0x03, 0x50
        /*003a*/ 	.short	0x0000


	//----- nvinfo : EIATTR_MAXREG_COUNT
	.align		4
        /*003c*/ 	.byte	0x03, 0x1b
        /*003e*/ 	.short	0x0080


	//----- nvinfo : EIATTR_MERCURY_ISA_VERSION
	.align		4
        /*0040*/ 	.byte	0x03, 0x5f
        /*0042*/ 	.short	0x0101


	//----- nvinfo : EIATTR_EXIT_INSTR_OFFSETS
	.align		4
        /*0044*/ 	.byte	0x04, 0x1c
        /*0046*/ 	.short	(.L_2709 - .L_2708)


	//   ....[0]....
.L_2708:
        /*0048*/ 	.word	0x00000170


	//   ....[1]....
        /*004c*/ 	.word	0x000005b0


	//   ....[2]....
        /*0050*/ 	.word	0x00000610


	//   ....[3]....
        /*0054*/ 	.word	0x000007c0


	//----- nvinfo : EIATTR_MAX_THREADS
	.align		4
.L_2709:
        /*0058*/ 	.byte	0x04, 0x05
        /*005a*/ 	.short	(.L_2711 - .L_2710)
.L_2710:
        /*005c*/ 	.word	0x00000200
        /*0060*/ 	.word	0x00000001
        /*0064*/ 	.word	0x00000001


	//----- nvinfo : EIATTR_CRS_STACK_SIZE
	.align		4
.L_2711:
        /*0068*/ 	.byte	0x04, 0x1e
        /*006a*/ 	.short	(.L_2713 - .L_2712)
.L_2712:
        /*006c*/ 	.word	0x00000000


	//----- nvinfo : EIATTR_CBANK_PARAM_SIZE
	.align		4
.L_2713:
        /*0070*/ 	.byte	0x03, 0x19
        /*0072*/ 	.short	0x0dc2


	//----- nvinfo : EIATTR_PARAM_CBANK
	.align		4
        /*0074*/ 	.byte	0x04, 0x0a
        /*0076*/ 	.short	(.L_2715 - .L_2714)
	.align		4
.L_2714:
        /*0078*/ 	.word	index@(.nv.constant0._ZN2at6native61_GLOBAL__N__44eb8e94_28_ForeachBinaryOpScalarList_cu_dda10a6925multi_tensor_apply_kernelINS1_28TensorListScalarListMetadataIfLi1EEENS1_25BinaryOpScalarListFunctorIN3c104HalfELi1ELi1ELi0EEEJSt7dividesIfEEEEvT_T0_DpT1_)
        /*007c*/ 	.short	0x0210
        /*007e*/ 	.short	0x0dc2


	//----- nvinfo : EIATTR_SW_WAR
	.align		4
.L_2715:
        /*0080*/ 	.byte	0x04, 0x36
        /*0082*/ 	.short	(.L_2717 - .L_2716)
.L_2716:
        /*0084*/ 	.word	0x00000008
.L_2717:


//--------------------- .nv.info._ZN2at6native61_GLOBAL__N__44eb8e94_28_ForeachBinaryOpScalarList_cu_dda10a6925multi_tensor_apply_kernelINS1_28TensorListScalarListMetadataIbLi1EEENS1_25BinaryOpScalarListFunctorIbLi1ELi1ELi0EEEJSt7dividesIbEEEEvT_T0_DpT1_ --------------------------
	.section	.nv.info._ZN2at6native61_GLOBAL__N__44eb8e94_28_ForeachBinaryOpScalarList_cu_dda10a6925multi_tensor_apply_kernelINS1_28TensorListScalarListMetadataIbLi1EEENS1_25BinaryOpScalarListFunctorIbLi1ELi1ELi0EEEJSt7dividesIbEEEEvT_T0_DpT1_,"",@"SHT_CUDA_INFO"
	.sectionflags	@""
	.align	4


	//----- nvinfo : EIATTR_CUDA_API_VERSION
	.align		4
        /*0000*/ 	.byte	0x04, 0x37
        /*0002*/ 	.short	(.L_2719 - .L_2718)
.L_2718:
        /*0004*/ 	.word	0x00000082


	//----- nvinfo : EIATTR_KPARAM_INFO
	.align		4
.L_2719:
        /*0008*/ 	.byte	0x04, 0x17
        /*000a*/ 	.short	(.L_2721 - .L_2720)
.L_2720:
        /*000c*/ 	.word	0x00000000
        /*0010*/ 	.short	0x0002
        /*0012*/ 	.short	0x0ca1
        /*0014*/ 	.byte	0x00, 0xf0, 0x05, 0x00


	//----- nvinfo : EIATTR_KPARAM_INFO
	.align		4
.L_2721:
        /*0018*/ 	.byte	0x04, 0x17
        /*001a*/ 	.short	(.L_2723 - .L_2722)
.L_2722:
        /*001c*/ 	.word	0x00000000
        /*0020*/ 	.short	0x0001
        /*0022*/ 	.short	0x0ca0
        /*0024*/ 	.byte	0x00, 0xf0, 0x05, 0x00


	//----- nvinfo : EIATTR_KPARAM_INFO
	.align		4
.L_2723:
        /*0028*/ 	.byte	0x04, 0x17
        /*002a*/ 	.short	(.L_2725 - .L_2724)
.L_2724:
        /*002c*/ 	.word	0x00000000
        /*0030*/ 	.short	0x0000
        /*0032*/ 	.short	0x0000
        /*0034*/ 	.byte	0x00, 0xf0, 0x81, 0x32


	//----- nvinfo : EIATTR_SPARSE_MMA_MASK
	.align		4
.L_2725:
        /*0038*/ 	.byte	0x03, 0x50
        /*003a*/ 	.short	0x0000


	//----- nvinfo : EIATTR_MAXREG_COUNT
	.align		4
        /*003c*/ 	.byte	0x03, 0x1b
        /*003e*/ 	.short	0x0080


	//----- nvinfo : EIATTR_MERCURY_ISA_VERSION
	.align		4
        /*0040*/ 	.byte	0x03, 0x5f
        /*0042*/ 	.short	0x0101


	//----- nvinfo : EIATTR_EXIT_INSTR_OFFSETS
	.align		4
        /*0044*/ 	.byte	0x04, 0x1c
        /*0046*/ 	.short	(.L_2727 - .L_2726)


	//   ....[0]....
.L_2726:
        /*0048*/ 	.word	0x00000130


	//   ....[1]....
        /*004c*/ 	.word	0x00000520


	//   ....[2]....
        /*0050*/ 	.word	0x00000580


	//   ....[3]....
        /*0054*/ 	.word	0x00000770


	//----- nvinfo : EIATTR_MAX_THREADS
	.align		4
.L_2727:
        /*0058*/ 	.byte	0x04, 0x05
        /*005a*/ 	.short	(.L_2729 - .L_2728)
.L_2728:
        /*005c*/ 	.word	0x00000200
        /*0060*/ 	.word	0x00000001
        /*0064*/ 	.word	0x00000001


	//----- nvinfo : EIATTR_CRS_STACK_SIZE
	.align		4
.L_2729:
        /*0068*/ 	.byte	0x04, 0x1e
        /*006a*/ 	.short	(.L_2731 - .L_2730)
.L_2730:
        /*006c*/ 	.word	0x00000000


	//----- nvinfo : EIATTR_CBANK_PARAM_SIZE
	.align		4
.L_2731:
        /*0070*/ 	.byte	0x03, 0x19
        /*0072*/ 	.short	0x0ca2


	//----- nvinfo : EIATTR_PARAM_CBANK
	.align		4
        /*0074*/ 	.byte	0x04, 0x0a
        /*0076*/ 	.short	(.L_2733 - .L_2732)
	.align		4
.L_2732:
        /*0078*/ 	.word	index@(.nv.constant0._ZN2at6native61_GLOBAL__N__44eb8e94_28_ForeachBinaryOpScalarList_cu_dda10a6925multi_tensor_apply_kernelINS1_28TensorListScalarListMetadataIbLi1EEENS1_25BinaryOpScalarListFunctorIbLi1ELi1ELi0EEEJSt7dividesIbEEEEvT_T0_DpT1_)
        /*007c*/ 	.short	0x0210
        /*007e*/ 	.short	0x0ca2


	//----- nvinfo : EIATTR_SW_WAR
	.align		4
.L_2733:
        /*0080*/ 	.byte	0x04, 0x36
        /*0082*/ 	.short	(.L_2735 - .L_2734)
.L_2734:
        /*0084*/ 	.word	0x00000008
.L_2735:


//--------------------- .nv.info._ZN2at6native61_GLOBAL__N__44eb8e94_28_ForeachBinaryOpScalarList_cu_dda10a6925multi_tensor_apply_kernelINS1_28TensorListScalarListMetadataIN3c107complexIfEELi1EEENS1_25BinaryOpScalarListFunctorIS6_Li1ELi1ELi0EEEJSt7dividesIS6_EEEEvT_T0_DpT1_ --------------------------
	.section	.nv.info._ZN2at6native61_GLOBAL__N__44eb8e94_28_ForeachBinaryOpScalarList_cu_dda10a6925multi_tensor_apply_kernelINS1_28TensorListScalarListMetadataIN3c107complexIfEELi1EEENS1_25BinaryOpScalarListFunctorIS6_Li1ELi1ELi0EEEJSt7dividesIS6_EEEEvT_T0_DpT1_,"",@"SHT_CUDA_INFO"
	.sectionflags	@""
	.align	4


	//----- nvinfo : EIATTR_CUDA_API_VERSION
	.align		4
        /*0000*/ 	.byte	0x04, 0x37
        /*0002*/ 	.short	(.L_2737 - .L_2736)
.L_2736:
        /*0004*/ 	.word	0x00000082


	//----- nvinfo : EIATTR_KPARAM_INFO
	.align		4
.L_2737:
        /*0008*/ 	.byte	0x04, 0x17
        /*000a*/ 	.short	(.L_2739 - .L_2738)
.L_2738:
        /*000c*/ 	.word	0x00000000
        /*0010*/ 	.short	0x0002
        /*0012*/ 	.short	0x0f41
        /*0014*/ 	.byte	0x00, 0xf0, 0x05, 0x00


	//----- nvinfo : EIATTR_KPARAM_INFO
	.align		4
.L_2739:
        /*0018*/ 	.byte	0x04, 0x17
        /*001a*/ 	.short	(.L_2741 - .L_2740)
.L_2740:
        /*001c*/ 	.word	0x00000000
        /*0020*/ 	.short	0x0001
        /*0022*/ 	.short	0x0f40
        /*0024*/ 	.byte	0x00, 0xf0, 0x05, 0x00


	//----- nvinfo : EIATTR_KPARAM_INFO
	.align		4
.L_2741:
        /*0028*/ 	.byte	0x04, 0x17
        /*002a*/ 	.short	(.L_2743 - .L_2742)
.L_2742:
        /*002c*/ 	.word	0x00000000
        /*0030*/ 	.short	0x0000
        /*0032*/ 	.short	0x0000
        /*0034*/ 	.byte	0x00, 0xf0, 0x01, 0x3d


	//----- nvinfo : EIATTR_SPARSE_MMA_MASK
	.align		4
.L_2743:
        /*0038*/ 	.byte	0x03, 0x50
        /*003a*/ 	.short	0x0000


	//----- nvinfo : EIATTR_MAXREG_COUNT
	.align		4
        /*003c*/ 	.byte	0x03, 0x1b
        /*003e*/ 	.short	0x0080


	//----- nvinfo : EIATTR_MERCURY_ISA_VERSION
	.align		4
        /*0040*/ 	.byte	0x03, 0x5f
        /*0042*/ 	.short	0x0101


	//----- nvinfo : EIATTR_EXIT_INSTR_OFFSETS
	.align		4
        /*0044*/ 	.byte	0x04, 0x1c
        /*0046*/ 	.short	(.L_2745 - .L_2744)


	//   ....[0]....
.L_2744:
        /*0048*/ 	.word	0x00000180


	//   ....[1]....
        /*004c*/ 	.word	0x00000bc0


	//   ....[2]....
        /*0050*/ 	.word	0x00000c20


	//   ....[3]....
        /*0054*/ 	.word	0x000013a0


	//----- nvinfo : EIATTR_MAX_THREADS
	.align		4
.L_2745:
        /*0058*/ 	.byte	0x04, 0x05
        /*005a*/ 	.short	(.L_2747 - .L_2746)
.L_2746:
        /*005c*/ 	.word	0x00000200
        /*0060*/ 	.word	0x00000001
        /*0064*/ 	.word	0x00000001


	//----- nvinfo : EIATTR_CRS_STACK_SIZE
	.align		4
.L_2747:
        /*0068*/ 	.byte	0x04, 0x1e
        /*006a*/ 	.short	(.L_2749 - .L_2748)
.L_2748:
        /*006c*/ 	.word	0x00000000


	//----- nvinfo : EIATTR_CBANK_PARAM_SIZE
	.align		4
.L_2749:
        /*0070*/ 	.byte	0x03, 0x19
        /*0072*/ 	.short	0x0f42


	//----- nvinfo : EIATTR_PARAM_CBANK
	.align		4
        /*0074*/ 	.byte	0x04, 0x0a
        /*0076*/ 	.short	(.L_2751 - .L_2750)
	.align		4
.L_2750:
        /*0078*/ 	.word	index@(.nv.constant0._ZN2at6native61_GLOBAL__N__44eb8e94_28_ForeachBinaryOpScalarList_cu_dda10a6925multi_tensor_apply_kernelINS1_28TensorListScalarListMetadataIN3c107complexIfEELi1EEENS1_25BinaryOpScalarListFunctorIS6_Li1ELi1ELi0EEEJSt7dividesIS6_EEEEvT_T0_DpT1_)
        /*007c*/ 	.short	0x0210
        /*007e*/ 	.short	0x0f42


	//----- nvinfo : EIATTR_SW_WAR
	.align		4
.L_2751:
        /*0080*/ 	.byte	0x04, 0x36
        /*0082*/ 	.short	(.L_2753 - .L_2752)
.L_2752:
        /*0084*/ 	.word	0x00000008
.L_2753:


//--------------------- .nv.info._ZN2at6native61_GLOBAL__N__44eb8e94_28_ForeachBinaryOpScalarList_cu_dda10a6925multi_tensor_apply_kernelINS1_28TensorListScalarListMetadataIN3c107complexIdEELi1EEENS1_25BinaryOpScalarListFunctorIS6_Li1ELi1ELi0EEEJSt7dividesIS6_EEEEvT_T0_DpT1_ --------------------------
	.section	.nv.info._ZN2at6native61_GLOBAL__N__44eb8e94_28_ForeachBinaryOpScalarList_cu_dda10a6925multi_tensor_apply_kernelINS1_28TensorListScalarListMetadataIN3c107complexIdEELi1EEENS1_25BinaryOpScalarListFunctorIS6_Li1ELi1ELi0EEEJSt7dividesIS6_EEEEvT_T0_DpT1_,"",@"SHT_CUDA_INFO"
	.sectionflags	@""
	.align	4


	//----- nvinfo : EIATTR_CUDA_API_VERSION
	.align		4
        /*0000*/ 	.byte	0x04, 0x37
        /*0002*/ 	.short	(.L_2755 - .L_2754)
.L_2754:
        /*0004*/ 	.word	0x00000082


	//----- nvinfo : EIATTR_KPARAM_INFO
	.align		4
.L_2755:
        /*0008*/ 	.byte	0x04, 0x17
        /*000a*/ 	.short	(.L_2757 - .L_2756)
.L_2756:
        /*000c*/ 	.word	0x00000000
        /*0010*/ 	.short	0x0002
        /*0012*/ 	.short	0x0f41
        /*0014*/ 	.byte	0x00, 0xf0, 0x05, 0x00


	//----- nvinfo : EIATTR_KPARAM_INFO
	.align		4
.L_2757:
        /*0018*/ 	.byte	0x04, 0x17
        /*001a*/ 	.short	(.L_2759 - .L_2758)
.L_2758:
        /*001c*/ 	.word	0x00000000
        /*0020*/ 	.short	0x0001
        /*0022*/ 	.short	0x0f40
        /*0024*/ 	.byte	0x00, 0xf0, 0x05, 0x00


	//----- nvinfo : EIATTR_KPARAM_INFO
	.align		4
.L_2759:
        /*0028*/ 	.byte	0x04, 0x17
        /*002a*/ 	.short	(.L_2761 - .L_2760)
.L_2760:
        /*002c*/ 	.word	0x00000000
        /*0030*/ 	.short	0x0000
        /*0032*/ 	.short	0x0000
        /*0034*/ 	.byte	0x00, 0xf0, 0x01, 0x3d


	//----- nvinfo : EIATTR_SPARSE_MMA_MASK
	.align		4
.L_2761:
        /*0038*/ 	.byte	0x03, 0x50
        /*003a*/ 	.short	0x0000


	//----- nvinfo : EIATTR_MAXREG_COUNT
	.align		4
        /*003c*/ 	.byte	0x03, 0x1b
        /*003e*/ 	.short	0x0080


	//----- nvinfo : EIATTR_MERCURY_ISA_VERSION
	.align		4
        /*0040*/ 	.byte	0x03, 0x5f
        /*0042*/ 	.short	0x0101


	//----- nvinfo : EIATTR_EXIT_INSTR_OFFSETS
	.align		4
        /*0044*/ 	.byte	0x04, 0x1c
        /*0046*/ 	.short	(.L_2763 - .L_2762)


	//   ....[0]....
.L_2762:
        /*0048*/ 	.word	0x00000180


	//   ....[1]....
        /*004c*/ 	.word	0x00001a10


	//   ....[2]....
        /*0050*/ 	.word	0x00001a70


	//   ....[3]....
        /*0054*/ 	.word	0x00002fa0


	//----- nvinfo : EIATTR_MAX_THREADS
	.align		4
.L_2763:
        /*0058*/ 	.byte	0x04, 0x05
        /*005a*/ 	.short	(.L_2765 - .L_2764)
.L_2764:
        /*005c*/ 	.word	0x00000200
        /*0060*/ 	.word	0x00000001
        /*0064*/ 	.word	0x00000001


	//----- nvinfo : EIATTR_CRS_STACK_SIZE
	.align		4
.L_2765:
        /*0068*/ 	.byte	0x04, 0x1e
        /*006a*/ 	.short	(.L_2767 - .L_2766)
.L_2766:
        /*006c*/ 	.word	0x00000000


	//----- nvinfo : EIATTR_CBANK_PARAM_SIZE
	.align		4
.L_2767:
        /*0070*/ 	.byte	0x03, 0x19
        /*0072*/ 	.short	0x0f42


	//----- nvinfo : EIATTR_PARAM_CBANK
	.align		4
        /*0074*/ 	.byte	0x04, 0x0a
        /*0076*/ 	.short	(.L_2769 - .L_2768)
	.align		4
.L_2768:
        /*0078*/ 	.word	index@(.nv.constant0._ZN2at6native61_GLOBAL__N__44eb8e94_28_ForeachBinaryOpScalarList_cu_dda10a6925multi_tensor_apply_kernelINS1_28TensorListScalarListMetadataIN3c107complexIdEELi1EEENS1_25BinaryOpScalarListFunctorIS6_Li1ELi1ELi0EEEJSt7dividesIS6_EEEEvT_T0_DpT1_)
        /*007c*/ 	.short	0x0210
        /*007e*/ 	.short	0x0f42


	//----- nvinfo : EIATTR_SW_WAR
	.align		4
.L_2769:
        /*0080*/ 	.byte	0x04, 0x36
        /*0082*/ 	.short	(.L_2771 - .L_2770)
.L_2770:
        /*0084*/ 	.word	0x00000008
.L_2771:


//--------------------- .nv.info._ZN2at6native61_GLOBAL__N__44eb8e94_28_ForeachBinaryOpScalarList_cu_dda10a6925multi_tensor_apply_kernelINS1_28TensorListScalarListMetadataIfLi1EEENS1_25BinaryOpScalarListFunctorIfLi1ELi1ELi0EEEJSt7dividesIfEEEEvT_T0_DpT1_ --------------------------
	.section	.nv.info._ZN2at6native61_GLOBAL__N__44eb8e94_28_ForeachBinaryOpScalarList_cu_dda10a6925multi_tensor_apply_kernelINS1_28TensorListScalarListMetadataIfLi1EEENS1_25BinaryOpScalarListFunctorIfLi1ELi1ELi0EEEJSt7dividesIfEEEEvT_T0_DpT1_,"",@"SHT_CUDA_INFO"
	.sectionflags	@""
	.align	4


	//----- nvinfo : EIATTR_CUDA_API_VERSION
	.align		4
        /*0000*/ 	.byte	0x04, 0x37
        /*0002*/ 	.short	(.L_2773 - .L_2772)
.L_2772:
        /*0004*/ 	.word	0x00000082


	//----- nvinfo : EIATTR_KPARAM_INFO
	.align		4
.L_2773:
        /*0008*/ 	.byte	0x04, 0x17
        /*000a*/ 	.short	(.L_2775 - .L_2774)
.L_2774:
        /*000c*/ 	.word	0x00000000
        /*0010*/ 	.short	0x0002
        /*0012*/ 	.short	0x0dc1
        /*0014*/ 	.byte	0x00, 0xf0, 0x05, 0x00


	//----- nvinfo : EIATTR_KPARAM_INFO
	.align		4
.L_2775:
        /*0018*/ 	.byte	0x04, 0x17
        /*001a*/ 	.short	(.L_2777 - .L_2776)
.L_2776:
        /*001c*/ 	.word	0x00000000
        /*0020*/ 	.short	0x0001
        /*0022*/ 	.short	0x0dc0
        /*0024*/ 	.byte	0x00, 0xf0, 0x05, 0x00


	//----- nvinfo : EIATTR_KPARAM_INFO
	.align		4
.L_2777:
        /*0028*/ 	.byte	0x04, 0x17
        /*002a*/ 	.short	(.L_2779 - .L_2778)
.L_2778:
        /*002c*/ 	.word	0x00000000
        /*0030*/ 	.short	0x0000
        /*0032*/ 	.short	0x0000
        /*0034*/ 	.byte	0x00, 0xf0, 0x01, 0x37


	//----- nvinfo : EIATTR_SPARSE_MMA_MASK
	.align		4
.L_2779:
        /*0038*/ 	.byte	0x03, 0x50
        /*003a*/ 	.short	0x0000


	//----- nvinfo : EIATTR_MAXREG_COUNT
	.align		4
        /*003c*/ 	.byte	0x03, 0x1b
        /*003e*/ 	.short	0x0080


	//----- nvinfo : EIATTR_MERCURY_ISA_VERSION
	.align		4
        /*0040*/ 	.byte	0x03, 0x5f
        /*0042*/ 	.short	0x0101


	//----- nvinfo : EIATTR_EXIT_INSTR_OFFSETS
	.align		4
        /*0044*/ 	.byte	0x04, 0x1c
        /*0046*/ 	.short	(.L_2781 - .L_2780)


	//   ....[0]....
.L_2780:
        /*0048*/ 	.word	0x00000170


	//   ....[1]....
        /*004c*/ 	.word	0x00000510


	//   ....[2]....
        /*0050*/ 	.word	0x00000570


	//   ....[3]....
        /*0054*/ 	.word	0x000006c0


	//----- nvinfo : EIATTR_MAX_THREADS
	.align		4
.L_2781:
        /*0058*/ 	.byte	0x04, 0x05
        /*005a*/ 	.short	(.L_2783 - .L_2782)
.L_2782:
        /*005c*/ 	.word	0x00000200
        /*0060*/ 	.word	0x00000001
        /*0064*/ 	.word	0x00000001


	//----- nvinfo : EIATTR_CRS_STACK_SIZE
	.align		4
.L_2783:
        /*0068*/ 	.byte	0x04, 0x1e
        /*006a*/ 	.short	(.L_2785 - .L_2784)
.L_2784:
        /*006c*/ 	.word	0x00000000


	//----- nvinfo : EIATTR_CBANK_PARAM_SIZE
	.align		4
.L_2785:
        /*0070*/ 	.byte	0x03, 0x19
        /*0072*/ 	.short	0x0dc2


	//----- nvinfo : EIATTR_PARAM_CBANK
	.align		4
        /*0074*/ 	.byte	0x04, 0x0a
        /*0076*/ 	.short	(.L_2787 - .L_2786)
	.align		4
.L_2786:
        /*0078*/ 	.word	index@(.nv.constant0._ZN2at6native61_GLOBAL__N__44eb8e94_28_ForeachBinaryOpScalarList_cu_dda10a6925multi_tensor_apply_kernelINS1_28TensorListScalarListMetadataIfLi1EEENS1_25BinaryOpScalarListFunctorIfLi1ELi1ELi0EEEJSt7dividesIfEEEEvT_T0_DpT1_)
        /*007c*/ 	.short	0x0210
        /*007e*/ 	.short	0x0dc2


	//----- nvinfo : EIATTR_SW_WAR
	.align		4
.L_2787:
        /*0080*/ 	.byte	0x04, 0x36
        /*0082*/ 	.short	(.L_2789 - .L_2788)
.L_2788:
        /*0084*/ 	.word	0x00000008
.L_2789:


//--------------------- .nv.info._ZN2at6native61_GLOBAL__N__44eb8e94_28_ForeachBinaryOpScalarList_cu_dda10a6925multi_tensor_apply_kernelINS1_28TensorListScalarListMetadataIdLi1EEENS1_25BinaryOpScalarListFunctorIdLi1ELi1ELi0EEEJSt7dividesIdEEEEvT_T0_DpT1_ --------------------------
	.section	.nv.info._ZN2at6native61_GLOBAL__N__44eb8e94_28_ForeachBinaryOpScalarList_cu_dda10a6925multi_tensor_apply_kernelINS1_28TensorListScalarListMetadataIdLi1EEENS1_25BinaryOpScalarListFunctorIdLi1ELi1ELi0EEEJSt7dividesIdEEEEvT_T0_DpT1_,"",@"SHT_CUDA_INFO"
	.sectionflags	@""
	.align	4


	//----- nvinfo : EIATTR_CUDA_API_VERSION
	.align		4
        /*0000*/ 	.byte	0x04, 0x37
        /*0002*/ 	.short	(.L_2791 - .L_2790)
.L_2790:
        /*0004*/ 	.word	0x00000082


	//----- nvinfo : EIATTR_KPARAM_INFO
	.align		4
.L_2791:
        /*0008*/ 	.byte	0x04, 0x17
        /*000a*/ 	.short	(.L_2793 - .L_2792)
.L_2792:
        /*000c*/ 	.word	0x00000000
        /*0010*/ 	.short	0x0002
        /*0012*/ 	.short	0x0f41
        /*0014*/ 	.byte	0x00, 0xf0, 0x05, 0x00


	//----- nvinfo : EIATTR_KPARAM_INFO
	.align		4
.L_2793:
        /*0018*/ 	.byte	0x04, 0x17
        /*001a*/ 	.short	(.L_2795 - .L_2794)
.L_2794:
        /*001c*/ 	.word	0x00000000
        /*0020*/ 	.short	0x0001
        /*0022*/ 	.short	0x0f40
        /*0024*/ 	.byte	0x00, 0xf0, 0x05, 0x00


	//----- nvinfo : EIATTR_KPARAM_INFO
	.align		4
.L_2795:
        /*0028*/ 	.byte	0x04, 0x17
        /*002a*/ 	.short	(.L_2797 - .L_2796)
.L_2796:
        /*002c*/ 	.word	0x00000000
        /*0030*/ 	.short	0x0000
        /*0032*/ 	.short	0x0000
        /*0034*/ 	.byte	0x00, 0xf0, 0x01, 0x3d


	//----- nvinfo : EIATTR_SPARSE_MMA_MASK
	.align		4
.L_2797:
        /*0038*/ 	.byte	0x03, 0x50
        /*003a*/ 	.short	0x0000


	//----- nvinfo : EIATTR_MAXREG_COUNT
	.align		4
        /*003c*/ 	.byte	0x03, 0x1b
        /*003e*/ 	.short	0x0080


	//----- nvinfo : EIATTR_MERCURY_ISA_VERSION
	.align		4
        /*0040*/ 	.byte	0x03, 0x5f
        /*0042*/ 	.short	0x0101


	//----- nvinfo : EIATTR_EXIT_INSTR_OFFSETS
	.align		4
        /*0044*/ 	.byte	0x04, 0x1c
        /*0046*/ 	.short	(.L_2799 - .L_2798)


	//   ....[0]....
.L_2798:
        /*0048*/ 	.word	0x00000150


	//   ....[1]....
        /*004c*/ 	.word	0x00000ac0


	//   ....[2]....
        /*0050*/ 	.word	0x00000b20


	//   ....[3]....
        /*0054*/ 	.word	0x00001240


	//----- nvinfo : EIATTR_MAX_THREADS
	.align		4
.L_2799:
        /*0058*/ 	.byte	0x04, 0x05
        /*005a*/ 	.short	(.L_2801 - .L_2800)
.L_2800:
        /*005c*/ 	.word	0x00000200
        /*0060*/ 	.word	0x00000001
        /*0064*/ 	.word	0x00000001


	//----- nvinfo : EIATTR_CRS_STACK_SIZE
	.align		4
.L_2801:
        /*0068*/ 	.byte	0x04, 0x1e
        /*006a*/ 	.short	(.L_2803 - .L_2802)
.L_2802:
        /*006c*/ 	.word	0x00000000


	//----- nvinfo : EIATTR_CBANK_PARAM_SIZE
	.align		4
.L_2803:
        /*0070*/ 	.byte	0x03, 0x19
        /*0072*/ 	.short	0x0f42


	//----- nvinfo : EIATTR_PARAM_CBANK
	.align		4
        /*0074*/ 	.byte	0x04, 0x0a
        /*0076*/ 	.short	(.L_2805 - .L_2804)
	.align		4
.L_2804:
        /*0078*/ 	.word	index@(.nv.constant0._ZN2at6native61_GLOBAL__N__44eb8e94_28_ForeachBinaryOpScalarList_cu_dda10a6925multi_tensor_apply_kernelINS1_28TensorListScalarListMetadataIdLi1EEENS1_25BinaryOpScalarListFunctorIdLi1ELi1ELi0EEEJSt7dividesIdEEEEvT_T0_DpT1_)
        /*007c*/ 	.short	0x0210
        /*007e*/ 	.short	0x0f42


	//----- nvinfo : EIATTR_SW_WAR
	.align		4
.L_2805:
        /*0080*/ 	.byte	0x04, 0x36
        /*0082*/ 	.short	(.L_2807 - .L_2806)
.L_2806:
        /*0084*/ 	.word	0x00000008
.L_2807:


//--------------------- .nv.info._ZN2at6native61_GLOBAL__N__44eb8e94_28_ForeachBinaryOpScalarList_cu_dda10a6925multi_tensor_apply_kernelINS1_28TensorListScalarListMetadataIsLi1EEENS1_25BinaryOpScalarListFunctorIsLi1ELi1ELi0EEEJSt7dividesIsEEEEvT_T0_DpT1_ --------------------------
	.section	.nv.info._ZN2at6native61_GLOBAL__N__44eb8e94_28_ForeachBinaryOpScalarList_cu_dda10a6925multi_tensor_apply_kernelINS1_28TensorListScalarListMetadataIsLi1EEENS1_25BinaryOpScalarListFunctorIsLi1ELi1ELi0EEEJSt7dividesIsEEEEvT_T0_DpT1_,"",@"SHT_CUDA_INFO"
	.sectionflags	@""
	.align	4


	//----- nvinfo : EIATTR_CUDA_API_VERSION
	.align		4
        /*0000*/ 	.byte	0x04, 0x37
        /*0002*/ 	.short	(.L_2809 - .L_2808)
.L_2808:
        /*0004*/ 	.word	0x00000082


	//----- nvinfo : EIATTR_KPARAM_INFO
	.align		4
.L_2809:
        /*0008*/ 	.byte	0x04, 0x17
        /*000a*/ 	.short	(.L_2811 - .L_2810)
.L_2810:
        /*000c*/ 	.word	0x00000000
        /*0010*/ 	.short	0x0002
        /*0012*/ 	.short	0x0d01
        /*0014*/ 	.byte	0x00, 0xf0, 0x05, 0x00


	//----- nvinfo : EIATTR_KPARAM_INFO
	.align		4
.L_2811:
        /*0018*/ 	.byte	0x04, 0x17
        /*001a*/ 	.short	(.L_2813 - .L_2812)
.L_2812:
        /*001c*/ 	.word	0x00000000
        /*0020*/ 	.short	0x0001
        /*0022*/ 	.short	0x0d00
        /*0024*/ 	.byte	0x00, 0xf0, 0x05, 0x00


	//----- nvinfo : EIATTR_KPARAM_INFO
	.align		4
.L_2813:
        /*0028*/ 	.byte	0x04, 0x17
        /*002a*/ 	.short	(.L_2815 - .L_2814)
.L_2814:
        /*002c*/ 	.word	0x00000000
        /*0030*/ 	.short	0x0000
        /*0032*/ 	.short	0x0000
        /*0034*/ 	.byte	0x00, 0xf0, 0x01, 0x34


	//----- nvinfo : EIATTR_SPARSE_MMA_MASK
	.align		4
.L_2815:
        /*0038*/ 	.byte	0x03, 0x50
        /*003a*/ 	.short	0x0000


	//----- nvinfo : EIATTR_MAXREG_COUNT
	.align		4
        /*003c*/ 	.byte	0x03, 0x1b
        /*003e*/ 	.short	0x0080


	//----- nvinfo : EIATTR_MERCURY_ISA_VERSION
	.align		4
        /*0040*/ 	.byte	0x03, 0x5f
        /*0042*/ 	.short	0x0101


	//----- nvinfo : EIATTR_EXIT_INSTR_OFFSETS
	.align		4
        /*0044*/ 	.byte	0x04, 0x1c
        /*0046*/ 	.short	(.L_2817 - .L_2816)


	//   ....[0]....
.L_2816:
        /*0048*/ 	.word	0x00000170


	//   ....[1]....
        /*004c*/ 	.word	0x00000970


	//   ....[2]....
        /*0050*/ 	.word	0x000009d0


	//   ....[3]....
        /*0054*/ 	.word	0x00000fc0


	//----- nvinfo : EIATTR_MAX_THREADS
	.align		4
.L_2817:
        /*0058*/ 	.byte	0x04, 0x05
        /*005a*/ 	.short	(.L_2819 - .L_2818)
.L_2818:
        /*005c*/ 	.word	0x00000200
        /*0060*/ 	.word	0x00000001
        /*0064*/ 	.word	0x00000001


	//----- nvinfo : EIATTR_CRS_STACK_SIZE
	.align		4
.L_2819:
        /*0068*/ 	.byte	0x04, 0x1e
        /*006a*/ 	.short	(.L_2821 - .L_2820)
.L_2820:
        /*006c*/ 	.word	0x00000000


	//----- nvinfo : EIATTR_CBANK_PARAM_SIZE
	.align		4
.L_2821:
        /*0070*/ 	.byte	0x03, 0x19
        /*0072*/ 	.short	0x0d02


	//----- nvinfo : EIATTR_PARAM_CBANK
	.align		4
        /*0074*/ 	.byte	0x04, 0x0a
        /*0076*/ 	.short	(.L_2823 - .L_2822)
	.align		4
.L_2822:
        /*0078*/ 	.word	index@(.nv.constant0._ZN2at6native61_GLOBAL__N__44eb8e94_28_ForeachBinaryOpScalarList_cu_dda10a6925multi_tensor_apply_kernelINS1_28TensorListScalarListMetadataIsLi1EEENS1_25BinaryOpScalarListFunctorIsLi1ELi1ELi0EEEJSt7dividesIsEEEEvT_T0_DpT1_)
        /*007c*/ 	.short	0x0210
        /*007e*/ 	.short	0x0d02


	//----- nvinfo : EIATTR_SW_WAR
	.align		4
.L_2823:
        /*0080*/ 	.byte	0x04, 0x36
        /*0082*/ 	.short	(.L_2825 - .L_2824)
.L_2824:
        /*0084*/ 	.word	0x00000008
.L_2825:


//--------------------- .nv.info._ZN2at6native61_GLOBAL__N__44eb8e94_28_ForeachBinaryOpScalarList_cu_dda10a6925multi_tensor_apply_kernelINS1_28TensorListScalarListMetadataIlLi1EEENS1_25BinaryOpScalarListFunctorIlLi1ELi1ELi0EEEJSt7dividesIlEEEEvT_T0_DpT1_ --------------------------
	.section	.nv.info._ZN2at6native61_GLOBAL__N__44eb8e94_28_ForeachBinaryOpScalarList_cu_dda10a6925multi_tensor_apply_kernelINS1_28TensorListScalarListMetadataIlLi1EEENS1_25BinaryOpScalarListFunctorIlLi1ELi1ELi0EEEJSt7dividesIlEEEEvT_T0_DpT1_,"",@"SHT_CUDA_INFO"
	.sectionflags	@""
	.align	4


	//----- nvinfo : EIATTR_CUDA_API_VERSION
	.align		4
        /*0000*/ 	.byte	0x04, 0x37
        /*0002*/ 	.short	(.L_2827 - .L_2826)
.L_2826:
        /*0004*/ 	.word	0x00000082


	//----- nvinfo : EIATTR_KPARAM_INFO
	.align		4
.L_2827:
        /*0008*/ 	.byte	0x04, 0x17
        /*000a*/ 	.short	(.L_2829 - .L_2828)
.L_2828:
        /*000c*/ 	.word	0x00000000
        /*0010*/ 	.short	0x0002
        /*0012*/ 	.short	0x0f41
        /*0014*/ 	.byte	0x00, 0xf0, 0x05, 0x00


	//----- nvinfo : EIATTR_KPARAM_INFO
	.align		4
.L_2829:
        /*0018*/ 	.byte	0x04, 0x17
        /*001a*/ 	.short	(.L_2831 - .L_2830)
.L_2830:
        /*001c*/ 	.word	0x00000000
        /*0020*/ 	.short	0x0001
        /*0022*/ 	.short	0x0f40
        /*0024*/ 	.byte	0x00, 0xf0, 0x05, 0x00


	//----- nvinfo : EIATTR_KPARAM_INFO
	.align		4
.L_2831:
        /*0028*/ 	.byte	0x04, 0x17
        /*002a*/ 	.short	(.L_2833 - .L_2832)
.L_2832:
        /*002c*/ 	.word	0x00000000
        /*0030*/ 	.short	0x0000
        /*0032*/ 	.short	0x0000
        /*0034*/ 	.byte	0x00, 0xf0, 0x01, 0x3d


	//----- nvinfo : EIATTR_SPARSE_MMA_MASK
	.align		4
.L_2833:
        /*0038*/ 	.byte	0x03, 0x50
        /*003a*/ 	.short	0x0000


	//----- nvinfo : EIATTR_MAXREG_COUNT
	.align		4
        /*003c*/ 	.byte	0x03, 0x1b
        /*003e*/ 	.short	0x0080


	//----- nvinfo : EIATTR_MERCURY_ISA_VERSION
	.align		4
        /*0040*/ 	.byte	0x03, 0x5f
        /*0042*/ 	.short	0x0101


	//----- nvinfo : EIATTR_EXIT_INSTR_OFFSETS
	.align		4
        /*0044*/ 	.byte	0x04, 0x1c
        /*0046*/ 	.short	(.L_2835 - .L_2834)


	//   ....[0]....
.L_2834:
        /*0048*/ 	.word	0x00000170


	//   ....[1]....
        /*004c*/ 	.word	0x00000ea0


	//   ....[2]....
        /*0050*/ 	.word	0x00000f00


	//   ....[3]....
        /*0054*/ 	.word	0x00001980


	//----- nvinfo : EIATTR_MAX_THREADS
	.align		4
.L_2835:
        /*0058*/ 	.byte	0x04, 0x05
        /*005a*/ 	.short	(.L_2837 - .L_2836)
.L_2836:
        /*005c*/ 	.word	0x00000200
        /*0060*/ 	.word	0x00000001
        /*0064*/ 	.word	0x00000001


	//----- nvinfo : EIATTR_CRS_STACK_SIZE
	.align		4
.L_2837:
        /*0068*/ 	.byte	0x04, 0x1e
        /*006a*/ 	.short	(.L_2839 - .L_2838)
.L_2838:
        /*006c*/ 	.word	0x00000000


	//----- nvinfo : EIATTR_CBANK_PARAM_SIZE
	.align		4
.L_2839:
        /*0070*/ 	.byte	0x03, 0x19
        /*0072*/ 	.short	0x0f42


	//----- nvinfo : EIATTR_PARAM_CBANK
	.align		4
        /*0074*/ 	.byte	0x04, 0x0a
        /*0076*/ 	.short	(.L_2841 - .L_2840)
	.align		4
.L_2840:
        /*0078*/ 	.word	index@(.nv.constant0._ZN2at6native61_GLOBAL__N__44eb8e94_28_ForeachBinaryOpScalarList_cu_dda10a6925multi_tensor_apply_kernelINS1_28TensorListScalarListMetadataIlLi1EEENS1_25BinaryOpScalarListFunctorIlLi1ELi1ELi0EEEJSt7dividesIlEEEEvT_T0_DpT1_)
        /*007c*/ 	.short	0x0210
        /*007e*/ 	.short	0x0f42


	//----- nvinfo : EIATTR_SW_WAR
	.align		4
.L_2841:
        /*0080*/ 	.byte	0x04, 0x36
        /*0082*/ 	.short	(.L_2843 - .L_2842)
.L_2842:
        /*0084*/ 	.word	0x00000008
.L_2843:


//--------------------- .nv.info._ZN2at6native61_GLOBAL__N__44eb8e94_28_ForeachBinaryOpScalarList_cu_dda10a6925multi_tensor_apply_kernelINS1_28TensorListScalarListMetadataIiLi1EEENS1_25BinaryOpScalarListFunctorIiLi1ELi1ELi0EEEJSt7dividesIiEEEEvT_T0_DpT1_ --------------------------
	.section	.nv.info._ZN2at6native61_GLOBAL__N__44eb8e94_28_ForeachBinaryOpScalarList_cu_dda10a6925multi_tensor_apply_kernelINS1_28TensorListScalarListMetadataIiLi1EEENS1_25BinaryOpScalarListFunctorIiLi1ELi1ELi0EEEJSt7dividesIiEEEEvT_T0_DpT1_,"",@"SHT_CUDA_INFO"
	.sectionflags	@""
	.align	4


	//----- nvinfo : EIATTR_CUDA_API_VERSION
	.align		4
        /*0000*/ 	.byte	0x04, 0x37
        /*0002*/ 	.short	(.L_2845 - .L_2844)
.L_2844:
        /*0004*/ 	.word	0x00000082


	//----- nvinfo : EIATTR_KPARAM_INFO
	.align		4
.L_2845:
        /*0008*/ 	.byte	0x04, 0x17
        /*000a*/ 	.short	(.L_2847 - .L_2846)
.L_2846:
        /*000c*/ 	.word	0x00000000
        /*0010*/ 	.short	0x0002
        /*0012*/ 	.short	0x0dc1
        /*0014*/ 	.byte	0x00, 0xf0, 0x05, 0x00


	//----- nvinfo : EIATTR_KPARAM_INFO
	.align		4
.L_2847:
        /*0018*/ 	.byte	0x04, 0x17
        /*001a*/ 	.short	(.L_2849 - .L_2848)
.L_2848:
        /*001c*/ 	.word	0x00000000
        /*0020*/ 	.short	0x0001
        /*0022*/ 	.short	0x0dc0
        /*0024*/ 	.byte	0x00, 0xf0, 0x05, 0x00


	//----- nvinfo : EIATTR_KPARAM_INFO
	.align		4
.L_2849:
        /*0028*/ 	.byte	0x04, 0x17
        /*002a*/ 	.short	(.L_2851 - .L_2850)
.L_2850:
        /*002c*/ 	.word	0x00000000
        /*0030*/ 	.short	0x0000
        /*0032*/ 	.short	0x0000
        /*0034*/ 	.byte	0x00, 0xf0, 0x01, 0x37


	//----- nvinfo : EIATTR_SPARSE_MMA_MASK
	.align		4
.L_2851:
        /*0038*/ 	.byte	0x03, 0x50
        /*003a*/ 	.short	0x0000


	//----- nvinfo : EIATTR_MAXREG_COUNT
	.align		4
        /*003c*/ 	.byte	0x03, 0x1b
        /*003e*/ 	.short	0x0080


	//----- nvinfo : EIATTR_MERCURY_ISA_VERSION
	.align		4
        /*0040*/ 	.byte	0x03, 0x5f
        /*0042*/ 	.short	0x0101


	//----- nvinfo : EIATTR_EXIT_INSTR_OFFSETS
	.align		4
        /*0044*/ 	.byte	0x04, 0x1c
        /*0046*/ 	.short	(.L_2853 - .L_2852)


	//   ....[0]....
.L_2852:
        /*0048*/ 	.word	0x00000170


	//   ....[1]....
        /*004c*/ 	.word	0x000008b0


	//   ....[2]....
        /*0050*/ 	.word	0x00000910


	//   ....[3]....
        /*0054*/ 	.word	0x00000e80


	//----- nvinfo : EIATTR_MAX_THREADS
	.align		4
.L_2853:
        /*0058*/ 	.byte	0x04, 0x05
        /*005a*/ 	.short	(.L_2855 - .L_2854)
.L_2854:
        /*005c*/ 	.word	0x00000200
        /*0060*/ 	.word	0x00000001
        /*0064*/ 	.word	0x00000001


	//----- nvinfo : EIATTR_CRS_STACK_SIZE
	.align		4
.L_2855:
        /*0068*/ 	.byte	0x04, 0x1e
        /*006a*/ 	.short	(.L_2857 - .L_2856)
.L_2856:
        /*006c*/ 	.word	0x00000000


	//----- nvinfo : EIATTR_CBANK_PARAM_SIZE
	.align		4
.L_2857:
        /*0070*/ 	.byte	0x03, 0x19
        /*0072*/ 	.short	0x0dc2


	//----- nvinfo : EIATTR_PARAM_CBANK
	.align		4
        /*0074*/ 	.byte	0x04, 0x0a
        /*0076*/ 	.short	(.L_2859 - .L_2858)
	.align		4
.L_2858:
        /*0078*/ 	.word	index@(.nv.constant0._ZN2at6native61_GLOBAL__N__44eb8e94_28_ForeachBinaryOpScalarList_cu_dda10a6925multi_tensor_apply_kernelINS1_28TensorListScalarListMetadataIiLi1EEENS1_25BinaryOpScalarListFunctorIiLi1ELi1ELi0EEEJSt7dividesIiEEEEvT_T0_DpT1_)
        /*007c*/ 	.short	0x0210
        /*007e*/ 	.short	0x0dc2


	//----- nvinfo : EIATTR_SW_WAR
	.align		4
.L_2859:
        /*0080*/ 	.byte	0x04, 0x36
        /*0082*/ 	.short	(.L_2861 - .L_2860)
.L_2860:
        /*0084*/ 	.word	0x00000008
.L_2861:


//--------------------- .nv.info._ZN2at6native61_GLOBAL__N__44eb8e94_28_ForeachBinaryOpScalarList_cu_dda10a6925multi_tensor_apply_kernelINS1_28TensorListScalarListMetadataIaLi1EEENS1_25BinaryOpScalarListFunctorIaLi1ELi1ELi0EEEJSt7dividesIaEEEEvT_T0_DpT1_ --------------------------
	.section	.nv.info._ZN2at6native61_GLOBAL__N__44eb8e94_28_ForeachBinaryOpScalarList_cu_dda10a6925multi_tensor_apply_kernelINS1_28TensorListScalarListMetadataIaLi1EEENS1_25BinaryOpScalarListFunctorIaLi1ELi1ELi0EEEJSt7dividesIaEEEEvT_T0_DpT1_,"",@"SHT_CUDA_INFO"
	.sectionflags	@""
	.align	4


	//----- nvinfo : EIATTR_CUDA_API_VERSION
	.align		4
        /*0000*/ 	.byte	0x04, 0x37
        /*0002*/ 	.short	(.L_2863 - .L_2862)
.L_2862:
        /*0004*/ 	.word	0x00000082


	//----- nvinfo : EIATTR_KPARAM_INFO
	.align		4
.L_2863:
        /*0008*/ 	.byte	0x04, 0x17
        /*000a*/ 	.short	(.L_2865 - .L_2864)
.L_2864:
        /*000c*/ 	.word	0x00000000
        /*0010*/ 	.short	0x0002
        /*0012*/ 	.short	0x0ca1
        /*0014*/ 	.byte	0x00, 0xf0, 0x05, 0x00


	//----- nvinfo : EIATTR_KPARAM_INFO
	.align		4
.L_2865:
        /*0018*/ 	.byte	0x04, 0x17
        /*001a*/ 	.short	(.L_2867 - .L_2866)
.L_2866:
        /*001c*/ 	.word	0x00000000
        /*0020*/ 	.short	0x0001
        /*0022*/ 	.short	0x0ca0
        /*0024*/ 	.byte	0x00, 0xf0, 0x05, 0x00


	//----- nvinfo : EIATTR_KPARAM_INFO
	.align		4
.L_2867:
        /*0028*/ 	.byte	0x04, 0x17
        /*002a*/ 	.short	(.L_2869 - .L_2868)
.L_2868:
        /*002c*/ 	.word	0x00000000
        /*0030*/ 	.short	0x0000
        /*0032*/ 	.short	0x0000
        /*0034*/ 	.byte	0x00, 0xf0, 0x81, 0x32


	//----- nvinfo : EIATTR_SPARSE_MMA_MASK
	.align		4
.L_2869:
        /*0038*/ 	.byte	0x03, 0x50
        /*003a*/ 	.short	0x0000


	//----- nvinfo : EIATTR_MAXREG_COUNT
	.align		4
        /*003c*/ 	.byte	0x03, 0x1b
        /*003e*/ 	.short	0x0080


	//----- nvinfo : EIATTR_MERCURY_ISA_VERSION
	.align		4
        /*0040*/ 	.byte	0x03, 0x5f
        /*0042*/ 	.short	0x0101


	//----- nvinfo : EIATTR_EXIT_INSTR_OFFSETS
	.align		4
        /*0044*/ 	.byte	0x04, 0x1c
        /*0046*/ 	.short	(.L_2871 - .L_2870)


	//   ....[0]....
.L_2870:
        /*0048*/ 	.word	0x00000150


	//   ....[1]....
        /*004c*/ 	.word	0x00000990


	//   ....[2]....
        /*0050*/ 	.word	0x000009f0


	//   ....[3]....
        /*0054*/ 	.word	0x00001010


	//----- nvinfo : EIATTR_MAX_THREADS
	.align		4
.L_2871:
        /*0058*/ 	.byte	0x04, 0x05
        /*005a*/ 	.short	(.L_2873 - .L_2872)
.L_2872:
        /*005c*/ 	.word	0x00000200
        /*0060*/ 	.word	0x00000001
        /*0064*/ 	.word	0x00000001


	//----- nvinfo : EIATTR_CRS_STACK_SIZE
	.align		4
.L_2873:
        /*0068*/ 	.byte	0x04, 0x1e
        /*006a*/ 	.short	(.L_2875 - .L_2874)
.L_2874:
        /*006c*/ 	.word	0x00000000


	//----- nvinfo : EIATTR_CBANK_PARAM_SIZE
	.align		4
.L_2875:
        /*0070*/ 	.byte	0x03, 0x19
        /*0072*/ 	.short	0x0ca2


	//----- nvinfo : EIATTR_PARAM_CBANK
	.align		4
        /*0074*/ 	.byte	0x04, 0x0a
        /*0076*/ 	.short	(.L_2877 - .L_2876)
	.align		4
.L_2876:
        /*0078*/ 	.word	index@(.nv.constant0._ZN2at6native61_GLOBAL__N__44eb8e94_28_ForeachBinaryOpScalarList_cu_dda10a6925multi_tensor_apply_kernelINS1_28TensorListScalarListMetadataIaLi1EEENS1_25BinaryOpScalarListFunctorIaLi1ELi1ELi0EEEJSt7dividesIaEEEEvT_T0_DpT1_)
        /*007c*/ 	.short	0x0210
        /*007e*/ 	.short	0x0ca2


	//----- nvinfo : EIATTR_SW_WAR
	.align		4
.L_2877:
        /*0080*/ 	.byte	0x04, 0x36
        /*0082*/ 	.short	(.L_2879 - .L_2878)
.L_2878:
        /*0084*/ 	.word	0x00000008
.L_2879:


//--------------------- .nv.info._ZN2at6native61_GLOBAL__N__44eb8e94_28_ForeachBinaryOpScalarList_cu_dda10a6925multi_tensor_apply_kernelINS1_28TensorListScalarListMetadataIhLi1EEENS1_25BinaryOpScalarListFunctorIhLi1ELi1ELi0EEEJSt7dividesIhEEEEvT_T0_DpT1_ --------------------------
	.section	.nv.info._ZN2at6native61_GLOBAL__N__44eb8e94_28_ForeachBinaryOpScalarList_cu_dda10a6925multi_tensor_apply_kernelINS1_28TensorListScalarListMetadataIhLi1EEENS1_25BinaryOpScalarListFunctorIhLi1ELi1ELi0EEEJSt7dividesIhEEEEvT_T0_DpT1_,"",@"SHT_CUDA_INFO"
	.sectionflags	@""
	.align	4


	//----- nvinfo : EIATTR_CUDA_API_VERSION
	.align		4
        /*0000*/ 	.byte	0x04, 0x37
        /*0002*/ 	.short	(.L_2881 - .L_2880)
.L_2880:
        /*0004*/ 	.word	0x00000082


	//----- nvinfo : EIATTR_KPARAM_INFO
	.align		4
.L_2881:
        /*0008*/ 	.byte	0x04, 0x17
        /*000a*/ 	.short	(.L_2883 - .L_2882)
.L_2882:
        /*000c*/ 	.word	0x00000000
        /*0010*/ 	.short	0x0002
        /*0012*/ 	.short	0x0ca1
        /*0014*/ 	.byte	0x00, 0xf0, 0x05, 0x00


	//----- nvinfo : EIATTR_KPARAM_INFO
	.align		4
.L_2883:
        /*0018*/ 	.byte	0x04, 0x17
        /*001a*/ 	.short	(.L_2885 - .L_2884)
.L_2884:
        /*001c*/ 	.word	0x00000000
        /*0020*/ 	.short	0x0001
        /*0022*/ 	.short	0x0ca0
        /*0024*/ 	.byte	0x00, 0xf0, 0x05, 0x00


	//----- nvinfo : EIATTR_KPARAM_INFO
	.align		4
.L_2885:
        /*0028*/ 	.byte	0x04, 0x17
        /*002a*/ 	.short	(.L_2887 - .L_2886)
.L_2886:
        /*002c*/ 	.word	0x00000000
        /*0030*/ 	.short	0x0000
        /*0032*/ 	.short	0x0000
        /*0034*/ 	.byte	0x00, 0xf0, 0x81, 0x32


	//----- nvinfo : EIATTR_SPARSE_MMA_MASK
	.align		4
.L_2887:
        /*0038*/ 	.byte	0x03, 0x50
        /*003a*/ 	.short	0x0000


	//----- nvinfo : EIATTR_MAXREG_COUNT
	.align		4
        /*003c*/ 	.byte	0x03, 0x1b
        /*003e*/ 	.short	0x0080


	//----- nvinfo : EIATTR_MERCURY_ISA_VERSION
	.align		4
        /*0040*/ 	.byte	0x03, 0x5f
        /*0042*/ 	.short	0x0101


	//----- nvinfo : EIATTR_EXIT_INSTR_OFFSETS
	.align		4
        /*0044*/ 	.byte	0x04, 0x1c
        /*0046*/ 	.short	(.L_2889 - .L_2888)


	//   ....[0]....
.L_2888:
        /*0048*/ 	.word	0x00000150


	//   ....[1]....
        /*004c*/ 	.word	0x000005b0


	//   ....[2]....
        /*0050*/ 	.word	0x00000610


	//   ....[3]....
        /*0054*/ 	.word	0x00000870


	//----- nvinfo : EIATTR_MAX_THREADS
	.align		4
.L_2889:
        /*0058*/ 	.byte	0x04, 0x05
        /*005a*/ 	.short	(.L_2891 - .L_2890)
.L_2890:
        /*005c*/ 	.word	0x00000200
        /*0060*/ 	.word	0x00000001
        /*0064*/ 	.word	0x00000001


	//----- nvinfo : EIATTR_CRS_STACK_SIZE
	.align		4
.L_2891:
        /*0068*/ 	.byte	0x04, 0x1e
        /*006a*/ 	.short	(.L_2893 - .L_2892)
.L_2892:
        /*006c*/ 	.word	0x00000000


	//----- nvinfo : EIATTR_CBANK_PARAM_SIZE
	.align		4
.L_2893:
        /*0070*/ 	.byte	0x03, 0x19
        /*0072*/ 	.short	0x0ca2


	//----- nvinfo : EIATTR_PARAM_CBANK
	.align		4
        /*0074*/ 	.byte	0x04, 0x0a
        /*0076*/ 	.short	(.L_2895 - .L_2894)
	.align		4
.L_2894:
        /*0078*/ 	.word	index@(.nv.constant0._ZN2at6native61_GLOBAL__N__44eb8e94_28_ForeachBinaryOpScalarList_cu_dda10a6925multi_tensor_apply_kernelINS1_28TensorListScalarListMetadataIhLi1EEENS1_25BinaryOpScalarListFunctorIhLi1ELi1ELi0EEEJSt7dividesIhEEEEvT_T0_DpT1_)
        /*007c*/ 	.short	0x0210
        /*007e*/ 	.short	0x0ca2


	//----- nvinfo : EIATTR_SW_WAR
	.align		4
.L_2895:
        /*0080*/ 	.byte	0x04, 0x36
        /*0082*/ 	.short	(.L_2897 - .L_2896)
.L_2896:
        /*0084*/ 	.word	0x00000008
.L_2897:


//--------------------- .nv.info._ZN2at6native61_GLOBAL__N__44eb8e94_28_ForeachBinaryOpScalarList_cu_dda10a6925multi_tensor_apply_kernelINS1_28TensorListScalarListMetadataIfLi2EEENS1_25BinaryOpScalarListFunctorIN3c108BFloat16ELi2ELi1ELi1EEEJSt10multipliesIfEEEEvT_T0_DpT1_ --------------------------
	.section	.nv.info._ZN2at6native61_GLOBAL__N__44eb8e94_28_ForeachBinaryOpScalarList_cu_dda10a6925multi_tensor_apply_kernelINS1_28TensorListScalarListMetadataIfLi2EEENS1_25BinaryOpScalarListFunctorIN3c108BFloat16ELi2ELi1ELi1EEEJSt10multipliesIfEEEEvT_T0_DpT1_,"",@"SHT_CUDA_INFO"
	.sectionflags	@""
	.align	4


	//----- nvinfo : EIATTR_CUDA_API_VERSION
	.align		4
        /*0000*/ 	.byte	0x04, 0x37
        /*0002*/ 	.short	(.L_2899 - .L_2898)
.L_2898:
        /*0004*/ 	.word	0x00000082


	//----- nvinfo : EIATTR_KPARAM_INFO
	.align		4
.L_2899:
        /*0008*/ 	.byte	0x04, 0x17
        /*000a*/ 	.short	(.L_2901 - .L_2900)
.L_2900:
        /*000c*/ 	.word	0x00000000
        /*0010*/ 	.short	0x0002
        /*0012*/ 	.short	0x0d41
        /*0014*/ 	.byte	0x00, 0xf0, 0x05, 0x00


	//----- nvinfo : EIATTR_KPARAM_INFO
	.align		4
.L_2901:
        /*0018*/ 	.byte	0x04, 0x17
        /*001a*/ 	.short	(.L_2903 - .L_2902)
.L_2902:
        /*001c*/ 	.word	0x00000000
        /*0020*/ 	.short	0x0001
        /*0022*/ 	.short	0x0d40
        /*0024*/ 	.byte	0x00, 0xf0, 0x05, 0x00


	//----- nvinfo : EIATTR_KPARAM_INFO
	.align		4
.L_2903:
        /*0028*/ 	.byte	0x04, 0x17
        /*002a*/ 	.short	(.L_2905 - .L_2904)
.L_2904:
        /*002c*/ 	.word	0x00000000
        /*0030*/ 	.short	0x0000
        /*0032*/ 	.short	0x0000
        /*0034*/ 	.byte	0x00, 0xf0, 0x01, 0x35


	//----- nvinfo : EIATTR_SPARSE_MMA_MASK
	.align		4
.L_2905:
        /*0038*/ 	.byte	0x03, 0x50
        /*003a*/ 	.short	0x0000


	//----- nvinfo : EIATTR_MAXREG_COUNT
	.align		4
        /*003c*/ 	.byte	0x03, 0x1b
        /*003e*/ 	.short	0x0080


	//----- nvinfo : EIATTR_MERCURY_ISA_VERSION
	.align		4
        /*0040*/ 	.byte	0x03, 0x5f
        /*0042*/ 	.short	0x0101


	//----- nvinfo : EIATTR_EXIT_INSTR_OFFSETS
	.align		4
        /*0044*/ 	.byte	0x04, 0x1c
        /*0046*/ 	.short	(.L_2907 - .L_2906)


	//   ....[0]....
.L_2906:
        /*0048*/ 	.word	0x00000190


	//   ....[1]....
        /*004c*/ 	.word	0x00000640


	//   ....[2]....
        /*0050*/ 	.word	0x000006a0


	//   ....[3]....
        /*0054*/ 	.word	0x000008a0


	//----- nvinfo : EIATTR_MAX_THREADS
	.align		4
.L_2907:
        /*0058*/ 	.byte	0x04, 0x05
        /*005a*/ 	.short	(.L_2909 - .L_2908)
.L_2908:
        /*005c*/ 	.word	0x00000200
        /*0060*/ 	.word	0x00000001
        /*0064*/ 	.word	0x00000001


	//----- nvinfo : EIATTR_CRS_STACK_SIZE
	.align		4
.L_2909:
        /*0068*/ 	.byte	0x04, 0x1e
        /*006a*/ 	.short	(.L_2911 - .L_2910)
.L_2910:
        /*006c*/ 	.word	0x00000000


	//----- nvinfo : EIATTR_CBANK_PARAM_SIZE
	.align		4
.L_2911:
        /*0070*/ 	.byte	0x03, 0x19
        /*0072*/ 	.short	0x0d42


	//----- nvinfo : EIATTR_PARAM_CBANK
	.align		4
        /*0074*/ 	.byte	0x04, 0x0a
        /*0076*/ 	.short	(.L_2913 - .L_2912)
	.align		4
.L_2912:
        /*0078*/ 	.word	index@(.nv.constant0._ZN2at6native61_GLOBAL__N__44eb8e94_28_ForeachBinaryOpScalarList_cu_dda10a6925multi_tensor_apply_kernelINS1_28TensorListScalarListMetadataIfLi2EEENS1_25BinaryOpScalarListFunctorIN3c108BFloat16ELi2ELi1ELi1EEEJSt10multipliesIfEEEEvT_T0_DpT1_)
        /*007c*/ 	.short	0x0210
        /*007e*/ 	.short	0x0d42


	//----- nvinfo : EIATTR_SW_WAR
	.align		4
.L_2913:
        /*0080*/ 	.byte	0x04, 0x36
        /*0082*/ 	.short	(.L_2915 - .L_2914)
.L_2914:
        /*0084*/ 	.word	0x00000008
.L_2915:


//--------------------- .nv.info._ZN2at6native61_GLOBAL__N__44eb8e94_28_ForeachBinaryOpScalarList_cu_dda10a6925multi_tensor_apply_kernelINS1_28TensorListScalarListMetadataIfLi2EEENS1_25BinaryOpScalarListFunctorIN3c104HalfELi2ELi1ELi1EEEJSt10multipliesIfEEEEvT_T0_DpT1_ --------------------------
	.section	.nv.info._ZN2at6native61_GLOBAL__N__44eb8e94_28_ForeachBinaryOpScalarList_cu_dda10a6925multi_tensor_apply_kernelINS1_28TensorListScalarListMetadataIfLi2EEENS1_25BinaryOpScalarListFunctorIN3c104HalfELi2ELi1ELi1EEEJSt10multipliesIfEEEEvT_T0_DpT1_,"",@"SHT_CUDA_INFO"
	.sectionflags	@""
	.align	4


	//----- nvinfo : EIATTR_CUDA_API_VERSION
	.align		4
        /*0000*/ 	.byte	0x04, 0x37
        /*0002*/ 	.short	(.L_2917 - .L_2916)
.L_2916:
        /*0004*/ 	.word	0x00000082


	//----- nvinfo : EIATTR_KPARAM_INFO
	.align		4
.L_2917:
        /*0008*/ 	.byte	0x04, 0x17
        /*000a*/ 	.short	(.L_2919 - .L_2918)
.L_2918:
        /*000c*/ 	.word	0x00000000
        /*0010*/ 	.short	0x0002
        /*0012*/ 	.short	0x0d41
        /*0014*/ 	.byte	0x00, 0xf0, 0x05, 0x00


	//----- nvinfo : EIATTR_KPARAM_INFO
	.align		4
.L_2919:
        /*0018*/ 	.byte	0x04, 0x17
        /*001a*/ 	.short	(.L_2921 - .L_2920)
.L_2920:
        /*001c*/ 	.word	0x00000000
        /*0020*/ 	.short	0x0001
        /*0022*/ 	.short	0x0d40
        /*0024*/ 	.byte	0x00, 0xf0, 0x05, 0x00


	//----- nvinfo : EIATTR_KPARAM_INFO
	.align		4
.L_2921:
        /*0028*/ 	.byte	0x04, 0x17
        /*002a*/ 	.short	(.L_2923 - .L_2922)
.L_2922:
        /*002c*/ 	.word	0x00000000
        /*0030*/ 	.short	0x0000
        /*0032*/ 	.short	0x0000
        /*0034*/ 	.byte	0x00, 0xf0, 0x01, 0x35


	//----- nvinfo : EIATTR_SPARSE_MMA_MASK
	.align		4
.L_2923:
        /*0038*/ 	.byte	0x03, 0x50
        /*003a*/ 	.short	0x0000


	//----- nvinfo : EIATTR_MAXREG_COUNT
	.align		4
        /*003c*/ 	.byte	0x03, 0x1b
        /*003e*/ 	.short	0x0080


	//----- nvinfo : EIATTR_MERCURY_ISA_VERSION
	.align		4
        /*0040*/ 	.byte	0x03, 0x5f
        /*0042*/ 	.short	0x0101


	//----- nvinfo : EIATTR_EXIT_INSTR_OFFSETS
	.align		4
        /*0044*/ 	.byte	0x04, 0x1c
        /*0046*/ 	.short	(.L_2925 - .L_2924)


	//   ....[0]....
.L_2924:
        /*0048*/ 	.word	0x00000190


	//   ....[1]....
        /*004c*/ 	.word	0x00000640


	//   ....[2]....
        /*0050*/ 	.word	0x000006a0


	//   ....[3]....
        /*0054*/ 	.word	0x00000880


	//----- nvinfo : EIATTR_MAX_THREADS
	.align		4
.L_2925:
        /*0058*/ 	.byte	0x04, 0x05
        /*005a*/ 	.short	(.L_2927 - .L_2926)
.L_2926:
        /*005c*/ 	.word	0x00000200
        /*0060*/ 	.word	0x00000001
        /*0064*/ 	.word	0x00000001


	//----- nvinfo : EIATTR_CRS_STACK_SIZE
	.align		4
.L_2927:
        /*0068*/ 	.byte	0x04, 0x1e
        /*006a*/ 	.short	(.L_2929 - .L_2928)
.L_2928:
        /*006c*/ 	.word	0x00000000


	//----- nvinfo : EIATTR_CBANK_PARAM_SIZE
	.align		4
.L_2929:
        /*0070*/ 	.byte	0x03, 0x19
        /*0072*/ 	.short	0x0d42


	//----- nvinfo : EIATTR_PARAM_CBANK
	.align		4
        /*0074*/ 	.byte	0x04, 0x0a
        /*0076*/ 	.short	(.L_2931 - .L_2930)
	.align		4
.L_2930:
        /*0078*/ 	.word	index@(.nv.constant0._ZN2at6native61_GLOBAL__N__44eb8e94_28_ForeachBinaryOpScalarList_cu_dda10a6925multi_tensor_apply_kernelINS1_28TensorListScalarListMetadataIfLi2EEENS1_25BinaryOpScalarListFunctorIN3c104HalfELi2ELi1ELi1EEEJSt10multipliesIfEEEEvT_T0_DpT1_)
        /*007c*/ 	.short	0x0210
        /*007e*/ 	.short	0x0d42


	//----- nvinfo : EIATTR_SW_WAR
	.align		4
.L_2931:
        /*0080*/ 	.byte	0x04, 0x36
        /*0082*/ 	.short	(.L_2933 - .L_2932)
.L_2932:
        /*0084*/ 	.word	0x00000008
.L_2933:


//--------------------- .nv.info._ZN2at6native61_GLOBAL__N__44eb8e94_28_ForeachBinaryOpScalarList_cu_dda10a6925multi_tensor_apply_kernelINS1_28TensorListScalarListMetadataIbLi2EEENS1_25BinaryOpScalarListFunctorIbLi2ELi1ELi1EEEJSt10multipliesIbEEEEvT_T0_DpT1_ --------------------------
	.section	.nv.info._ZN2at6native61_GLOBAL__N__44eb8e94_28_ForeachBinaryOpScalarList_cu_dda10a6925multi_tensor_apply_kernelINS1_28TensorListScalarListMetadataIbLi2EEENS1_25BinaryOpScalarListFunctorIbLi2ELi1ELi1EEEJSt10multipliesIbEEEEvT_T0_DpT1_,"",@"SHT_CUDA_INFO"
	.sectionflags	@""
	.align	4


	//----- nvinfo : EIATTR_CUDA_API_VERSION
	.align		4
        /*0000*/ 	.byte	0x04, 0x37
        /*0002*/ 	.short	(.L_2935 - .L_2934)
.L_2934:
        /*0004*/ 	.word	0x00000082


	//----- nvinfo : EIATTR_KPARAM_INFO
	.align		4
.L_2935:
        /*0008*/ 	.byte	0x04, 0x17
        /*000a*/ 	.short	(.L_2937 - .L_2936)
.L_2936:
        /*000c*/ 	.word	0x00000000
        /*0010*/ 	.short	0x0002
        /*0012*/ 	.short	0x0c81
        /*0014*/ 	.byte	0x00, 0xf0, 0x05, 0x00


	//----- nvinfo : EIATTR_KPARAM_INFO
	.align		4
.L_2937:
        /*0018*/ 	.byte	0x04, 0x17
        /*001a*/ 	.short	(.L_2939 - .L_2938)
.L_2938:
        /*001c*/ 	.word	0x00000000
        /*0020*/ 	.short	0x0001
        /*0022*/ 	.short	0x0c80
        /*0024*/ 	.byte	0x00, 0xf0, 0x05, 0x00


	//----- nvinfo : EIATTR_KPARAM_INFO
	.align		4
.L_2939:
        /*0028*/ 	.byte	0x04, 0x17
        /*002a*/ 	.short	(.L_2941 - .L_2940)
.L_2940:
        /*002c*/ 	.word	0x00000000
        /*0030*/ 	.short	0x0000
        /*0032*/ 	.short	0x0000
        /*0034*/ 	.byte	0x00, 0xf0, 0x01, 0x32


	//----- nvinfo : EIATTR_SPARSE_MMA_MASK
	.align		4
.L_2941:
        /*0038*/ 	.byte	0x03, 0x50
        /*003a*/ 	.short	0x0000


	//----- nvinfo : EIATTR_MAXREG_COUNT
	.align		4
        /*003c*/ 	.byte	0x03, 0x1b
        /*003e*/ 	.short	0x0080


	//----- nvinfo : EIATTR_MERCURY_ISA_VERSION
	.align		4
        /*0040*/ 	.byte	0x03, 0x5f
        /*0042*/ 	.short	0x0101


	//----- nvinfo : EIATTR_EXIT_INSTR_OFFSETS
	.align		4
        /*0044*/ 	.byte	0x04, 0x1c
        /*0046*/ 	.short	(.L_2943 - .L_2942)


	//   ....[0]....
.L_2942:
        /*0048*/ 	.word	0x00000190


	//   ....[1]....
        /*004c*/ 	.word	0x00000640


	//   ....[2]....
        /*0050*/ 	.word	0x000006a0


	//   ....[3]....
        /*0054*/ 	.word	0x000008e0


	//----- nvinfo : EIATTR_MAX_THREADS
	.align		4
.L_2943:
        /*0058*/ 	.byte	0x04, 0x05
        /*005a*/ 	.short	(.L_2945 - .L_2944)
.L_2944:
        /*005c*/ 	.word	0x00000200
        /*0060*/ 	.word	0x00000001
        /*0064*/ 	.word	0x00000001


	//----- nvinfo : EIATTR_CRS_STACK_SIZE
	.align		4
.L_2945:
        /*0068*/ 	.byte	0x04, 0x1e
        /*006a*/ 	.short	(.L_2947 - .L_2946)
.L_2946:
        /*006c*/ 	.word	0x00000000


	//----- nvinfo : EIATTR_CBANK_PARAM_SIZE
	.align		4
.L_2947:
        /*0070*/ 	.byte	0x03, 0x19
        /*0072*/ 	.short	0x0c82


	//----- nvinfo : EIATTR_PARAM_CBANK
	.align		4
        /*0074*/ 	.byte	0x04, 0x0a
        /*0076*/ 	.short	(.L_2949 - .L_2948)
	.align		4
.L_2948:
        /*0078*/ 	.word	index@(.nv.constant0._ZN2at6native61_GLOBAL__N__44eb8e94_28_ForeachBinaryOpScalarList_cu_dda10a6925multi_tensor_apply_kernelINS1_28TensorListScalarListMetadataIbLi2EEENS1_25BinaryOpScalarListFunctorIbLi2ELi1ELi1EEEJSt10multipliesIbEEEEvT_T0_DpT1_)
        /*007c*/ 	.short	0x0210
        /*007e*/ 	.short	0x0c82


	//----- nvinfo : EIATTR_SW_WAR
	.align		4
.L_2949:
        /*0080*/ 	.byte	0x04, 0x36
        /*0082*/ 	.short	(.L_2951 - .L_2950)
.L_2950:
        /*0084*/ 	.word	0x00000008
.L_2951:


//--------------------- .nv.info._ZN2at6native61_GLOBAL__N__44eb8e94_28_ForeachBinaryOpScalarList_cu_dda10a6925multi_tensor_apply_kernelINS1_28TensorListScalarListMetadataIN3c107complexIfEELi2EEENS1_25BinaryOpScalarListFunctorIS6_Li2ELi1ELi1EEEJSt10multipliesIS6_EEEEvT_T0_DpT1_ --------------------------
	.section	.nv.info._ZN2at6native61_GLOBAL__N__44eb8e94_28_ForeachBinaryOpScalarList_cu_dda10a6925multi_tensor_apply_kernelINS1_28TensorListScalarListMetadataIN3c107complexIfEELi2EEENS1_25BinaryOpScalarListFunctorIS6_Li2ELi1ELi1EEEJSt10multipliesIS6_EEEEvT_T0_DpT1_,"",@"SHT_CUDA_INFO"
	.sectionflags	@""
	.align	4


	//----- nvinfo : EIATTR_CUDA_API_VERSION
	.align		4
        /*0000*/ 	.byte	0x04, 0x37
        /*0002*/ 	.short	(.L_2953 - .L_2952)
.L_2952:
        /*0004*/ 	.word	0x00000082


	//----- nvinfo : EIATTR_KPARAM_INFO
	.align		4
.L_2953:
        /*0008*/ 	.byte	0x04, 0x17
        /*000a*/ 	.short	(.L_2955 - .L_2954)
.L_2954:
        /*000c*/ 	.word	0x00000000
        /*0010*/ 	.short	0x0002
        /*0012*/ 	.short	0x0e41
        /*0014*/ 	.byte	0x00, 0xf0, 0x05, 0x00


	//----- nvinfo : EIATTR_KPARAM_INFO
	.align		4
.L_2955:
        /*0018*/ 	.byte	0x04, 0x17
        /*001a*/ 	.short	(.L_2957 - .L_2956)
.L_2956:
        /*001c*/ 	.word	0x00000000
        /*0020*/ 	.short	0x0001
        /*0022*/ 	.short	0x0e40
        /*0024*/ 	.byte	0x00, 0xf0, 0x05, 0x00


	//----- nvinfo : EIATTR_KPARAM_INFO
	.align		4
.L_2957:
        /*0028*/ 	.byte	0x04, 0x17
        /*002a*/ 	.short	(.L_2959 - .L_2958)
.L_2958:
        /*002c*/ 	.word	0x00000000
        /*0030*/ 	.short	0x0000
        /*0032*/ 	.short	0x0000
        /*0034*/ 	.byte	0x00, 0xf0, 0x01, 0x39


	//----- nvinfo : EIATTR_SPARSE_MMA_MASK
	.align		4
.L_2959:
        /*0038*/ 	.byte	0x03, 0x50
        /*003a*/ 	.short	0x0000


	//----- nvinfo : EIATTR_MAXREG_COUNT
	.align		4
        /*003c*/ 	.byte	0x03, 0x1b
        /*003e*/ 	.short	0x0080


	//----- nvinfo : EIATTR_MERCURY_ISA_VERSION
	.align		4
        /*0040*/ 	.byte	0x03, 0x5f
        /*0042*/ 	.short	0x0101


	//----- nvinfo : EIATTR_EXIT_INSTR_OFFSETS
	.align		4
        /*0044*/ 	.byte	0x04, 0x1c
        /*0046*/ 	.short	(.L_2961 - .L_2960)


	//   ....[0]....
.L_2960:
        /*0048*/ 	.word	0x00000190


	//   ....[1]....
        /*004c*/ 	.word	0x00000680


	//   ....[2]....
        /*0050*/ 	.word	0x000006e0


	//   ....[3]....
        /*0054*/ 	.word	0x00000940


	//----- nvinfo : EIATTR_MAX_THREADS
	.align		4
.L_2961:
        /*0058*/ 	.byte	0x04, 0x05
        /*005a*/ 	.short	(.L_2963 - .L_2962)
.L_2962:
        /*005c*/ 	.word	0x00000200
        /*0060*/ 	.word	0x00000001
        /*0064*/ 	.word	0x00000001


	//----- nvinfo : EIATTR_CRS_STACK_SIZE
	.align		4
.L_2963:
        /*0068*/ 	.byte	0x04, 0x1e
        /*006a*/ 	.short	(.L_2965 - .L_2964)
.L_2964:
        /*006c*/ 	.word	0x00000000


	//----- nvinfo : EIATTR_CBANK_PARAM_SIZE
	.align		4
.L_2965:
        /*0070*/ 	.byte	0x03, 0x19
        /*0072*/ 	.short	0x0e42


	//----- nvinfo : EIATTR_PARAM_CBANK
	.align		4
        /*0074*/ 	.byte	0x04, 0x0a
        /*0076*/ 	.short	(.L_2967 - .L_2966)
	.align		4
.L_2966:
        /*0078*/ 	.word	index@(.nv.constant0._ZN2at6native61_GLOBAL__N__44eb8e94_28_ForeachBinaryOpScalarList_cu_dda10a6925multi_tensor_apply_kernelINS1_28TensorListScalarListMetadataIN3c107complexIfEELi2EEENS1_25BinaryOpScalarListFunctorIS6_Li2ELi1ELi1EEEJSt10multipliesIS6_EEEEvT_T0_DpT1_)
        /*007c*/ 	.short	0x0210
        /*007e*/ 	.short	0x0e42


	//----- nvinfo : EIATTR_SW_WAR
	.align		4
.L_2967:
        /*0080*/ 	.byte	0x04, 0x36
        /*0082*/ 	.short	(.L_2969 - .L_2968)
.L_2968:
        /*0084*/ 	.word	0x00000008
.L_2969:


//--------------------- .nv.info._ZN2at6native61_GLOBAL__N__44eb8e94_28_ForeachBinaryOpScalarList_cu_dda10a6925multi_tensor_apply_kernelINS1_28TensorListScalarListMetadataIN3c107complexIdEELi2EEENS1_25BinaryOpScalarListFunctorIS6_Li2ELi1ELi1EEEJSt10multipliesIS6_EEEEvT_T0_DpT1_ --------------------------
	.section	.nv.info._ZN2at6native61_GLOBAL__N__44eb8e94_28_ForeachBinaryOpScalarList_cu_dda10a6925multi_tensor_apply_kernelINS1_28TensorListScalarListMetadataIN3c107complexIdEELi2EEENS1_25BinaryOpScalarListFunctorIS6_Li2ELi1ELi1EEEJSt10multipliesIS6_EEEEvT_T0_DpT1_,"",@"SHT_CUDA_INFO"
	.sectionflags	@""
	.align	4


	//----- nvinfo : EIATTR_CUDA_API_VERSION
	.align		4
        /*0000*/ 	.byte	0x04, 0x37
        /*0002*/ 	.short	(.L_2971 - .L_2970)
.L_2970:
        /*0004*/ 	.word	0x00000082


	//----- nvinfo : EIATTR_KPARAM_INFO
	.align		4
.L_2971:
        /*0008*/ 	.byte	0x04, 0x17
        /*000a*/ 	.short	(.L_2973 - .L_2972)
.L_2972:
        /*000c*/ 	.word	0x00000000
        /*0010*/ 	.short	0x0002
        /*0012*/ 	.short	0x0fa1
        /*0014*/ 	.byte	0x00, 0xf0, 0x05, 0x00


	//----- nvinfo : EIATTR_KPARAM_INFO
	.align		4
.L_2973:
        /*0018*/ 	.byte	0x04, 0x17
        /*001a*/ 	.short	(.L_2975 - .L_2974)
.L_2974:
        /*001c*/ 	.word	0x00000000
        /*0020*/ 	.short	0x0001
        /*0022*/ 	.short	0x0fa0
        /*0024*/ 	.byte	0x00, 0xf0, 0x05, 0x00


	//----- nvinfo : EIATTR_KPARAM_INFO
	.align		4
.L_2975:
        /*0028*/ 	.byte	0x04, 0x17
        /*002a*/ 	.short	(.L_2977 - .L_2976)
.L_2976:
        /*002c*/ 	.word	0x00000000
        /*0030*/ 	.short	0x0000
        /*0032*/ 	.short	0x0000
        /*0034*/ 	.byte	0x00, 0xf0, 0x81, 0x3e


	//----- nvinfo : EIATTR_SPARSE_MMA_MASK
	.align		4
.L_2977:
        /*0038*/ 	.byte	0x03, 0x50
        /*003a*/ 	.short	0x0000


	//----- nvinfo : EIATTR_MAXREG_COUNT
	.align		4
        /*003c*/ 	.byte	0x03, 0x1b
        /*003e*/ 	.short	0x0080


	//----- nvinfo : EIATTR_MERCURY_ISA_VERSION
	.align		4
        /*0040*/ 	.byte	0x03, 0x5f
        /*0042*/ 	.short	0x0101


	//----- nvinfo : EIATTR_EXIT_INSTR_OFFSETS
	.align		4
        /*0044*/ 	.byte	0x04, 0x1c
        /*0046*/ 	.short	(.L_2979 - .L_2978)


	//   ....[0]....
.L_2978:
        /*0048*/ 	.word	0x000001c0


	//   ....[1]....
        /*004c*/ 	.word	0x00000760


	//   ....[2]....
        /*0050*/ 	.word	0x000007c0


	//   ....[3]....
        /*0054*/ 	.word	0x00000a60


	//----- nvinfo : EIATTR_MAX_THREADS
	.align		4
.L_2979:
        /*0058*/ 	.byte	0x04, 0x05
        /*005a*/ 	.short	(.L_2981 - .L_2980)
.L_2980:
        /*005c*/ 	.word	0x00000200
        /*0060*/ 	.word	0x00000001
        /*0064*/ 	.word	0x00000001


	//----- nvinfo : EIATTR_CRS_STACK_SIZE
	.align		4
.L_2981:
        /*0068*/ 	.byte	0x04, 0x1e
        /*006a*/ 	.short	(.L_2983 - .L_2982)
.L_2982:
        /*006c*/ 	.word	0x00000000


	//----- nvinfo : EIATTR_CBANK_PARAM_SIZE
	.align		4
.L_2983:
        /*0070*/ 	.byte	0x03, 0x19
        /*0072*/ 	.short	0x0fa2


	//----- nvinfo : EIATTR_PARAM_CBANK
	.align		4
        /*0074*/ 	.byte	0x04, 0x0a
        /*0076*/ 	.short	(.L_2985 - .L_2984)
	.align		4
.L_2984:
        /*0078*/ 	.word	index@(.nv.constant0._ZN2at6native61_GLOBAL__N__44eb8e94_28_ForeachBinaryOpScalarList_cu_dda10a6925multi_tensor_apply_kernelINS1_28TensorListScalarListMetadataIN3c107complexIdEELi2EEENS1_25BinaryOpScalarListFunctorIS6_Li2ELi1ELi1EEEJSt10multipliesIS6_EEEEvT_T0_DpT1_)
        /*007c*/ 	.short	0x0210
        /*007e*/ 	.short	0x0fa2


	//----- nvinfo : EIATTR_SW_WAR
	.align		4
.L_2985:
        /*0080*/ 	.byte	0x04, 0x36
        /*0082*/ 	.short	(.L_2987 - .L_2986)
.L_2986:
        /*0084*/ 	.word	0x00000008
.L_2987:


//--------------------- .nv.info._ZN2at6native61_GLOBAL__N__44eb8e94_28_ForeachBinaryOpScalarList_cu_dda10a6925multi_tensor_apply_kernelINS1_28TensorListScalarListMetadataIfLi2EEENS1_25BinaryOpScalarListFunctorIfLi2ELi1ELi1EEEJSt10multipliesIfEEEEvT_T0_DpT1_ --------------------------
	.section	.nv.info._ZN2at6native61_GLOBAL__N__44eb8e94_28_ForeachBinaryOpScalarList_cu_dda10a6925multi_tensor_apply_kernelINS1_28TensorListScalarListMetadataIfLi2EEENS1_25BinaryOpScalarListFunctorIfLi2ELi1ELi1EEEJSt10multipliesIfEEEEvT_T0_DpT1_,"",@"SHT_CUDA_INFO"
	.sectionflags	@""
	.align	4


	//----- nvinfo : EIATTR_CUDA_API_VERSION
	.align		4
        /*0000*/ 	.byte	0x04, 0x37
        /*0002*/ 	.short	(.L_2989 - .L_2988)
.L_2988:
        /*0004*/ 	.word	0x00000082


	//----- nvinfo : EIATTR_KPARAM_INFO
	.align		4
.L_2989:
        /*0008*/ 	.byte	0x04, 0x17
        /*000a*/ 	.short	(.L_2991 - .L_2990)
.L_2990:
        /*000c*/ 	.word	0x00000000
        /*0010*/ 	.short	0x0002
        /*0012*/ 	.short	0x0d41
        /*0014*/ 	.byte	0x00, 0xf0, 0x05, 0x00


	//----- nvinfo : EIATTR_KPARAM_INFO
	.align		4
.L_2991:
        /*0018*/ 	.byte	0x04, 0x17
        /*001a*/ 	.short	(.L_2993 - .L_2992)
.L_2992:
        /*001c*/ 	.word	0x00000000
        /*0020*/ 	.short	0x0001
        /*0022*/ 	.short	0x0d40
        /*0024*/ 	.byte	0x00, 0xf0, 0x05, 0x00


	//----- nvinfo : EIATTR_KPARAM_INFO
	.align		4
.L_2993:
        /*0028*/ 	.byte	0x04, 0x17
        /*002a*/ 	.short	(.L_2995 - .L_2994)
.L_2994:
        /*002c*/ 	.word	0x00000000
        /*0030*/ 	.short	0x0000
        /*0032*/ 	.short	0x0000
        /*0034*/ 	.byte	0x00, 0xf0, 0x01, 0x35


	//----- nvinfo : EIATTR_SPARSE_MMA_MASK
	.align		4
.L_2995:
        /*0038*/ 	.byte	0x03, 0x50
        /*003a*/ 	.short	0x0000


	//----- nvinfo : EIATTR_MAXREG_COUNT
	.align		4
        /*003c*/ 	.byte	0x03, 0x1b
        /*003e*/ 	.short	0x0080


	//----- nvinfo : EIATTR_MERCURY_ISA_VERSION
	.align		4
        /*0040*/ 	.byte	0x03, 0x5f
        /*0042*/ 	.short	0x0101


	//----- nvinfo : EIATTR_EXIT_INSTR_OFFSETS
	.align		4
        /*0044*/ 	.byte	0x04, 0x1c
        /*0046*/ 	.short	(.L_2997 - .L_2996)


	//   ....[0]....
.L_2996:
        /*0048*/ 	.word	0x00000190


	//   ....[1]....
        /*004c*/ 	.word	0x000005c0


	//   ....[2]....
        /*0050*/ 	.word	0x00000620


	//   ....[3]....
        /*0054*/ 	.word	0x000007a0


	//----- nvinfo : EIATTR_MAX_THREADS
	.align		4
.L_2997:
        /*0058*/ 	.byte	0x04, 0x05
        /*005a*/ 	.short	(.L_2999 - .L_2998)
.L_2998:
        /*005c*/ 	.word	0x00000200
        /*0060*/ 	.word	0x00000001
        /*0064*/ 	.word	0x00000001


	//----- nvinfo : EIATTR_CRS_STACK_SIZE
	.align		4
.L_2999:
        /*0068*/ 	.byte	0x04, 0x1e
        /*006a*/ 	.short	(.L_3001 - .L_3000)
.L_3000:
        /*006c*/ 	.word	0x00000000


	//----- nvinfo : EIATTR_CBANK_PARAM_SIZE
	.align		4
.L_3001:
        /*0070*/ 	.byte	0x03, 0x19
        /*0072*/ 	.short	0x0d42


	//----- nvinfo : EIATTR_PARAM_CBANK
	.align		4
        /*0074*/ 	.byte	0x04, 0x0a
        /*0076*/ 	.short	(.L_3003 - .L_3002)
	.align		4
.L_3002:
        /*0078*/ 	.word	index@(.nv.constant0._ZN2at6native61_GLOBAL__N__44eb8e94_28_ForeachBinaryOpScalarList_cu_dda10a6925multi_tensor_apply_kernelINS1_28TensorListScalarListMetadataIfLi2EEENS1_25BinaryOpScalarListFunctorIfLi2ELi1ELi1EEEJSt10multipliesIfEEEEvT_T0_DpT1_)
        /*007c*/ 	.short	0x0210
        /*007e*/ 	.short	0x0d42


	//----- nvinfo : EIATTR_SW_WAR
	.align		4
.L_3003:
        /*0080*/ 	.byte	0x04, 0x36
        /*0082*/ 	.short	(.L_3005 - .L_3004)
.L_3004:
        /*0084*/ 	.word	0x00000008
.L_3005:


//--------------------- .nv.info._ZN2at6native61_GLOBAL__N__44eb8e94_28_ForeachBinaryOpScalarList_cu_dda10a6925multi_tensor_apply_kernelINS1_28TensorListScalarListMetadataIdLi2EEENS1_25BinaryOpScalarListFunctorIdLi2ELi1ELi1EEEJSt10multipliesIdEEEEvT_T0_DpT1_ --------------------------
	.section	.nv.info._ZN2at6native61_GLOBAL__N__44eb8e94_28_ForeachBinaryOpScalarList_cu_dda10a6925multi_tensor_apply_kernelINS1_28TensorListScalarListMetadataIdLi2EEENS1_25BinaryOpScalarListFunctorIdLi2ELi1ELi1EEEJSt10multipliesIdEEEEvT_T0_DpT1_,"",@"SHT_CUDA_INFO"
	.sectionflags	@""
	.align	4


	//----- nvinfo : EIATTR_CUDA_API_VERSION
	.align		4
        /*0000*/ 	.byte	0x04, 0x37
        /*0002*/ 	.short	(.L_3007 - .L_3006)
.L_3006:
        /*0004*/ 	.word	0x00000082


	//----- nvinfo : EIATTR_KPARAM_INFO
	.align		4
.L_3007:
        /*0008*/ 	.byte	0x04, 0x17
        /*000a*/ 	.short	(.L_3009 - .L_3008)
.L_3008:
        /*000c*/ 	.word	0x00000000
        /*0010*/ 	.short	0x0002
        /*0012*/ 	.short	0x0e41
        /*0014*/ 	.byte	0x00, 0xf0, 0x05, 0x00


	//----- nvinfo : EIATTR_KPARAM_INFO
	.align		4
.L_3009:
        /*0018*/ 	.byte	0x04, 0x17
        /*001a*/ 	.short	(.L_3011 - .L_3010)
.L_3010:
        /*001c*/ 	.word	0x00000000
        /*0020*/ 	.short	0x0001
        /*0022*/ 	.short	0x0e40
        /*0024*/ 	.byte	0x00, 0xf0, 0x05, 0x00


	//----- nvinfo : EIATTR_KPARAM_INFO
	.align		4
.L_3011:
        /*0028*/ 	.byte	0x04, 0x17
        /*002a*/ 	.short	(.L_3013 - .L_3012)
.L_3012:
        /*002c*/ 	.word	0x00000000
        /*0030*/ 	.short	0x0000
        /*0032*/ 	.short	0x0000
        /*0034*/ 	.byte	0x00, 0xf0, 0x01, 0x39


	//----- nvinfo : EIATTR_SPARSE_MMA_MASK
	.align		4
.L_3013:
        /*0038*/ 	.byte	0x03, 0x50
        /*003a*/ 	.short	0x0000


	//----- nvinfo : EIATTR_MAXREG_COUNT
	.align		4
        /*003c*/ 	.byte	0x03, 0x1b
        /*003e*/ 	.short	0x0080


	//----- nvinfo : EIATTR_MERCURY_ISA_VERSION
	.align		4
        /*0040*/ 	.byte	0x03, 0x5f
        /*0042*/ 	.short	0x0101


	//----- nvinfo : EIATTR_EXIT_INSTR_OFFSETS
	.align		4
        /*0044*/ 	.byte	0x04, 0x1c
        /*0046*/ 	.short	(.L_3015 - .L_3014)


	//   ....[0]....
.L_3014:
        /*0048*/ 	.word	0x00000190


	//   ....[1]....
        /*004c*/ 	.word	0x000005d0


	//   ....[2]....
        /*0050*/ 	.word	0x00000630


	//   ....[3]....
        /*0054*/ 	.word	0x000007d0


	//----- nvinfo : EIATTR_MAX_THREADS
	.align		4
.L_3015:
        /*0058*/ 	.byte	0x04, 0x05
        /*005a*/ 	.short	(.L_3017 - .L_3016)
.L_3016:
        /*005c*/ 	.word	0x00000200
        /*0060*/ 	.word	0x00000001
        /*0064*/ 	.word	0x00000001


	//----- nvinfo : EIATTR_CRS_STACK_SIZE
	.align		4
.L_3017:
        /*0068*/ 	.byte	0x04, 0x1e
        /*006a*/ 	.short	(.L_3019 - .L_3018)
.L_3018:
        /*006c*/ 	.word	0x00000000


	//----- nvinfo : EIATTR_CBANK_PARAM_SIZE
	.align		4
.L_3019:
        /*0070*/ 	.byte	0x03, 0x19
        /*0072*/ 	.short	0x0e42


	//----- nvinfo : EIATTR_PARAM_CBANK
	.align		4
        /*0074*/ 	.byte	0x04, 0x0a
        /*0076*/ 	.short	(.L_3021 - .L_3020)
	.align		4
.L_3020:
        /*0078*/ 	.word	index@(.nv.constant0._ZN2at6native61_GLOBAL__N__44eb8e94_28_ForeachBinaryOpScalarList_cu_dda10a6925multi_tensor_apply_kernelINS1_28TensorListScalarListMetadataIdLi2EEENS1_25BinaryOpScalarListFunctorIdLi2ELi1ELi1EEEJSt10multipliesIdEEEEvT_T0_DpT1_)
        /*007c*/ 	.short	0x0210
        /*007e*/ 	.short	0x0e42


	//----- nvinfo : EIATTR_SW_WAR
	.align		4
.L_3021:
        /*0080*/ 	.byte	0x04, 0x36
        /*0082*/ 	.short	(.L_3023 - .L_3022)
.L_3022:
        /*0084*/ 	.word	0x00000008
.L_3023:


//--------------------- .nv.info._ZN2at6native61_GLOBAL__N__44eb8e94_28_ForeachBinaryOpScalarList_cu_dda10a6925multi_tensor_apply_kernelINS1_28TensorListScalarListMetadataIsLi2EEENS1_25BinaryOpScalarListFunctorIsLi2ELi1ELi1EEEJSt10multipliesIsEEEEvT_T0_DpT1_ --------------------------
	.section	.nv.info._ZN2at6native61_GLOBAL__N__44eb8e94_28_ForeachBinaryOpScalarList_cu_dda10a6925multi_tensor_apply_kernelINS1_28TensorListScalarListMetadataIsLi2EEENS1_25BinaryOpScalarListFunctorIsLi2ELi1ELi1EEEJSt10multipliesIsEEEEvT_T0_DpT1_,"",@"SHT_CUDA_INFO"
	.sectionflags	@""
	.align	4


	//----- nvinfo : EIATTR_CUDA_API_VERSION
	.align		4
        /*0000*/ 	.byte	0x04, 0x37
        /*0002*/ 	.short	(.L_3025 - .L_3024)
.L_3024:
        /*0004*/ 	.word	0x00000082


	//----- nvinfo : EIATTR_KPARAM_INFO
	.align		4
.L_3025:
        /*0008*/ 	.byte	0x04, 0x17
        /*000a*/ 	.short	(.L_3027 - .L_3026)
.L_3026:
        /*000c*/ 	.word	0x00000000
        /*0010*/ 	.short	0x0002
        /*0012*/ 	.short	0x0cc1
        /*0014*/ 	.byte	0x00, 0xf0, 0x05, 0x00


	//----- nvinfo : EIATTR_KPARAM_INFO
	.align		4
.L_3027:
        /*0018*/ 	.byte	0x04, 0x17
        /*001a*/ 	.short	(.L_3029 - .L_3028)
.L_3028:
        /*001c*/ 	.word	0x00000000
        /*0020*/ 	.short	0x0001
        /*0022*/ 	.short	0x0cc0
        /*0024*/ 	.byte	0x00, 0xf0, 0x05, 0x00


	//----- nvinfo : EIATTR_KPARAM_INFO
	.align		4
.L_3029:
        /*0028*/ 	.byte	0x04, 0x17
        /*002a*/ 	.short	(.L_3031 - .L_3030)
.L_3030:
        /*002c*/ 	.word	0x00000000
        /*0030*/ 	.short	0x0000
        /*0032*/ 	.short	0x0000
        /*0034*/ 	.byte	0x00, 0xf0, 0x01, 0x33


	//----- nvinfo : EIATTR_SPARSE_MMA_MASK
	.align		4
.L_3031:
        /*0038*/ 	.byte	0x03, 0x50
        /*003a*/ 	.short	0x0000


	//----- nvinfo : EIATTR_MAXREG_COUNT
	.align		4
        /*003c*/ 	.byte	0x03, 0x1b
        /*003e*/ 	.short	0x0080


	//----- nvinfo : EIATTR_MERCURY_ISA_VERSION
	.align		4
        /*0040*/ 	.byte	0x03, 0x5f
        /*0042*/ 	.short	0x0101


	//----- nvinfo : EIATTR_EXIT_INSTR_OFFSETS
	.align		4
        /*0044*/ 	.byte	0x04, 0x1c
        /*0046*/ 	.short	(.L_3033 - .L_3032)


	//   ....[0]....
.L_3032:
        /*0048*/ 	.word	0x00000190


	//   ....[1]....
        /*004c*/ 	.word	0x00000640


	//   ....[2]....
        /*0050*/ 	.word	0x000006a0


	//   ....[3]....
        /*0054*/ 	.word	0x00000890


	//----- nvinfo : EIATTR_MAX_THREADS
	.align		4
.L_3033:
        /*0058*/ 	.byte	0x04, 0x05
        /*005a*/ 	.short	(.L_3035 - .L_3034)
.L_3034:
        /*005c*/ 	.word	0x00000200
        /*0060*/ 	.word	0x00000001
        /*0064*/ 	.word	0x00000001


	//----- nvinfo : EIATTR_CRS_STACK_SIZE
	.align		4
.L_3035:
        /*0068*/ 	.byte	0x04, 0x1e
        /*006a*/ 	.short	(.L_3037 - .L_3036)
.L_3036:
        /*006c*/ 	.word	0x00000000


	//----- nvinfo : EIATTR_CBANK_PARAM_SIZE
	.align		4
.L_3037:
        /*0070*/ 	.byte	0x03, 0x19
        /*0072*/ 	.short	0x0cc2


	//----- nvinfo : EIATTR_PARAM_CBANK
	.align		4
        /*0074*/ 	.byte	0x04, 0x0a
        /*0076*/ 	.short	(.L_3039 - .L_3038)
	.align		4
.L_3038:
        /*0078*/ 	.word	index@(.nv.constant0._ZN2at6native61_GLOBAL__N__44eb8e94_28_ForeachBinaryOpScalarList_cu_dda10a6925multi_tensor_apply_kernelINS1_28TensorListScalarListMetadataIsLi2EEENS1_25BinaryOpScalarListFunctorIsLi2ELi1ELi1EEEJSt10multipliesIsEEEEvT_T0_DpT1_)
        /*007c*/ 	.short	0x0210
        /*007e*/ 	.short	0x0cc2


	//----- nvinfo : EIATTR_SW_WAR
	.align		4
.L_3039:
        /*0080*/ 	.byte	0x04, 0x36
        /*0082*/ 	.short	(.L_3041 - .L_3040)
.L_3040:
        /*0084*/ 	.word	0x00000008
.L_3041:


//--------------------- .nv.info._ZN2at6native61_GLOBAL__N__44eb8e94_28_ForeachBinaryOpScalarList_cu_dda10a6925multi_tensor_apply_kernelINS1_28TensorListScalarListMetadataIlLi2EEENS1_25BinaryOpScalarListFunctorIlLi2ELi1ELi1EEEJSt10multipliesIlEEEEvT_T0_DpT1_ --------------------------
	.section	.nv.info._ZN2at6native61_GLOBAL__N__44eb8e94_28_ForeachBinaryOpScalarList_cu_dda10a6925multi_tensor_apply_kernelINS1_28TensorListScalarListMetadataIlLi2EEENS1_25BinaryOpScalarListFunctorIlLi2ELi1ELi1EEEJSt10multipliesIlEEEEvT_T0_DpT1_,"",@"SHT_CUDA_INFO"
	.sectionflags	@""
	.align	4


	//----- nvinfo : EIATTR_CUDA_API_VERSION
	.align		4
        /*0000*/ 	.byte	0x04, 0x37
        /*0002*/ 	.short	(.L_3043 - .L_3042)
.L_3042:
        /*0004*/ 	.word	0x00000082


	//----- nvinfo : EIATTR_KPARAM_INFO
	.align		4
.L_3043:
        /*0008*/ 	.byte	0x04, 0x17
        /*000a*/ 	.short	(.L_3045 - .L_3044)
.L_3044:
        /*000c*/ 	.word	0x00000000
        /*0010*/ 	.short	0x0002
        /*0012*/ 	.short	0x0e41
        /*0014*/ 	.byte	0x00, 0xf0, 0x05, 0x00


	//----- nvinfo : EIATTR_KPARAM_INFO
	.align		4
.L_3045:
        /*0018*/ 	.byte	0x04, 0x17
        /*001a*/ 	.short	(.L_3047 - .L_3046)
.L_3046:
        /*001c*/ 	.word	0x00000000
        /*0020*/ 	.short	0x0001
        /*0022*/ 	.short	0x0e40
        /*0024*/ 	.byte	0x00, 0xf0, 0x05, 0x00


	//----- nvinfo : EIATTR_KPARAM_INFO
	.align		4
.L_3047:
        /*0028*/ 	.byte	0x04, 0x17
        /*002a*/ 	.short	(.L_3049 - .L_3048)
.L_3048:
        /*002c*/ 	.word	0x00000000
        /*0030*/ 	.short	0x0000
        /*0032*/ 	.short	0x0000
        /*0034*/ 	.byte	0x00, 0xf0, 0x01, 0x39


	//----- nvinfo : EIATTR_SPARSE_MMA_MASK
	.align		4
.L_3049:
        /*0038*/ 	.byte	0x03, 0x50
        /*003a*/ 	.short	0x0000


	//----- nvinfo : EIATTR_MAXREG_COUNT
	.align		4
        /*003c*/ 	.byte	0x03, 0x1b
        /*003e*/ 	.short	0x0080


	//----- nvinfo : EIATTR_MERCURY_ISA_VERSION
	.align		4
        /*0040*/ 	.byte	0x03, 0x5f
        /*0042*/ 	.short	0x0101


	//----- nvinfo : EIATTR_EXIT_INSTR_OFFSETS
	.align		4
        /*0044*/ 	.byte	0x04, 0x1c
        /*0046*/ 	.short	(.L_3051 - .L_3050)


	//   ....[0]....
.L_3050:
        /*0048*/ 	.word	0x00000190


	//   ....[1]....
        /*004c*/ 	.word	0x00000680


	//   ....[2]....
        /*0050*/ 	.word	0x000006e0


	//   ....[3]....
        /*0054*/ 	.word	0x00000970


	//----- nvinfo : EIATTR_MAX_THREADS
	.align		4
.L_3051:
        /*0058*/ 	.byte	0x04, 0x05
        /*005a*/ 	.short	(.L_3053 - .L_3052)
.L_3052:
        /*005c*/ 	.word	0x00000200
        /*0060*/ 	.word	0x00000001
        /*0064*/ 	.word	0x00000001


	//----- nvinfo : EIATTR_CRS_STACK_SIZE
	.align		4
.L_3053:
        /*0068*/ 	.byte	0x04, 0x1e
        /*006a*/ 	.short	(.L_3055 - .L_3054)
.L_3054:
        /*006c*/ 	.word	0x00000000


	//----- nvinfo : EIATTR_CBANK_PARAM_SIZE
	.align		4
.L_3055:
        /*0070*/ 	.byte	0x03, 0x19
        /*0072*/ 	.short	0x0e42


	//----- nvinfo : EIATTR_PARAM_CBANK
	.align		4
        /*0074*/ 	.byte	0x04, 0x0a
        /*0076*/ 	.short	(.L_3057 - .L_3056)
	.align		4
.L_3056:
        /*0078*/ 	.word	index@(.nv.constant0._ZN2at6native61_GLOBAL__N__44eb8e94_28_ForeachBinaryOpScalarList_cu_dda10a6925multi_tensor_apply_kernelINS1_28TensorListScalarListMetadataIlLi2EEENS1_25BinaryOpScalarListFunctorIlLi2ELi1ELi1EEEJSt10multipliesIlEEEEvT_T0_DpT1_)
        /*007c*/ 	.short	0x0210
        /*007e*/ 	.short	0x0e42


	//----- nvinfo : EIATTR_SW_WAR
	.align		4
.L_3057:
        /*0080*/ 	.byte	0x04, 0x36
        /*0082*/ 	.short	(.L_3059 - .L_3058)
.L_3058:
        /*0084*/ 	.word	0x00000008
.L_3059:


//--------------------- .nv.info._ZN2at6native61_GLOBAL__N__44eb8e94_28_ForeachBinaryOpScalarList_cu_dda10a6925multi_tensor_apply_kernelINS1_28TensorListScalarListMetadataIiLi2EEENS1_25BinaryOpScalarListFunctorIiLi2ELi1ELi1EEEJSt10multipliesIiEEEEvT_T0_DpT1_ --------------------------
	.section	.nv.info._ZN2at6native61_GLOBAL__N__44eb8e94_28_ForeachBinaryOpScalarList_cu_dda10a6925multi_tensor_apply_kernelINS1_28TensorListScalarListMetadataIiLi2EEENS1_25BinaryOpScalarListFunctorIiLi2ELi1ELi1EEEJSt10multipliesIiEEEEvT_T0_DpT1_,"",@"SHT_CUDA_INFO"
	.sectionflags	@""
	.align	4


	//----- nvinfo : EIATTR_CUDA_API_VERSION
	.align		4
        /*0000*/ 	.byte	0x04, 0x37
        /*0002*/ 	.short	(.L_3061 - .L_3060)
.L_3060:
        /*0004*/ 	.word	0x00000082


	//----- nvinfo : EIATTR_KPARAM_INFO
	.align		4
.L_3061:
        /*0008*/ 	.byte	0x04, 0x17
        /*000a*/ 	.short	(.L_3063 - .L_3062)
.L_3062:
        /*000c*/ 	.word	0x00000000
        /*0010*/ 	.short	0x0002
        /*0012*/ 	.short	0x0d41
        /*0014*/ 	.byte	0x00, 0xf0, 0x05, 0x00


	//----- nvinfo : EIATTR_KPARAM_INFO
	.align		4
.L_3063:
        /*0018*/ 	.byte	0x04, 0x17
        /*001a*/ 	.short	(.L_3065 - .L_3064)
.L_3064:
        /*001c*/ 	.word	0x00000000
        /*0020*/ 	.short	0x0001
        /*0022*/ 	.short	0x0d40
        /*0024*/ 	.byte	0x00, 0xf0, 0x05, 0x00


	//----- nvinfo : EIATTR_KPARAM_INFO
	.align		4
.L_3065:
        /*0028*/ 	.byte	0x04, 0x17
        /*002a*/ 	.short	(.L_3067 - .L_3066)
.L_3066:
        /*002c*/ 	.word	0x00000000
        /*0030*/ 	.short	0x0000
        /*0032*/ 	.short	0x0000
        /*0034*/ 	.byte	0x00, 0xf0, 0x01, 0x35


	//----- nvinfo : EIATTR_SPARSE_MMA_MASK
	.align		4
.L_3067:
        /*0038*/ 	.byte	0x03, 0x50
        /*003a*/ 	.short	0x0000


	//----- nvinfo : EIATTR_MAXREG_COUNT
	.align		4
        /*003c*/ 	.byte	0x03, 0x1b
        /*003e*/ 	.short	0x0080


	//----- nvinfo : EIATTR_MERCURY_ISA_VERSION
	.align		4
        /*0040*/ 	.byte	0x03, 0x5f
        /*0042*/ 	.short	0x0101


	//----- nvinfo : EIATTR_EXIT_INSTR_OFFSETS
	.align		4
        /*0044*/ 	.byte	0x04, 0x1c
        /*0046*/ 	.short	(.L_3069 - .L_3068)


	//   ....[0]....
.L_3068:
        /*0048*/ 	.word	0x00000190


	//   ....[1]....
        /*004c*/ 	.word	0x000005c0


	//   ....[2]....
        /*0050*/ 	.word	0x00000620


	//   ....[3]....
        /*0054*/ 	.word	0x000007a0


	//----- nvinfo : EIATTR_MAX_THREADS
	.align		4
.L_3069:
        /*0058*/ 	.byte	0x04, 0x05
        /*005a*/ 	.short	(.L_3071 - .L_3070)
.L_3070:
        /*005c*/ 	.word	0x00000200
        /*0060*/ 	.word	0x00000001
        /*0064*/ 	.word	0x00000001


	//----- nvinfo : EIATTR_CRS_STACK_SIZE
	.align		4
.L_3071:
        /*0068*/ 	.byte	0x04, 0x1e
        /*006a*/ 	.short	(.L_3073 - .L_3072)
.L_3072:
        /*006c*/ 	.word	0x00000000


	//----- nvinfo : EIATTR_CBANK_PARAM_SIZE
	.align		4
.L_3073:
        /*0070*/ 	.byte	0x03, 0x19
        /*0072*/ 	.short	0x0d42


	//----- nvinfo : EIATTR_PARAM_CBANK
	.align		4
        /*0074*/ 	.byte	0x04, 0x0a
        /*0076*/ 	.short	(.L_3075 - .L_3074)
	.align		4
.L_3074:
        /*0078*/ 	.word	index@(.nv.constant0._ZN2at6native61_GLOBAL__N__44eb8e94_28_ForeachBinaryOpScalarList_cu_dda10a6925multi_tensor_apply_kernelINS1_28TensorListScalarListMetadataIiLi2EEENS1_25BinaryOpScalarListFunctorIiLi2ELi1ELi1EEEJSt10multipliesIiEEEEvT_T0_DpT1_)
        /*007c*/ 	.short	0x0210
        /*007e*/ 	.short	0x0d42


	//----- nvinfo : EIATTR_SW_WAR
	.align		4
.L_3075:
        /*0080*/ 	.byte	0x04, 0x36
        /*0082*/ 	.short	(.L_3077 - .L_3076)
.L_3076:
        /*0084*/ 	.word	0x00000008
.L_3077:


//--------------------- .nv.info._ZN2at6native61_GLOBAL__N__44eb8e94_28_ForeachBinaryOpScalarList_cu_dda10a6925multi_tensor_apply_kernelINS1_28TensorListScalarListMetadataIaLi2EEENS1_25BinaryOpScalarListFunctorIaLi2ELi1ELi1EEEJSt10multipliesIaEEEEvT_T0_DpT1_ --------------------------
	.section	.nv.info._ZN2at6native61_GLOBAL__N__44eb8e94_28_ForeachBinaryOpScalarList_cu_dda10a6925multi_tensor_apply_kernelINS1_28TensorListScalarListMetadataIaLi2EEENS1_25BinaryOpScalarListFunctorIaLi2ELi1ELi1EEEJSt10multipliesIaEEEEvT_T0_DpT1_,"",@"SHT_CUDA_INFO"
	.sectionflags	@""
	.align	4


	//----- nvinfo : EIATTR_CUDA_API_VERSION
	.align		4
        /*0000*/ 	.byte	0x04, 0x37
        /*0002*/ 	.short	(.L_3079 - .L_3078)
.L_3078:
        /*0004*/ 	.word	0x00000082


	//----- nvinfo : EIATTR_KPARAM_INFO
	.align		4
.L_3079:
        /*0008*/ 	.byte	0x04, 0x17
        /*000a*/ 	.short	(.L_3081 - .L_3080)
.L_3080:
        /*000c*/ 	.word	0x00000000
        /*0010*/ 	.short	0x0002
        /*0012*/ 	.short	0x0c81
        /*0014*/ 	.byte	0x00, 0xf0, 0x05, 0x00


	//----- nvinfo : EIATTR_KPARAM_INFO
	.align		4
.L_3081:
        /*0018*/ 	.byte	0x04, 0x17
        /*001a*/ 	.short	(.L_3083 - .L_3082)
.L_3082:
        /*001c*/ 	.word	0x00000000
        /*0020*/ 	.short	0x0001
        /*0022*/ 	.short	0x0c80
        /*0024*/ 	.byte	0x00, 0xf0, 0x05, 0x00


	//----- nvinfo : EIATTR_KPARAM_INFO
	.align		4
.L_3083:
        /*0028*/ 	.byte	0x04, 0x17
        /*002a*/ 	.short	(.L_3085 - .L_3084)
.L_3084:
        /*002c*/ 	.word	0x00000000
        /*0030*/ 	.short	0x0000
        /*0032*/ 	.short	0x0000
        /*0034*/ 	.byte	0x00, 0xf0, 0x01, 0x32


	//----- nvinfo : EIATTR_SPARSE_MMA_MASK
	.align		4
.L_3085:
        /*0038*/ 	.byte	0x03, 0x50
        /*003a*/ 	.short	0x0000


	//----- nvinfo : EIATTR_MAXREG_COUNT
	.align		4
        /*003c*/ 	.byte	0x03, 0x1b
        /*003e*/ 	.short	0x0080


	//----- nvinfo : EIATTR_MERCURY_ISA_VERSION
	.align		4
        /*0040*/ 	.byte	0x03, 0x5f
        /*0042*/ 	.short	0x0101


	//----- nvinfo : EIATTR_EXIT_INSTR_OFFSETS
	.align		4
        /*0044*/ 	.byte	0x04, 0x1c
        /*0046*/ 	.short	(.L_3087 - .L_3086)


	//   ....[0]....
.L_3086:
        /*0048*/ 	.word	0x00000190


	//   ....[1]....
        /*004c*/ 	.word	0x00000610


	//   ....[2]....
        /*0050*/ 	.word	0x00000670


	//   ....[3]....
        /*0054*/ 	.word	0x00000870


	//----- nvinfo : EIATTR_MAX_THREADS
	.align		4
.L_3087:
        /*0058*/ 	.byte	0x04, 0x05
        /*005a*/ 	.short	(.L_3089 - .L_3088)
.L_3088:
        /*005c*/ 	.word	0x00000200
        /*0060*/ 	.word	0x00000001
        /*0064*/ 	.word	0x00000001


	//----- nvinfo : EIATTR_CRS_STACK_SIZE
	.align		4
.L_3089:
        /*0068*/ 	.byte	0x04, 0x1e
        /*006a*/ 	.short	(.L_3091 - .L_3090)
.L_3090:
        /*006c*/ 	.word	0x00000000


	//----- nvinfo : EIATTR_CBANK_PARAM_SIZE
	.align		4
.L_3091:
        /*0070*/ 	.byte	0x03, 0x19
        /*0072*/ 	.short	0x0c82


	//----- nvinfo : EIATTR_PARAM_CBANK
	.align		4
        /*0074*/ 	.byte	0x04, 0x0a
        /*0076*/ 	.short	(.L_3093 - .L_3092)
	.align		4
.L_3092:
        /*0078*/ 	.word	index@(.nv.constant0._ZN2at6native61_GLOBAL__N__44eb8e94_28_ForeachBinaryOpScalarList_cu_dda10a6925multi_tensor_apply_kernelINS1_28TensorListScalarListMetadataIaLi2EEENS1_25BinaryOpScalarListFunctorIaLi2ELi1ELi1EEEJSt10multipliesIaEEEEvT_T0_DpT1_)
        /*007c*/ 	.short	0x0210
        /*007e*/ 	.short	0x0c82


	//----- nvinfo : EIATTR_SW_WAR
	.align		4
.L_3093:
        /*0080*/ 	.byte	0x04, 0x36
        /*0082*/ 	.short	(.L_3095 - .L_3094)
.L_3094:
        /*0084*/ 	.word	0x00000008
.L_3095:


//--------------------- .nv.info._ZN2at6native61_GLOBAL__N__44eb8e94_28_ForeachBinaryOpScalarList_cu_dda10a6925multi_tensor_apply_kernelINS1_28TensorListScalarListMetadataIhLi2EEENS1_25BinaryOpScalarListFunctorIhLi2ELi1ELi1EEEJSt10multipliesIhEEEEvT_T0_DpT1_ --------------------------
	.section	.nv.info._ZN2at6native61_GLOBAL__N__44eb8e94_28_ForeachBinaryOpScalarList_cu_dda10a6925multi_tensor_apply_kernelINS1_28TensorListScalarListMetadataIhLi2EEENS1_25BinaryOpScalarListFunctorIhLi2ELi1ELi1EEEJSt10multipliesIhEEEEvT_T0_DpT1_,"",@"SHT_CUDA_INFO"
	.sectionflags	@""
	.align	4


	//----- nvinfo : EIATTR_CUDA_API_VERSION
	.align		4
        /*0000*/ 	.byte	0x04, 0x37
        /*0002*/ 	.short	(.L_3097 - .L_3096)
.L_3096:
        /*0004*/ 	.word	0x00000082


	//----- nvinfo : EIATTR_KPARAM_INFO
	.align		4
.L_3097:
        /*0008*/ 	.byte	0x04, 0x17
        /*000a*/ 	.short	(.L_3099 - .L_3098)
.L_3098:
        /*000c*/ 	.word	0x00000000
        /*0010*/ 	.short	0x0002
        /*0012*/ 	.short	0x0c81
        /*0014*/ 	.byte	0x00, 0xf0, 0x05, 0x00


	//----- nvinfo : EIATTR_KPARAM_INFO
	.align		4
.L_3099:
        /*0018*/ 	.byte	0x04, 0x17
        /*001a*/ 	.short	(.L_3101 - .L_3100)
.L_3100:
        /*001c*/ 	.word	0x00000000
        /*0020*/ 	.short	0x0001
        /*0022*/ 	.short	0x0c80
        /*0024*/ 	.byte	0x00, 0xf0, 0x05, 0x00


	//----- nvinfo : EIATTR_KPARAM_INFO
	.align		4
.L_3101:
        /*0028*/ 	.byte	0x04, 0x17
        /*002a*/ 	.short	(.L_3103 - .L_3102)
.L_3102:
        /*002c*/ 	.word	0x00000000
        /*0030*/ 	.short	0x0000
        /*0032*/ 	.short	0x0000
        /*0034*/ 	.byte	0x00, 0xf0, 0x01, 0x32


	//----- nvinfo : EIATTR_SPARSE_MMA_MASK
	.align		4
.L_3103:
        /*0038*/ 	.byte	0x03, 0x50
        /*003a*/ 	.short	0x0000


	//----- nvinfo : EIATTR_MAXREG_COUNT
	.align		4
        /*003c*/ 	.byte	0x03, 0x1b
        /*003e*/ 	.short	0x0080


	//----- nvinfo : EIATTR_MERCURY_ISA_VERSION
	.align		4
        /*0040*/ 	.byte	0x03, 0x5f
        /*0042*/ 	.short	0x0101


	//----- nvinfo : EIATTR_EXIT_INSTR_OFFSETS
	.align		4
        /*0044*/ 	.byte	0x04, 0x1c
        /*0046*/ 	.short	(.L_3105 - .L_3104)


	//   ....[0]....
.L_3104:
        /*0048*/ 	.word	0x00000190


	//   ....[1]....
        /*004c*/ 	.word	0x00000610


	//   ....[2]....
        /*0050*/ 	.word	0x00000670


	//   ....[3]....
        /*0054*/ 	.word	0x00000870


	//----- nvinfo : EIATTR_MAX_THREADS
	.align		4
.L_3105:
        /*0058*/ 	.byte	0x04, 0x05
        /*005a*/ 	.short	(.L_3107 - .L_3106)
.L_3106:
        /*005c*/ 	.word	0x00000200
        /*0060*/ 	.word	0x00000001
        /*0064*/ 	.word	0x00000001


	//----- nvinfo : EIATTR_CRS_STACK_SIZE
	.align		4
.L_3107:
        /*0068*/ 	.byte	0x04, 0x1e
        /*006a*/ 	.short	(.L_3109 - .L_3108)
.L_3108:
        /*006c*/ 	.word	0x00000000


	//----- nvinfo : EIATTR_CBANK_PARAM_SIZE
	.align		4
.L_3109:
        /*0070*/ 	.byte	0x03, 0x19
        /*0072*/ 	.short	0x0c82


	//----- nvinfo : EIATTR_PARAM_CBANK
	.align		4
        /*0074*/ 	.byte	0x04, 0x0a
        /*0076*/ 	.short	(.L_3111 - .L_3110)
	.align		4
.L_3110:
        /*0078*/ 	.word	index@(.nv.constant0._ZN2at6native61_GLOBAL__N__44eb8e94_28_ForeachBinaryOpScalarList_cu_dda10a6925multi_tensor_apply_kernelINS1_28TensorListScalarListMetadataIhLi2EEENS1_25BinaryOpScalarListFunctorIhLi2ELi1ELi1EEEJSt10multipliesIhEEEEvT_T0_DpT1_)
        /*007c*/ 	.short	0x0210
        /*007e*/ 	.short	0x0c82


	//----- nvinfo : EIATTR_SW_WAR
	.align		4
.L_3111:
        /*0080*/ 	.byte	0x04, 0x36
        /*0082*/ 	.short	(.L_3113 - .L_3112)
.L_3112:
        /*0084*/ 	.word	0x00000008
.L_3113:


//--------------------- .nv.info._ZN2at6native61_GLOBAL__N__44eb8e94_28_ForeachBinaryOpScalarList_cu_dda10a6925multi_tensor_apply_kernelINS1_28TensorListScalarListMetadataIfLi1EEENS1_25BinaryOpScalarListFunctorIN3c108BFloat16ELi1ELi1ELi0EEEJSt10multipliesIfEEEEvT_T0_DpT1_ --------------------------
	.section	.nv.info._ZN2at6native61_GLOBAL__N__44eb8e94_28_ForeachBinaryOpScalarList_cu_dda10a6925multi_tensor_apply_kernelINS1_28TensorListScalarListMetadataIfLi1EEENS1_25BinaryOpScalarListFunctorIN3c108BFloat16ELi1ELi1ELi0EEEJSt10multipliesIfEEEEvT_T0_DpT1_,"",@"SHT_CUDA_INFO"
	.sectionflags	@""
	.align	4


	//----- nvinfo : EIATTR_CUDA_API_VERSION
	.align		4
        /*0000*/ 	.byte	0x04, 0x37
        /*0002*/ 	.short	(.L_3115 - .L_3114)
.L_3114:
        /*0004*/ 	.word	0x00000082


	//----- nvinfo : EIATTR_KPARAM_INFO
	.align		4
.L_3115:
        /*0008*/ 	.byte	0x04, 0x17
        /*000a*/ 	.short	(.L_3117 - .L_3116)
.L_3116:
        /*000c*/ 	.word	0x00000000
        /*0010*/ 	.short	0x0002
        /*0012*/ 	.short	0x0dc1
        /*0014*/ 	.byte	0x00, 0xf0, 0x05, 0x00


	//----- nvinfo : EIATTR_KPARAM_INFO
	.align		4
.L_3117:
        /*0018*/ 	.byte	0x04, 0x17
        /*001a*/ 	.short	(.L_3119 - .L_3118)
.L_3118:
        /*001c*/ 	.word	0x00000000
        /*0020*/ 	.short	0x0001
        /*0022*/ 	.short	0x0dc0
        /*0024*/ 	.byte	0x00, 0xf0, 0x05, 0x00


	//----- nvinfo : EIATTR_KPARAM_INFO
	.align		4
.L_3119:
        /*0028*/ 	.byte	0x04, 0x17
        /*002a*/ 	.short	(.L_3121 - .L_3120)
.L_3120:
        /*002c*/ 	.word	0x00000000
        /*0030*/ 	.short	0x0000
        /*0032*/ 	.short	0x0000
        /*0034*/ 	.byte	0x00, 0xf0, 0x01, 0x37


	//----- nvinfo : EIATTR_SPARSE_MMA_MASK
	.align		4
.L_3121:
        /*0038*/ 	.byte	0x03, 0x50
        /*003a*/ 	.short	0x0000


	//----- nvinfo : EIATTR_MAXREG_COUNT
	.align		4
        /*003c*/ 	.byte	0x03, 0x1b
        /*003e*/ 	.short	0x0080


	//----- nvinfo : EIATTR_MERCURY_ISA_VERSION
	.align		4
        /*0040*/ 	.byte	0x03, 0x5f
        /*0042*/ 	.short	0x0101


	//----- nvinfo : EIATTR_EXIT_INSTR_OFFSETS
	.align		4
        /*0044*/ 	.byte	0x04, 0x1c
        /*0046*/ 	.short	(.L_3123 - .L_3122)


	//   ....[0]....
.L_3122:
        /*0048*/ 	.word	0x00000170


	//   ....[1]....
        /*004c*/ 	.word	0x000005a0


	//   ....[2]....
        /*0050*/ 	.word	0x00000600


	//   ....[3]....
        /*0054*/ 	.word	0x000007c0


	//----- nvinfo : EIATTR_MAX_THREADS
	.align		4
.L_3123:
        /*0058*/ 	.byte	0x04, 0x05
        /*005a*/ 	.short	(.L_3125 - .L_3124)
.L_3124:
        /*005c*/ 	.word	0x00000200
        /*0060*/ 	.word	0x00000001
        /*0064*/ 	.word	0x00000001


	//----- nvinfo : EIATTR_CRS_STACK_SIZE
	.align		4
.L_3125:
        /*0068*/ 	.byte	0x04, 0x1e
        /*006a*/ 	.short	(.L_3127 - .L_3126)
.L_3126:
        /*006c*/ 	.word	0x00000000


	//----- nvinfo : EIATTR_CBANK_PARAM_SIZE
	.align		4
.L_3127:
        /*0070*/ 	.byte	0x03, 0x19
        /*0072*/ 	.short	0x0dc2


	//----- nvinfo : EIATTR_PARAM_CBANK
	.align		4
        /*0074*/ 	.byte	0x04, 0x0a
        /*0076*/ 	.short	(.L_3129 - .L_3128)
	.align		4
.L_3128:
        /*0078*/ 	.word	index@(.nv.constant0._ZN2at6native61_GLOBAL__N__44eb8e94_28_ForeachBinaryOpScalarList_cu_dda10a6925multi_tensor_apply_kernelINS1_28TensorListScalarListMetadataIfLi1EEENS1_25BinaryOpScalarListFunctorIN3c108BFloat16ELi1ELi1ELi0EEEJSt10multipliesIfEEEEvT_T0_DpT1_)
        /*007c*/ 	.short	0x0210
        /*007e*/ 	.short	0x0dc2


	//----- nvinfo : EIATTR_SW_WAR
	.align		4
.L_3129:
        /*0080*/ 	.byte	0x04, 0x36
        /*0082*/ 	.short	(.L_3131 - .L_3130)
.L_3130:
        /*0084*/ 	.word	0x00000008
.L_3131:


//--------------------- .nv.info._ZN2at6native61_GLOBAL__N__44eb8e94_28_ForeachBinaryOpScalarList_cu_dda10a6925multi_tensor_apply_kernelINS1_28TensorListScalarListMetadataIfLi1EEENS1_25BinaryOpScalarListFunctorIN3c104HalfELi1ELi1ELi0EEEJSt10multipliesIfEEEEvT_T0_DpT1_ --------------------------
	.section	.nv.info._ZN2at6native61_GLOBAL__N__44eb8e94_28_ForeachBinaryOpScalarList_cu_dda10a6925multi_tensor_apply_kernelINS1_28TensorListScalarListMetadataIfLi1EEENS1_25BinaryOpScalarListFunctorIN3c104HalfELi1ELi1ELi0EEEJSt10multipliesIfEEEEvT_T0_DpT1_,"",@"SHT_CUDA_INFO"
	.sectionflags	@""
	.align	4


	//----- nvinfo : EIATTR_CUDA_API_VERSION
	.align		4
        /*0000*/ 	.byte	0x04, 0x37
        /*0002*/ 	.short	(.L_3133 - .L_3132)
.L_3132:
        /*0004*/ 	.word	0x00000082


	//----- nvinfo : EIATTR_KPARAM_INFO
	.align		4
.L_3133:
        /*0008*/ 	.byte	0x04, 0x17
        /*000a*/ 	.short	(.L_3135 - .L_3134)
.L_3134:
        /*000c*/ 	.word	0x00000000
        /*0010*/ 	.short	0x0002
        /*0012*/ 	.short	0x0dc1
        /*0014*/ 	.byte	0x00, 0xf0, 0x05, 0x00


	//----- nvinfo : EIATTR_KPARAM_INFO
	.align		4
.L_3135:
        /*0018*/ 	.byte	0x04, 0x17
        /*001a*/ 	.short	(.L_3137 - .L_3136)
.L_3136:
        /*001c*/ 	.word	0x00000000
        /*0020*/ 	.short	0x0001
        /*0022*/ 	.short	0x0dc0
        /*0024*/ 	.byte	0x00, 0xf0, 0x05, 0x00


	//----- nvinfo : EIATTR_KPARAM_INFO
	.align		4
.L_3137:
        /*0028*/ 	.byte	0x04, 0x17
        /*002a*/ 	.short	(.L_3139 - .L_3138)
.L_3138:
        /*002c*/ 	.word	0x00000000
        /*0030*/ 	.short	0x0000
        /*0032*/ 	.short	0x0000
        /*0034*/ 	.byte	0x00, 0xf0, 0x01, 0x37


	//----- nvinfo : EIATTR_SPARSE_MMA_MASK
	.align		4
.L_3139:
        /*0038*/ 	.byte	0x03, 0x50
        /*003a*/ 	.short	0x0000


	//----- nvinfo : EIATTR_MAXREG_COUNT
	.align		4
        /*003c*/ 	.byte	0x03, 0x1b
        /*003e*/ 	.short	0x0080


	//----- nvinfo : EIATTR_MERCURY_ISA_VERSION
	.align		4
        /*0040*/ 	.byte	0x03, 0x5f
        /*0042*/ 	.short	0x0101


	//----- nvinfo : EIATTR_EXIT_INSTR_OFFSETS
	.align		4
        /*0044*/ 	.byte	0x04, 0x1c
        /*0046*/ 	.short	(.L_3141 - .L_3140)


	//   ....[0]....
.L_3140:
        /*0048*/ 	.word	0x00000170


	//   ....[1]....
        /*004c*/ 	.word	0x000005a0


	//   ....[2]....
        /*0050*/ 	.word	0x00000600


	//   ....[3]....
        /*0054*/ 	.word	0x000007a0


	//----- nvinfo : EIATTR_MAX_THREADS
	.align		4
.L_3141:
        /*0058*/ 	.byte	0x04, 0x05
        /*005a*/ 	.short	(.L_3143 - .L_3142)
.L_3142:
        /*005c*/ 	.word	0x00000200
        /*0060*/ 	.word	0x00000001
        /*0064*/ 	.word	0x00000001


	//----- nvinfo : EIATTR_CRS_STACK_SIZE
	.align		4
.L_3143:
        /*0068*/ 	.byte	0x04, 0x1e
        /*006a*/ 	.short	(.L_3145 - .L_3144)
.L_3144:
        /*006c*/ 	.word	0x00000000


	//----- nvinfo : EIATTR_CBANK_PARAM_SIZE
	.align		4
.L_3145:
        /*0070*/ 	.byte	0x03, 0x19
        /*0072*/ 	.short	0x0dc2


	//----- nvinfo : EIATTR_PARAM_CBANK
	.align		4
        /*0074*/ 	.byte	0x04, 0x0a
        /*0076*/ 	.short	(.L_3147 - .L_3146)
	.align		4
.L_3146:
        /*0078*/ 	.word	index@(.nv.constant0._ZN2at6native61_GLOBAL__N__44eb8e94_28_ForeachBinaryOpScalarList_cu_dda10a6925multi_tensor_apply_kernelINS1_28TensorListScalarListMetadataIfLi1EEENS1_25BinaryOpScalarListFunctorIN3c104HalfELi1ELi1ELi0EEEJSt10multipliesIfEEEEvT_T0_DpT1_)
        /*007c*/ 	.short	0x0210
        /*007e*/ 	.short	0x0dc2


	//----- nvinfo : EIATTR_SW_WAR
	.align		4
.L_3147:
        /*0080*/ 	.byte	0x04, 0x36
        /*0082*/ 	.short	(.L_3149 - .L_3148)
.L_3148:
        /*0084*/ 	.word	0x00000008
.L_3149:


//--------------------- .nv.info._ZN2at6native61_GLOBAL__N__44eb8e94_28_ForeachBinaryOpScalarList_cu_dda10a6925multi_tensor_apply_kernelINS1_28TensorListScalarListMetadataIbLi1EEENS1_25BinaryOpScalarListFunctorIbLi1ELi1ELi0EEEJSt10multipliesIbEEEEvT_T0_DpT1_ --------------------------
	.section	.nv.info._ZN2at6native61_GLOBAL__N__44eb8e94_28_ForeachBinaryOpScalarList_cu_dda10a6925multi_tensor_apply_kernelINS1_28TensorListScalarListMetadataIbLi1EEENS1_25BinaryOpScalarListFunctorIbLi1ELi1ELi0EEEJSt10multipliesIbEEEEvT_T0_DpT1_,"",@"SHT_CUDA_INFO"
	.sectionflags	@""
	.align	4


	//----- nvinfo : EIATTR_CUDA_API_VERSION
	.align		4
        /*0000*/ 	.byte	0x04, 0x37
        /*0002*/ 	.short	(.L_3151 - .L_3150)
.L_3150:
        /*0004*/ 	.word	0x00000082


	//----- nvinfo : EIATTR_KPARAM_INFO
	.align		4
.L_3151:
        /*0008*/ 	.byte	0x04, 0x17
        /*000a*/ 	.short	(.L_3153 - .L_3152)
.L_3152:
        /*000c*/ 	.word	0x00000000
        /*0010*/ 	.short	0x0002
        /*0012*/ 	.short	0x0ca1
        /*0014*/ 	.byte	0x00, 0xf0, 0x05, 0x00


	//----- nvinfo : EIATTR_KPARAM_INFO
	.align		4
.L_3153:
        /*0018*/ 	.byte	0x04, 0x17
        /*001a*/ 	.short	(.L_3155 - .L_3154)
.L_3154:
        /*001c*/ 	.word	0x00000000
        /*0020*/ 	.short	0x0001
        /*0022*/ 	.short	0x0ca0
        /*0024*/ 	.byte	0x00, 0xf0, 0x05, 0x00


	//----- nvinfo : EIATTR_KPARAM_INFO
	.align		4
.L_3155:
        /*0028*/ 	.byte	0x04, 0x17
        /*002a*/ 	.short	(.L_3157 - .L_3156)
.L_3156:
        /*002c*/ 	.word	0x00000000
        /*0030*/ 	.short	0x0000
        /*0032*/ 	.short	0x0000
        /*0034*/ 	.byte	0x00, 0xf0, 0x81, 0x32


	//----- nvinfo : EIATTR_SPARSE_MMA_MASK
	.align		4
.L_3157:
        /*0038*/ 	.byte	0x03, 0x50
        /*003a*/ 	.short	0x0000


	//----- nvinfo : EIATTR_MAXREG_COUNT
	.align		4
        /*003c*/ 	.byte	0x03, 0x1b
        /*003e*/ 	.short	0x0080


	//----- nvinfo : EIATTR_MERCURY_ISA_VERSION
	.align		4
        /*0040*/ 	.byte	0x03, 0x5f
        /*0042*/ 	.short	0x0101


	//----- nvinfo : EIATTR_EXIT_INSTR_OFFSETS
	.align		4
        /*0044*/ 	.byte	0x04, 0x1c
        /*0046*/ 	.short	(.L_3159 - .L_3158)


	//   ....[0]....
.L_3158:
        /*0048*/ 	.word	0x00000150


	//   ....[1]....
        /*004c*/ 	.word	0x00000580


	//   ....[2]....
        /*0050*/ 	.word	0x000005e0


	//   ....[3]....
        /*0054*/ 	.word	0x000007e0


	//----- nvinfo : EIATTR_MAX_THREADS
	.align		4
.L_3159:
        /*0058*/ 	.byte	0x04, 0x05
        /*005a*/ 	.short	(.L_3161 - .L_3160)
.L_3160:
        /*005c*/ 	.word	0x00000200
        /*0060*/ 	.word	0x00000001
        /*0064*/ 	.word	0x00000001


	//----- nvinfo : EIATTR_CRS_STACK_SIZE
	.align		4
.L_3161:
        /*0068*/ 	.byte	0x04, 0x1e
        /*006a*/ 	.short	(.L_3163 - .L_3162)
.L_3162:
        /*006c*/ 	.word	0x00000000


	//----- nvinfo : EIATTR_CBANK_PARAM_SIZE
	.align		4
.L_3163:
        /*0070*/ 	.byte	0x03, 0x19
        /*0072*/ 	.short	0x0ca2


	//----- nvinfo : EIATTR_PARAM_CBANK
	.align		4
        /*0074*/ 	.byte	0x04, 0x0a
        /*0076*/ 	.short	(.L_3165 - .L_3164)
	.align		4
.L_3164:
        /*0078*/ 	.word	index@(.nv.constant0._ZN2at6native61_GLOBAL__N__44eb8e94_28_ForeachBinaryOpScalarList_cu_dda10a6925multi_tensor_apply_kernelINS1_28TensorListScalarListMetadataIbLi1EEENS1_25BinaryOpScalarListFunctorIbLi1ELi1ELi0EEEJSt10multipliesIbEEEEvT_T0_DpT1_)
        /*007c*/ 	.short	0x0210
        /*007e*/ 	.short	0x0ca2


	//----- nvinfo : EIATTR_SW_WAR
	.align		4
.L_3165:
        /*0080*/ 	.byte	0x04, 0x36
        /*0082*/ 	.short	(.L_3167 - .L_3166)
.L_3166:
        /*0084*/ 	.word	0x00000008
.L_3167:


//--------------------- .nv.info._ZN2at6native61_GLOBAL__N__44eb8e94_28_ForeachBinaryOpScalarList_cu_dda10a6925multi_tensor_apply_kernelINS1_28TensorListScalarListMetadataIN3c107complexIfEELi1EEENS1_25BinaryOpScalarListFunctorIS6_Li1ELi1ELi0EEEJSt10multipliesIS6_EEEEvT_T0_DpT1_ --------------------------
	.section	.nv.info._ZN2at6native61_GLOBAL__N__44eb8e94_28_ForeachBinaryOpScalarList_cu_dda10a6925multi_tensor_apply_kernelINS1_28TensorListScalarListMetadataIN3c107complexIfEELi1EEENS1_25BinaryOpScalarListFunctorIS6_Li1ELi1ELi0EEEJSt10multipliesIS6_EEEEvT_T0_DpT1_,"",@"SHT_CUDA_INFO"
	.sectionflags	@""
	.align	4


	//----- nvinfo : EIATTR_CUDA_API_VERSION
	.align		4
        /*0000*/ 	.byte	0x04, 0x37
        /*0002*/ 	.short	(.L_3169 - .L_3168)
.L_3168:
        /*0004*/ 	.word	0x00000082


	//----- nvinfo : EIATTR_KPARAM_INFO
	.align		4
.L_3169:
        /*0008*/ 	.byte	0x04, 0x17
        /*000a*/ 	.short	(.L_3171 - .L_3170)
.L_3170:
        /*000c*/ 	.word	0x00000000
        /*0010*/ 	.short	0x0002
        /*0012*/ 	.short	0x0f41
        /*0014*/ 	.byte	0x00, 0xf0, 0x05, 0x00


	//----- nvinfo : EIATTR_KPARAM_INFO
	.align		4
.L_3171:
        /*0018*/ 	.byte	0x04, 0x17
        /*001a*/ 	.short	(.L_3173 - .L_3172)
.L_3172:
        /*001c*/ 	.word	0x00000000
        /*0020*/ 	.short	0x0001
        /*0022*/ 	.short	0x0f40
        /*0024*/ 	.byte	0x00, 0xf0, 0x05, 0x00


	//----- nvinfo : EIATTR_KPARAM_INFO
	.align		4
.L_3173:
        /*0028*/ 	.byte	0x04, 0x17
        /*002a*/ 	.short	(.L_3175 - .L_3174)
.L_3174:
        /*002c*/ 	.word	0x00000000
        /*0030*/ 	.short	0x0000
        /*0032*/ 	.short	0x0000
        /*0034*/ 	.byte	0x00, 0xf0, 0x01, 0x3d


	//----- nvinfo : EIATTR_SPARSE_MMA_MASK
	.align		4
.L_3175:
        /*0038*/ 	.byte	0x03, 0x50
        /*003a*/ 	.short	0x0000


	//----- nvinfo : EIATTR_MAXREG_COUNT
	.align		4
        /*003c*/ 	.byte	0x03, 0x1b
        /*003e*/ 	.short	0x0080


	//----- nvinfo : EIATTR_MERCURY_ISA_VERSION
	.align		4
        /*0040*/ 	.byte	0x03, 0x5f
        /*0042*/ 	.short	0x0101


	//----- nvinfo : EIATTR_EXIT_INSTR_OFFSETS
	.align		4
        /*0044*/ 	.byte	0x04, 0x1c
        /*0046*/ 	.short	(.L_3177 - .L_3176)


	//   ....[0]....
.L_3176:
        /*0048*/ 	.word	0x00000170


	//   ....[1]....
        /*004c*/ 	.word	0x00000640


	//   ....[2]....
        /*0050*/ 	.word	0x000006a0


	//   ....[3]....
        /*0054*/ 	.word	0x000008c0


	//----- nvinfo : EIATTR_MAX_THREADS
	.align		4
.L_3177:
        /*0058*/ 	.byte	0x04, 0x05
        /*005a*/ 	.short	(.L_3179 - .L_3178)
.L_3178:
        /*005c*/ 	.word	0x00000200
        /*0060*/ 	.word	0x00000001
        /*0064*/ 	.word	0x00000001


	//----- nvinfo : EIATTR_CRS_STACK_SIZE
	.align		4
.L_3179:
        /*0068*/ 	.byte	0x04, 0x1e
        /*006a*/ 	.short	(.L_3181 - .L_3180)
.L_3180:
        /*006c*/ 	.word	0x00000000


	//----- nvinfo : EIATTR_CBANK_PARAM_SIZE
	.align		4
.L_3181:
        /*0070*/ 	.byte	0x03, 0x19
        /*0072*/ 	.short	0x0f42


	//----- nvinfo : EIATTR_PARAM_CBANK
	.align		4
        /*0074*/ 	.byte	0x04, 0x0a
        /*0076*/ 	.short	(.L_3183 - .L_3182)
	.align		4
.L_3182:
        /*0078*/ 	.word	index@(.nv.constant0._ZN2at6native61_GLOBAL__N__44eb8e94_28_ForeachBinaryOpScalarList_cu_dda10a6925multi_tensor_apply_kernelINS1_28TensorListScalarListMetadataIN3c107complexIfEELi1EEENS1_25BinaryOpScalarListFunctorIS6_Li1ELi1ELi0EEEJSt10multipliesIS6_EEEEvT_T0_DpT1_)
        /*007c*/ 	.short	0x0210
        /*007e*/ 	.short	0x0f42


	//----- nvinfo : EIATTR_SW_WAR
	.align		4
.L_3183:
        /*0080*/ 	.byte	0x04, 0x36
        /*0082*/ 	.short	(.L_3185 - .L_3184)
.L_3184:
        /*0084*/ 	.word	0x00000008
.L_3185:


//--------------------- .nv.info._ZN2at6native61_GLOBAL__N__44eb8e94_28_ForeachBinaryOpScalarList_cu_dda10a6925multi_tensor_apply_kernelINS1_28TensorListScalarListMetadataIN3c107complexIdEELi1EEENS1_25BinaryOpScalarListFunctorIS6_Li1ELi1ELi0EEEJSt10multipliesIS6_EEEEvT_T0_DpT1_ --------------------------
	.section	.nv.info._ZN2at6native61_GLOBAL__N__44eb8e94_28_ForeachBinaryOpScalarList_cu_dda10a6925multi_tensor_apply_kernelINS1_28TensorListScalarListMetadataIN3c107complexIdEELi1EEENS1_25BinaryOpScalarListFunctorIS6_Li1ELi1ELi0EEEJSt10multipliesIS6_EEEEvT_T0_DpT1_,"",@"SHT_CUDA_INFO"
	.sectionflags	@""
	.align	4


	//----- nvinfo : EIATTR_CUDA_API_VERSION
	.align		4
        /*0000*/ 	.byte	0x04, 0x37
        /*0002*/ 	.short	(.L_3187 - .L_3186)
.L_3186:
        /*0004*/ 	.word	0x00000082


	//----- nvinfo : EIATTR_KPARAM_INFO
	.align		4
.L_3187:
        /*0008*/ 	.byte	0x04, 0x17
        /*000a*/ 	.short	(.L_3189 - .L_3188)
.L_3188:
        /*000c*/ 	.word	0x00000000
        /*0010*/ 	.short	0x0002
        /*0012*/ 	.short	0x0f41
        /*0014*/ 	.byte	0x00, 0xf0, 0x05, 0x00


	//----- nvinfo : EIATTR_KPARAM_INFO
	.align		4
.L_3189:
        /*0018*/ 	.byte	0x04, 0x17
        /*001a*/ 	.short	(.L_3191 - .L_3190)
.L_3190:
        /*001c*/ 	.word	0x00000000
        /*0020*/ 	.short	0x0001
        /*0022*/ 	.short	0x0f40
        /*0024*/ 	.byte	0x00, 0xf0, 0x05, 0x00


	//----- nvinfo : EIATTR_KPARAM_INFO
	.align		4
.L_3191:
        /*0028*/ 	.byte	0x04, 0x17
        /*002a*/ 	.short	(.L_3193 - .L_3192)
.L_3192:
        /*002c*/ 	.word	0x00000000
        /*0030*/ 	.short	0x0000
        /*0032*/ 	.short	0x0000
        /*0034*/ 	.byte	0x00, 0xf0, 0x01, 0x3d


	//----- nvinfo : EIATTR_SPARSE_MMA_MASK
	.align		4
.L_3193:
        /*0038*/ 	.byte	0x03, 0x50
        /*003a*/ 	.short	0x0000


	//----- nvinfo : EIATTR_MAXREG_COUNT
	.align		4
        /*003c*/ 	.byte	0x03, 0x1b
        /*003e*/ 	.short	0x0080


	//----- nvinfo : EIATTR_MERCURY_ISA_VERSION
	.align		4
        /*0040*/ 	.byte	0x03, 0x5f
        /*0042*/ 	.short	0x0101


	//----- nvinfo : EIATTR_EXIT_INSTR_OFFSETS
	.align		4
        /*0044*/ 	.byte	0x04, 0x1c
        /*0046*/ 	.short	(.L_3195 - .L_3194)


	//   ....[0]....
.L_3194:
        /*0048*/ 	.word	0x000001a0


	//   ....[1]....
        /*004c*/ 	.word	0x00000720


	//   ....[2]....
        /*0050*/ 	.word	0x00000780


	//   ....[3]....
        /*0054*/ 	.word	0x000009e0


	//----- nvinfo : EIATTR_MAX_THREADS
	.align		4
.L_3195:
        /*0058*/ 	.byte	0x04, 0x05
        /*005a*/ 	.short	(.L_3197 - .L_3196)
.L_3196:
        /*005c*/ 	.word	0x00000200
        /*0060*/ 	.word	0x00000001
        /*0064*/ 	.word	0x00000001


	//----- nvinfo : EIATTR_CRS_STACK_SIZE
	.align		4
.L_3197:
        /*0068*/ 	.byte	0x04, 0x1e
        /*006a*/ 	.short	(.L_3199 - .L_3198)
.L_3198:
        /*006c*/ 	.word	0x00000000


	//----- nvinfo : EIATTR_CBANK_PARAM_SIZE
	.align		4
.L_3199:
        /*0070*/ 	.byte	0x03, 0x19
        /*0072*/ 	.short	0x0f42


	//----- nvinfo : EIATTR_PARAM_CBANK
	.align		4
        /*0074*/ 	.byte	0x04, 0x0a
        /*0076*/ 	.short	(.L_3201 - .L_3200)
	.align		4
.L_3200:
        /*0078*/ 	.word	index@(.nv.constant0._ZN2at6native61_GLOBAL__N__44eb8e94_28_ForeachBinaryOpScalarList_cu_dda10a6925multi_tensor_apply_kernelINS1_28TensorListScalarListMetadataIN3c107complexIdEELi1EEENS1_25BinaryOpScalarListFunctorIS6_Li1ELi1ELi0EEEJSt10multipliesIS6_EEEEvT_T0_DpT1_)
        /*007c*/ 	.short	0x0210
        /*007e*/ 	.short	0x0f42


	//----- nvinfo : EIATTR_SW_WAR
	.align		4
.L_3201:
        /*0080*/ 	.byte	0x04, 0x36
        /*0082*/ 	.short	(.L_3203 - .L_3202)
.L_3202:
        /*0084*/ 	.word	0x00000008
.L_3203:


//--------------------- .nv.info._ZN2at6native61_GLOBAL__N__44eb8e94_28_ForeachBinaryOpScalarList_cu_dda10a6925multi_tensor_apply_kernelINS1_28TensorListScalarListMetadataIfLi1EEENS1_25BinaryOpScalarListFunctorIfLi1ELi1ELi0EEEJSt10multipliesIfEEEEvT_T0_DpT1_ --------------------------
	.section	.nv.info._ZN2at6native61_GLOBAL__N__44eb8e94_28_ForeachBinaryOpScalarList_cu_dda10a6925multi_tensor_apply_kernelINS1_28TensorListScalarListMetadataIfLi1EEENS1_25BinaryOpScalarListFunctorIfLi1ELi1ELi0EEEJSt10multipliesIfEEEEvT_T0_DpT1_,"",@"SHT_CUDA_INFO"
	.sectionflags	@""
	.align	4


	//----- nvinfo : EIATTR_CUDA_API_VERSION
	.align		4
        /*0000*/ 	.byte	0x04, 0x37
        /*0002*/ 	.short	(.L_3205 - .L_3204)
.L_3204:
        /*0004*/ 	.word	0x00000082


	//----- nvinfo : EIATTR_KPARAM_INFO
	.align		4
.L_3205:
        /*0008*/ 	.byte	0x04, 0x17
        /*000a*/ 	.short	(.L_3207 - .L_3206)
.L_3206:
        /*000c*/ 	.word	0x00000000
        /*0010*/ 	.short	0x0002
        /*0012*/ 	.short	0x0dc1
        /*0014*/ 	.byte	0x00, 0xf0, 0x05, 0x00


	//----- nvinfo : EIATTR_KPARAM_INFO
	.align		4
.L_3207:
        /*0018*/ 	.byte	0x04, 0x17
        /*001a*/ 	.short	(.L_3209 - .L_3208)
.L_3208:
        /*001c*/ 	.word	0x00000000
        /*0020*/ 	.short	0x0001
        /*0022*/ 	.short	0x0dc0
        /*0024*/ 	.byte	0x00, 0xf0, 0x05, 0x00


	//----- nvinfo : EIATTR_KPARAM_INFO
	.align		4
.L_3209:
        /*0028*/ 	.byte	0x04, 0x17
        /*002a*/ 	.short	(.L_3211 - .L_3210)
.L_3210:
        /*002c*/ 	.word	0x00000000
        /*0030*/ 	.short	0x0000
        /*0032*/ 	.short	0x0000
        /*0034*/ 	.byte	0x00, 0xf0, 0x01, 0x37


	//----- nvinfo : EIATTR_SPARSE_MMA_MASK
	.align		4
.L_3211:
        /*0038*/ 	.byte	0x03, 0x50
        /*003a*/ 	.short	0x0000


	//----- nvinfo : EIATTR_MAXREG_COUNT
	.align		4
        /*003c*/ 	.byte	0x03, 0x1b
        /*003e*/ 	.short	0x0080


	//----- nvinfo : EIATTR_MERCURY_ISA_VERSION
	.align		4
        /*0040*/ 	.byte	0x03, 0x5f
        /*0042*/ 	.short	0x0101


	//----- nvinfo : EIATTR_EXIT_INSTR_OFFSETS
	.align		4
        /*0044*/ 	.byte	0x04, 0x1c
        /*0046*/ 	.short	(.L_3213 - .L_3212)


	//   ....[0]....
.L_3212:
        /*0048*/ 	.word	0x00000170


	//   ....[1]....
        /*004c*/ 	.word	0x00000520


	//   ....[2]....
        /*0050*/ 	.word	0x00000580


	//   ....[3]....
        /*0054*/ 	.word	0x000006c0


	//----- nvinfo : EIATTR_MAX_THREADS
	.align		4
.L_3213:
        /*0058*/ 	.byte	0x04, 0x05
        /*005a*/ 	.short	(.L_3215 - .L_3214)
.L_3214:
        /*005c*/ 	.word	0x00000200
        /*0060*/ 	.word	0x00000001
        /*0064*/ 	.word	0x00000001


	//----- nvinfo : EIATTR_CRS_STACK_SIZE
	.align		4
.L_3215:
        /*0068*/ 	.byte	0x04, 0x1e
        /*006a*/ 	.short	(.L_3217 - .L_3216)
.L_3216:
        /*006c*/ 	.word	0x00000000


	//----- nvinfo : EIATTR_CBANK_PARAM_SIZE
	.align		4
.L_3217:
        /*0070*/ 	.byte	0x03, 0x19
        /*0072*/ 	.short	0x0dc2


	//----- nvinfo : EIATTR_PARAM_CBANK
	.align		4
        /*0074*/ 	.byte	0x04, 0x0a
        /*0076*/ 	.short	(.L_3219 - .L_3218)
	.align		4
.L_3218:
        /*0078*/ 	.word	index@(.nv.constant0._ZN2at6native61_GLOBAL__N__44eb8e94_28_ForeachBinaryOpScalarList_cu_dda10a6925multi_tensor_apply_kernelINS1_28TensorListScalarListMetadataIfLi1EEENS1_25BinaryOpScalarListFunctorIfLi1ELi1ELi0EEEJSt10multipliesIfEEEEvT_T0_DpT1_)
        /*007c*/ 	.short	0x0210
        /*007e*/ 	.short	0x0dc2


	//----- nvinfo : EIATTR_SW_WAR
	.align		4
.L_3219:
        /*0080*/ 	.byte	0x04, 0x36
        /*0082*/ 	.short	(.L_3221 - .L_3220)
.L_3220:
        /*0084*/ 	.word	0x00000008
.L_3221:


//--------------------- .nv.info._ZN2at6native61_GLOBAL__N__44eb8e94_28_ForeachBinaryOpScalarList_cu_dda10a6925multi_tensor_apply_kernelINS1_28TensorListScalarListMetadataIdLi1EEENS1_25BinaryOpScalarListFunctorIdLi1ELi1ELi0EEEJSt10multipliesIdEEEEvT_T0_DpT1_ --------------------------
	.section	.nv.info._ZN2at6native61_GLOBAL__N__44eb8e94_28_ForeachBinaryOpScalarList_cu_dda10a6925multi_tensor_apply_kernelINS1_28TensorListScalarListMetadataIdLi1EEENS1_25BinaryOpScalarListFunctorIdLi1ELi1ELi0EEEJSt10multipliesIdEEEEvT_T0_DpT1_,"",@"SHT_CUDA_INFO"
	.sectionflags	@""
	.align	4


	//----- nvinfo : EIATTR_CUDA_API_VERSION
	.align		4
        /*0000*/ 	.byte	0x04, 0x37
        /*0002*/ 	.short	(.L_3223 - .L_3222)
.L_3222:
        /*0004*/ 	.word	0x00000082


	//----- nvinfo : EIATTR_KPARAM_INFO
	.align		4
.L_3223:
        /*0008*/ 	.byte	0x04, 0x17
        /*000a*/ 	.short	(.L_3225 - .L_3224)
.L_3224:
        /*000c*/ 	.word	0x00000000
        /*0010*/ 	.short	0x0002
        /*0012*/ 	.short	0x0f41
        /*0014*/ 	.byte	0x00, 0xf0, 0x05, 0x00


	//----- nvinfo : EIATTR_KPARAM_INFO
	.align		4
.L_3225:
        /*0018*/ 	.byte	0x04, 0x17
        /*001a*/ 	.short	(.L_3227 - .L_3226)
.L_3226:
        /*001c*/ 	.word	0x00000000
        /*0020*/ 	.short	0x0001
        /*0022*/ 	.short	0x0f40
        /*0024*/ 	.byte	0x00, 0xf0, 0x05, 0x00


	//----- nvinfo : EIATTR_KPARAM_INFO
	.align		4
.L_3227:
        /*0028*/ 	.byte	0x04, 0x17
        /*002a*/ 	.short	(.L_3229 - .L_3228)
.L_3228:
        /*002c*/ 	.word	0x00000000
        /*0030*/ 	.short	0x0000
        /*0032*/ 	.short	0x0000
        /*0034*/ 	.byte	0x00, 0xf0, 0x01, 0x3d


	//----- nvinfo : EIATTR_SPARSE_MMA_MASK
	.align		4
.L_3229:
        /*0038*/ 	.byte	0x03, 0x50
        /*003a*/ 	.short	0x0000


	//----- nvinfo : EIATTR_MAXREG_COUNT
	.align		4
        /*003c*/ 	.byte	0x03, 0x1b
        /*003e*/ 	.short	0x0080


	//----- nvinfo : EIATTR_MERCURY_ISA_VERSION
	.align		4
        /*0040*/ 	.byte	0x03, 0x5f
        /*0042*/ 	.short	0x0101


	//----- nvinfo : EIATTR_EXIT_INSTR_OFFSETS
	.align		4
        /*0044*/ 	.byte	0x04, 0x1c
        /*0046*/ 	.short	(.L_3231 - .L_3230)


	//   ....[0]....
.L_3230:
        /*0048*/ 	.word	0x00000150


	//   ....[1]....
        /*004c*/ 	.word	0x00000500


	//   ....[2]....
        /*0050*/ 	.word	0x00000560


	//   ....[3]....
        /*0054*/ 	.word	0x000006c0


	//----- nvinfo : EIATTR_MAX_THREADS
	.align		4
.L_3231:
        /*0058*/ 	.byte	0x04, 0x05
        /*005a*/ 	.short	(.L_3233 - .L_3232)
.L_3232:
        /*005c*/ 	.word	0x00000200
        /*0060*/ 	.word	0x00000001
        /*0064*/ 	.word	0x00000001


	//----- nvinfo : EIATTR_CRS_STACK_SIZE
	.align		4
.L_3233:
        /*0068*/ 	.byte	0x04, 0x1e
        /*006a*/ 	.short	(.L_3235 - .L_3234)
.L_3234:
        /*006c*/ 	.word	0x00000000


	//----- nvinfo : EIATTR_CBANK_PARAM_SIZE
	.align		4
.L_3235:
        /*0070*/ 	.byte	0x03, 0x19
        /*0072*/ 	.short	0x0f42


	//----- nvinfo : EIATTR_PARAM_CBANK
	.align		4
        /*0074*/ 	.byte	0x04, 0x0a
        /*0076*/ 	.short	(.L_3237 - .L_3236)
	.align		4
.L_3236:
        /*0078*/ 	.word	index@(.nv.constant0._ZN2at6native61_GLOBAL__N__44eb8e94_28_ForeachBinaryOpScalarList_cu_dda10a6925multi_tensor_apply_kernelINS1_28TensorListScalarListMetadataIdLi1EEENS1_25BinaryOpScalarListFunctorIdLi1ELi1ELi0EEEJSt10multipliesIdEEEEvT_T0_DpT1_)
        /*007c*/ 	.short	0x0210
        /*007e*/ 	.short	0x0f42


	//----- nvinfo : EIATTR_SW_WAR
	.align		4
.L_3237:
        /*0080*/ 	.byte	0x04, 0x36
        /*0082*/ 	.short	(.L_3239 - .L_3238)
.L_3238:
        /*0084*/ 	.word	0x00000008
.L_3239:


//--------------------- .nv.info._ZN2at6native61_GLOBAL__N__44eb8e94_28_ForeachBinaryOpScalarList_cu_dda10a6925multi_tensor_apply_kernelINS1_28TensorListScalarListMetadataIsLi1EEENS1_25BinaryOpScalarListFunctorIsLi1ELi1ELi0EEEJSt10multipliesIsEEEEvT_T0_DpT1_ --------------------------
	.section	.nv.info._ZN2at6native61_GLOBAL__N__44eb8e94_28_ForeachBinaryOpScalarList_cu_dda10a6925multi_tensor_apply_kernelINS1_28TensorListScalarListMetadataIsLi1EEENS1_25BinaryOpScalarListFunctorIsLi1ELi1ELi0EEEJSt10multipliesIsEEEEvT_T0_DpT1_,"",@"SHT_CUDA_INFO"
	.sectionflags	@""
	.align	4


	//----- nvinfo : EIATTR_CUDA_API_VERSION
	.align		4
        /*0000*/ 	.byte	0x04, 0x37
        /*0002*/ 	.short	(.L_3241 - .L_3240)
.L_3240:
        /*0004*/ 	.word	0x00000082


	//----- nvinfo : EIATTR_KPARAM_INFO
	.align		4
.L_3241:
        /*0008*/ 	.byte	0x04, 0x17
        /*000a*/ 	.short	(.L_3243 - .L_3242)
.L_3242:
        /*000c*/ 	.word	0x00000000
        /*0010*/ 	.short	0x0002
        /*0012*/ 	.short	0x0d01
        /*0014*/ 	.byte	0x00, 0xf0, 0x05, 0x00


	//----- nvinfo : EIATTR_KPARAM_INFO
	.align		4
.L_3243:
        /*0018*/ 	.byte	0x04, 0x17
        /*001a*/ 	.short	(.L_3245 - .L_3244)
.L_3244:
        /*001c*/ 	.word	0x00000000
        /*0020*/ 	.short	0x0001
        /*0022*/ 	.short	0x0d00
        /*0024*/ 	.byte	0x00, 0xf0, 0x05, 0x00


	//----- nvinfo : EIATTR_KPARAM_INFO
	.align		4
.L_3245:
        /*0028*/ 	.byte	0x04, 0x17
        /*002a*/ 	.short	(.L_3247 - .L_3246)
.L_3246:
        /*002c*/ 	.word	0x00000000
        /*0030*/ 	.short	0x0000
        /*0032*/ 	.short	0x0000
        /*0034*/ 	.byte	0x00, 0xf0, 0x01, 0x34


	//----- nvinfo : EIATTR_SPARSE_MMA_MASK
	.align		4
.L_3247:
        /*0038*/ 	.byte	0x03, 0x50
        /*003a*/ 	.short	0x0000


	//----- nvinfo : EIATTR_MAXREG_COUNT
	.align		4
        /*003c*/ 	.byte	0x03, 0x1b
        /*003e*/ 	.short	0x0080


	//----- nvinfo : EIATTR_MERCURY_ISA_VERSION
	.align		4
        /*0040*/ 	.byte	0x03, 0x5f
        /*0042*/ 	.short	0x0101


	//----- nvinfo : EIATTR_EXIT_INSTR_OFFSETS
	.align		4
        /*0044*/ 	.byte	0x04, 0x1c
        /*0046*/ 	.short	(.L_3249 - .L_3248)


	//   ....[0]....
.L_3248:
        /*0048*/ 	.word	0x00000170


	//   ....[1]....
        /*004c*/ 	.word	0x000005a0


	//   ....[2]....
        /*0050*/ 	.word	0x00000600


	//   ....[3]....
        /*0054*/ 	.word	0x000007d0


	//----- nvinfo : EIATTR_MAX_THREADS
	.align		4
.L_3249:
        /*0058*/ 	.byte	0x04, 0x05
        /*005a*/ 	.short	(.L_3251 - .L_3250)
.L_3250:
        /*005c*/ 	.word	0x00000200
        /*0060*/ 	.word	0x00000001
        /*0064*/ 	.word	0x00000001


	//----- nvinfo : EIATTR_CRS_STACK_SIZE
	.align		4
.L_3251:
        /*0068*/ 	.byte	0x04, 0x1e
        /*006a*/ 	.short	(.L_3253 - .L_3252)
.L_3252:
        /*006c*/ 	.word	0x00000000


	//----- nvinfo : EIATTR_CBANK_PARAM_SIZE
	.align		4
.L_3253:
        /*0070*/ 	.byte	0x03, 0x19
        /*0072*/ 	.short	0x0d02


	//----- nvinfo : EIATTR_PARAM_CBANK
	.align		4
        /*0074*/ 	.byte	0x04, 0x0a
        /*0076*/ 	.short	(.L_3255 - .L_3254)
	.align		4
.L_3254:
        /*0078*/ 	.word	index@(.nv.constant0._ZN2at6native61_GLOBAL__N__44eb8e94_28_ForeachBinaryOpScalarList_cu_dda10a6925multi_tensor_apply_kernelINS1_28TensorListScalarListMetadataIsLi1EEENS1_25BinaryOpScalarListFunctorIsLi1ELi1ELi0EEEJSt10multipliesIsEEEEvT_T0_DpT1_)
        /*007c*/ 	.short	0x0210
        /*007e*/ 	.short	0x0d02


	//----- nvinfo : EIATTR_SW_WAR
	.align		4
.L_3255:
        /*0080*/ 	.byte	0x04, 0x36
        /*0082*/ 	.short	(.L_3257 - .L_3256)
.L_3256:
        /*0084*/ 	.word	0x00000008
.L_3257:


//--------------------- .nv.info._ZN2at6native61_GLOBAL__N__44eb8e94_28_ForeachBinaryOpScalarList_cu_dda10a6925multi_tensor_apply_kernelINS1_28TensorListScalarListMetadataIlLi1EEENS1_25BinaryOpScalarListFunctorIlLi1ELi1ELi0EEEJSt10multipliesIlEEEEvT_T0_DpT1_ --------------------------
	.section	.nv.info._ZN2at6native61_GLOBAL__N__44eb8e94_28_ForeachBinaryOpScalarList_cu_dda10a6925multi_tensor_apply_kernelINS1_28TensorListScalarListMetadataIlLi1EEENS1_25BinaryOpScalarListFunctorIlLi1ELi1ELi0EEEJSt10multipliesIlEEEEvT_T0_DpT1_,"",@"SHT_CUDA_INFO"
	.sectionflags	@""
	.align	4


	//----- nvinfo : EIATTR_CUDA_API_VERSION
	.align		4
        /*0000*/ 	.byte	0x04, 0x37
        /*0002*/ 	.short	(.L_3259 - .L_3258)
.L_3258:
        /*0004*/ 	.word	0x00000082


	//----- nvinfo : EIATTR_KPARAM_INFO
	.align		4
.L_3259:
        /*0008*/ 	.byte	0x04, 0x17
        /*000a*/ 	.short	(.L_3261 - .L_3260)
.L_3260:
        /*000c*/ 	.word	0x00000000
        /*0010*/ 	.short	0x0002
        /*0012*/ 	.short	0x0f41
        /*0014*/ 	.byte	0x00, 0xf0, 0x05, 0x00


	//----- nvinfo : EIATTR_KPARAM_INFO
	.align		4
.L_3261:
        /*0018*/ 	.byte	0x04, 0x17
        /*001a*/ 	.short	(.L_3263 - .L_3262)
.L_3262:
        /*001c*/ 	.word	0x00000000
        /*0020*/ 	.short	0x0001
        /*0022*/ 	.short	0x0f40
        /*0024*/ 	.byte	0x00, 0xf0, 0x05, 0x00


	//----- nvinfo : EIATTR_KPARAM_INFO
	.align		4
.L_3263:
        /*0028*/ 	.byte	0x04, 0x17
        /*002a*/ 	.short	(.L_3265 - .L_3264)
.L_3264:
        /*002c*/ 	.word	0x00000000
        /*0030*/ 	.short	0x0000
        /*0032*/ 	.short	0x0000
        /*0034*/ 	.byte	0x00, 0xf0, 0x01, 0x3d


	//----- nvinfo : EIATTR_SPARSE_MMA_MASK
	.align		4
.L_3265:
        /*0038*/ 	.byte	0x03, 0x50
        /*003a*/ 	.short	0x0000


	//----- nvinfo : EIATTR_MAXREG_COUNT
	.align		4
        /*003c*/ 	.byte	0x03, 0x1b
        /*003e*/ 	.short	0x0080


	//----- nvinfo : EIATTR_MERCURY_ISA_VERSION
	.align		4
        /*0040*/ 	.byte	0x03, 0x5f
        /*0042*/ 	.short	0x0101


	//----- nvinfo : EIATTR_EXIT_INSTR_OFFSETS
	.align		4
        /*0044*/ 	.byte	0x04, 0x1c
        /*0046*/ 	.short	(.L_3267 - .L_3266)


	//   ....[0]....
.L_3266:
        /*0048*/ 	.word	0x00000150


	//   ....[1]....
        /*004c*/ 	.word	0x000005c0


	//   ....[2]....
        /*0050*/ 	.word	0x00000620


	//   ....[3]....
        /*0054*/ 	.word	0x00000880


	//----- nvinfo : EIATTR_MAX_THREADS
	.align		4
.L_3267:
        /*0058*/ 	.byte	0x04, 0x05
        /*005a*/ 	.short	(.L_3269 - .L_3268)
.L_3268:
        /*005c*/ 	.word	0x00000200
        /*0060*/ 	.word	0x00000001
        /*0064*/ 	.word	0x00000001


	//----- nvinfo : EIATTR_CRS_STACK_SIZE
	.align		4
.L_3269:
        /*0068*/ 	.byte	0x04, 0x1e
        /*006a*/ 	.short	(.L_3271 - .L_3270)
.L_3270:
        /*006c*/ 	.word	0x00000000


	//----- nvinfo : EIATTR_CBANK_PARAM_SIZE
	.align		4
.L_3271:
        /*0070*/ 	.byte	0x03, 0x19
        /*0072*/ 	.short	0x0f42


	//----- nvinfo : EIATTR_PARAM_CBANK
	.align		4
        /*0074*/ 	.byte	0x04, 0x0a
        /*0076*/ 	.short	(.L_3273 - .L_3272)
	.align		4
.L_3272:
        /*0078*/ 	.word	index@(.nv.constant0._ZN2at6native61_GLOBAL__N__44eb8e94_28_ForeachBinaryOpScalarList_cu_dda10a6925multi_tensor_apply_kernelINS1_28TensorListScalarListMetadataIlLi1EEENS1_25BinaryOpScalarListFunctorIlLi1ELi1ELi0EEEJSt10multipliesIlEEEEvT_T0_DpT1_)
        /*007c*/ 	.short	0x0210
        /*007e*/ 	.short	0x0f42


	//----- nvinfo : EIATTR_SW_WAR
	.align		4
.L_3273:
        /*0080*/ 	.byte	0x04, 0x36
        /*0082*/ 	.short	(.L_3275 - .L_3274)
.L_3274:
        /*0084*/ 	.word	0x00000008
.L_3275:


//--------------------- .nv.info._ZN2at6native61_GLOBAL__N__44eb8e94_28_ForeachBinaryOpScalarList_cu_dda10a6925multi_tensor_apply_kernelINS1_28TensorListScalarListMetadataIiLi1EEENS1_25BinaryOpScalarListFunctorIiLi1ELi1ELi0EEEJSt10multipliesIiEEEEvT_T0_DpT1_ --------------------------
	.section	.nv.info._ZN2at6native61_GLOBAL__N__44eb8e94_28_ForeachBinaryOpScalarList_cu_dda10a6925multi_tensor_apply_kernelINS1_28TensorListScalarListMetadataIiLi1EEENS1_25BinaryOpScalarListFunctorIiLi1ELi1ELi0EEEJSt10multipliesIiEEEEvT_T0_DpT1_,"",@"SHT_CUDA_INFO"
	.sectionflags	@""
	.align	4


	//----- nvinfo : EIATTR_CUDA_API_VERSION
	.align		4
        /*0000*/ 	.byte	0x04, 0x37
        /*0002*/ 	.short	(.L_3277 - .L_3276)
.L_3276:
        /*0004*/ 	.word	0x00000082


	//----- nvinfo : EIATTR_KPARAM_INFO
	.align		4
.L_3277:
        /*0008*/ 	.byte	0x04, 0x17
        /*000a*/ 	.short	(.L_3279 - .L_3278)
.L_3278:
        /*000c*/ 	.word	0x00000000
        /*0010*/ 	.short	0x0002
        /*0012*/ 	.short	0x0dc1
        /*0014*/ 	.byte	0x00, 0xf0, 0x05, 0x00


	//----- nvinfo : EIATTR_KPARAM_INFO
	.align		4
.L_3279:
        /*0018*/ 	.byte	0x04, 0x17
        /*001a*/ 	.short	(.L_3281 - .L_3280)
.L_3280:
        /*001c*/ 	.word	0x00000000
        /*0020*/ 	.short	0x0001
        /*0022*/ 	.short	0x0dc0
        /*0024*/ 	.byte	0x00, 0xf0, 0x05, 0x00


	//----- nvinfo : EIATTR_KPARAM_INFO
	.align		4
.L_3281:
        /*0028*/ 	.byte	0x04, 0x17
        /*002a*/ 	.short	(.L_3283 - .L_3282)
.L_3282:
        /*002c*/ 	.word	0x00000000
        /*0030*/ 	.short	0x0000
        /*0032*/ 	.short	0x0000
        /*0034*/ 	.byte	0x00, 0xf0, 0x01, 0x37


	//----- nvinfo : EIATTR_SPARSE_MMA_MASK
	.align		4
.L_3283:
        /*0038*/ 	.byte	0x03, 0x50
        /*003a*/ 	.short	0x0000


	//----- nvinfo : EIATTR_MAXREG_COUNT
	.align		4
        /*003c*/ 	.byte	0x03, 0x1b
        /*003e*/ 	.short	0x0080


	//----- nvinfo : EIATTR_MERCURY_ISA_VERSION
	.align		4
        /*0040*/ 	.byte	0x03, 0x5f
        /*0042*/ 	.short	0x0101


	//----- nvinfo : EIATTR_EXIT_INSTR_OFFSETS
	.align		4
        /*0044*/ 	.byte	0x04, 0x1c
        /*0046*/ 	.short	(.L_3285 - .L_3284)


	//   ....[0]....
.L_3284:
        /*0048*/ 	.word	0x00000170


	//   ....[1]....
        /*004c*/ 	.word	0x00000520


	//   ....[2]....
        /*0050*/ 	.word	0x00000580


	//   ....[3]....
        /*0054*/ 	.word	0x000006c0


	//----- nvinfo : EIATTR_MAX_THREADS
	.align		4
.L_3285:
        /*0058*/ 	.byte	0x04, 0x05
        /*005a*/ 	.short	(.L_3287 - .L_3286)
.L_3286:
        /*005c*/ 	.word	0x00000200
        /*0060*/ 	.word	0x00000001
        /*0064*/ 	.word	0x00000001


	//----- nvinfo : EIATTR_CRS_STACK_SIZE
	.align		4
.L_3287:
        /*0068*/ 	.byte	0x04, 0x1e
        /*006a*/ 	.short	(.L_3289 - .L_3288)
.L_3288:
        /*006c*/ 	.word	0x00000000


	//----- nvinfo : EIATTR_CBANK_PARAM_SIZE
	.align		4
.L_3289:
        /*0070*/ 	.byte	0x03, 0x19
        /*0072*/ 	.short	0x0dc2


	//----- nvinfo : EIATTR_PARAM_CBANK
	.align		4
        /*0074*/ 	.byte	0x04, 0x0a
        /*0076*/ 	.short	(.L_3291 - .L_3290)
	.align		4
.L_3290:
        /*0078*/ 	.word	index@(.nv.constant0._ZN2at6native61_GLOBAL__N__44eb8e94_28_ForeachBinaryOpScalarList_cu_dda10a6925multi_tensor_apply_kernelINS1_28TensorListScalarListMetadataIiLi1EEENS1_25BinaryOpScalarListFunctorIiLi1ELi1ELi0EEEJSt10multipliesIiEEEEvT_T0_DpT1_)
        /*007c*/ 	.short	0x0210
        /*007e*/ 	.short	0x0dc2


	//----- nvinfo : EIATTR_SW_WAR
	.align		4
.L_3291:
        /*0080*/ 	.byte	0x04, 0x36
        /*0082*/ 	.short	(.L_3293 - .L_3292)
.L_3292:
        /*0084*/ 	.word	0x00000008
.L_3293:


//--------------------- .nv.info._ZN2at6native61_GLOBAL__N__44eb8e94_28_ForeachBinaryOpScalarList_cu_dda10a6925multi_tensor_apply_kernelINS1_28TensorListScalarListMetadataIaLi1EEENS1_25BinaryOpScalarListFunctorIaLi1ELi1ELi0EEEJSt10multipliesIaEEEEvT_T0_DpT1_ --------------------------
	.section	.nv.info._ZN2at6native61_GLOBAL__N__44eb8e94_28_ForeachBinaryOpScalarList_cu_dda10a6925multi_tensor_apply_kernelINS1_28TensorListScalarListMetadataIaLi1EEENS1_25BinaryOpScalarListFunctorIaLi1ELi1ELi0EEEJSt10multipliesIaEEEEvT_T0_DpT1_,"",@"SHT_CUDA_INFO"
	.sectionflags	@""
	.align	4


	//----- nvinfo : EIATTR_CUDA_API_VERSION
	.align		4
        /*0000*/ 	.byte	0x04, 0x37
        /*0002*/ 	.short	(.L_3295 - .L_3294)
.L_3294:
        /*0004*/ 	.word	0x00000082


	//----- nvinfo : EIATTR_KPARAM_INFO
	.align		4
.L_3295:
        /*0008*/ 	.byte	0x04, 0x17
        /*000a*/ 	.short	(.L_3297 - .L_3296)
.L_3296:
        /*000c*/ 	.word	0x00000000
        /*0010*/ 	.short	0x0002
        /*0012*/ 	.short	0x0ca1
        /*0014*/ 	.byte	0x00, 0xf0, 0x05, 0x00


	//----- nvinfo : EIATTR_KPARAM_INFO
	.align		4
.L_3297:
        /*0018*/ 	.byte	0x04, 0x17
        /*001a*/ 	.short	(.L_3299 - .L_3298)
.L_3298:
        /*001c*/ 	.word	0x00000000
        /*0020*/ 	.short	0x0001
        /*0022*/ 	.short	0x0ca0
        /*0024*/ 	.byte	0x00, 0xf0, 0x05, 0x00


	//----- nvinfo : EIATTR_KPARAM_INFO
	.align		4
.L_3299:
        /*0028*/ 	.byte	0x04, 0x17
        /*002a*/ 	.short	(.L_3301 - .L_3300)
.L_3300:
        /*002c*/ 	.word	0x00000000
        /*0030*/ 	.short	0x0000
        /*0032*/ 	.short	0x0000
        /*0034*/ 	.byte	0x00, 0xf0, 0x81, 0x32


	//----- nvinfo : EIATTR_SPARSE_MMA_MASK
	.align		4
.L_3301:
        /*0038*/ 	.byte	0x03, 0x50
        /*003a*/ 	.short	0x0000


	//----- nvinfo : EIATTR_MAXREG_COUNT
	.align		4
        /*003c*/ 	.byte	0x03, 0x1b
        /*003e*/ 	.short	0x0080


	//----- nvinfo : EIATTR_MERCURY_ISA_VERSION
	.align		4
        /*0040*/ 	.byte	0x03, 0x5f
        /*0042*/ 	.short	0x0101


	//----- nvinfo : EIATTR_EXIT_INSTR_OFFSETS
	.align		4
        /*0044*/ 	.byte	0x04, 0x1c
        /*0046*/ 	.short	(.L_3303 - .L_3302)


	//   ....[0]....
.L_3302:
        /*0048*/ 	.word	0x00000150


	//   ....[1]....
        /*004c*/ 	.word	0x00000550


	//   ....[2]....
        /*0050*/ 	.word	0x000005b0


	//   ....[3]....
        /*0054*/ 	.word	0x00000770


	//----- nvinfo : EIATTR_MAX_THREADS
	.align		4
.L_3303:
        /*0058*/ 	.byte	0x04, 0x05
        /*005a*/ 	.short	(.L_3305 - .L_3304)
.L_3304:
        /*005c*/ 	.word	0x00000200
        /*0060*/ 	.word	0x00000001
        /*0064*/ 	.word	0x00000001


	//----- nvinfo : EIATTR_CRS_STACK_SIZE
	.align		4
.L_3305:
        /*0068*/ 	.byte	0x04, 0x1e
        /*006a*/ 	.short	(.L_3307 - .L_3306)
.L_3306:
        /*006c*/ 	.word	0x00000000


	//----- nvinfo : EIATTR_CBANK_PARAM_SIZE
	.align		4
.L_3307:
        /*0070*/ 	.byte	0x03, 0x19
        /*0072*/ 	.short	0x0ca2


	//----- nvinfo : EIATTR_PARAM_CBANK
	.align		4
        /*0074*/ 	.byte	0x04, 0x0a
        /*0076*/ 	.short	(.L_3309 - .L_3308)
	.align		4
.L_3308:
        /*0078*/ 	.word	index@(.nv.constant0._ZN2at6native61_GLOBAL__N__44eb8e94_28_ForeachBinaryOpScalarList_cu_dda10a6925multi_tensor_apply_kernelINS1_28TensorListScalarListMetadataIaLi1EEENS1_25BinaryOpScalarListFunctorIaLi1ELi1ELi0EEEJSt10multipliesIaEEEEvT_T0_DpT1_)
        /*007c*/ 	.short	0x0210
        /*007e*/ 	.short	0x0ca2


	//----- nvinfo : EIATTR_SW_WAR
	.align		4
.L_3309:
        /*0080*/ 	.byte	0x04, 0x36
        /*0082*/ 	.short	(.L_3311 - .L_3310)
.L_3310:
        /*0084*/ 	.word	0x00000008
.L_3311:


//--------------------- .nv.info._ZN2at6native61_GLOBAL__N__44eb8e94_28_ForeachBinaryOpScalarList_cu_dda10a6925multi_tensor_apply_kernelINS1_28TensorListScalarListMetadataIhLi1EEENS1_25BinaryOpScalarListFunctorIhLi1ELi1ELi0EEEJSt10multipliesIhEEEEvT_T0_DpT1_ --------------------------
	.section	.nv.info._ZN2at6native61_GLOBAL__N__44eb8e94_28_ForeachBinaryOpScalarList_cu_dda10a6925multi_tensor_apply_kernelINS1_28TensorListScalarListMetadataIhLi1EEENS1_25BinaryOpScalarListFunctorIhLi1ELi1ELi0EEEJSt10multipliesIhEEEEvT_T0_DpT1_,"",@"SHT_CUDA_INFO"
	.sectionflags	@""
	.align	4


	//----- nvinfo : EIATTR_CUDA_API_VERSION
	.align		4
        /*0000*/ 	.byte	0x04, 0x37
        /*0002*/ 	.short	(.L_3313 - .L_3312)
.L_3312:
        /*0004*/ 	.word	0x00000082


	//----- nvinfo : EIATTR_KPARAM_INFO
	.align		4
.L_3313:
        /*0008*/ 	.byte	0x04, 0x17
        /*000a*/ 	.short	(.L_3315 - .L_3314)
.L_3314:
        /*000c*/ 	.word	0x00000000
        /*0010*/ 	.short	0x0002
        /*0012*/ 	.short	0x0ca1
        /*0014*/ 	.byte	0x00, 0xf0, 0x05, 0x00


	//----- nvinfo : EIATTR_KPARAM_INFO
	.align		4
.L_3315:
        /*0018*/ 	.byte	0x04, 0x17
        /*001a*/ 	.short	(.L_3317 - .L_3316)
.L_3316:
        /*001c*/ 	.word	0x00000000
        /*0020*/ 	.short	0x0001
        /*0022*/ 	.short	0x0ca0
        /*0024*/ 	.byte	0x00, 0xf0, 0x05, 0x00


	//----- nvinfo : EIATTR_KPARAM_INFO
	.align		4
.L_3317:
        /*0028*/ 	.byte	0x04, 0x17
        /*002a*/ 	.short	(.L_3319 - .L_3318)
.L_3318:
        /*002c*/ 	.word	0x00000000
        /*0030*/ 	.short	0x0000
        /*0032*/ 	.short	0x0000
        /*0034*/ 	.byte	0x00, 0xf0, 0x81, 0x32


	//----- nvinfo : EIATTR_SPARSE_MMA_MASK
	.align		4
.L_3319:
        /*0038*/ 	.byte	0x03, 0x50
        /*003a*/ 	.short	0x0000


	//----- nvinfo : EIATTR_MAXREG_COUNT
	.align		4
        /*003c*/ 	.byte	0x03, 0x1b
        /*003e*/ 	.short	0x0080


	//----- nvinfo : EIATTR_MERCURY_ISA_VERSION
	.align		4
        /*0040*/ 	.byte	0x03, 0x5f
        /*0042*/ 	.short	0x0101


	//----- nvinfo : EIATTR_EXIT_INSTR_OFFSETS
	.align		4
        /*0044*/ 	.byte	0x04, 0x1c
        /*0046*/ 	.short	(.L_3321 - .L_3320)


	//   ....[0]....
.L_3320:
        /*0048*/ 	.word	0x00000150


	//   ....[1]....
        /*004c*/ 	.word	0x00000550


	//   ....[2]....
        /*0050*/ 	.word	0x000005b0


	//   ....[3]....
        /*0054*/ 	.word	0x00000770


	//----- nvinfo : EIATTR_MAX_THREADS
	.align		4
.L_3321:
        /*0058*/ 	.byte	0x04, 0x05
        /*005a*/ 	.short	(.L_3323 - .L_3322)
.L_3322:
        /*005c*/ 	.word	0x00000200
        /*0060*/ 	.word	0x00000001
        /*0064*/ 	.word	0x00000001


	//----- nvinfo : EIATTR_CRS_STACK_SIZE
	.align		4
.L_3323:
        /*0068*/ 	.byte	0x04, 0x1e
        /*006a*/ 	.short	(.L_3325 - .L_3324)
.L_3324:
        /*006c*/ 	.word	0x00000000


	//----- nvinfo : EIATTR_CBANK_PARAM_SIZE
	.align		4
.L_3325:
        /*0070*/ 	.byte	0x03, 0x19
        /*0072*/ 	.short	0x0ca2


	//----- nvinfo : EIATTR_PARAM_CBANK
	.align		4
        /*0074*/ 	.byte	0x04, 0x0a
        /*0076*/ 	.short	(.L_3327 - .L_3326)
	.align		4
.L_3326:
        /*0078*/ 	.word	index@(.nv.constant0._ZN2at6native61_GLOBAL__N__44eb8e94_28_ForeachBinaryOpScalarList_cu_dda10a6925multi_tensor_apply_kernelINS1_28TensorListScalarListMetadataIhLi1EEENS1_25BinaryOpScalarListFunctorIhLi1ELi1ELi0EEEJSt10multipliesIhEEEEvT_T0_DpT1_)
        /*007c*/ 	.short	0x0210
        /*007e*/ 	.short	0x0ca2


	//----- nvinfo : EIATTR_SW_WAR
	.align		4
.L_3327:
        /*0080*/ 	.byte	0x04, 0x36
        /*0082*/ 	.short	(.L_3329 - .L_3328)
.L_3328:
        /*0084*/ 	.word	0x00000008
.L_3329:


//--------------------- .nv.info._ZN2at6native61_GLOBAL__N__44eb8e94_28_ForeachBinaryOpScalarList_cu_dda10a6925multi_tensor_apply_kernelINS1_28TensorListScalarListMetadataIfLi2EEENS1_25BinaryOpScalarListFunctorIN3c108BFloat16ELi2ELi1ELi1EEEJSt4plusIfEEEEvT_T0_DpT1_ --------------------------
	.section	.nv.info._ZN2at6native61_GLOBAL__N__44eb8e94_28_ForeachBinaryOpScalarList_cu_dda10a6925multi_tensor_apply_kernelINS1_28TensorListScalarListMetadataIfLi2EEENS1_25BinaryOpScalarListFunctorIN3c108BFloat16ELi2ELi1ELi1EEEJSt4plusIfEEEEvT_T0_DpT1_,"",@"SHT_CUDA_INFO"
	.sectionflags	@""
	.align	4


	//----- nvinfo : EIATTR_CUDA_API_VERSION
	.align		4
        /*0000*/ 	.byte	0x04, 0x37
        /*0002*/ 	.short	(.L_3331 - .L_3330)
.L_3330:
        /*0004*/ 	.word	0x00000082


	//----- nvinfo : EIATTR_KPARAM_INFO
	.align		4
.L_3331:
        /*0008*/ 	.byte	0x04, 0x17
        /*000a*/ 	.short	(.L_3333 - .L_3332)
.L_3332:
        /*000c*/ 	.word	0x00000000
        /*0010*/ 	.short	0x0002
        /*0012*/ 	.short	0x0d41
        /*0014*/ 	.byte	0x00, 0xf0, 0x05, 0x00


	//----- nvinfo : EIATTR_KPARAM_INFO
	.align		4
.L_3333:
        /*0018*/ 	.byte	0x04, 0x17
        /*001a*/ 	.short	(.L_3335 - .L_3334)
.L_3334:
        /*001c*/ 	.word	0x00000000
        /*0020*/ 	.short	0x0001
        /*0022*/ 	.short	0x0d40
        /*0024*/ 	.byte	0x00, 0xf0, 0x05, 0x00


	//----- nvinfo : EIATTR_KPARAM_INFO
	.align		4
.L_3335:
        /*0028*/ 	.byte	0x04, 0x17
        /*002a*/ 	.short	(.L_3337 - .L_3336)
.L_3336:
        /*002c*/ 	.word	0x00000000
        /*0030*/ 	.short	0x0000
        /*0032*/ 	.short	0x0000
        /*0034*/ 	.byte	0x00, 0xf0, 0x01, 0x35


	//----- nvinfo : EIATTR_SPARSE_MMA_MASK
	.align		4
.L_3337:
        /*0038*/ 	.byte	0x03, 0x50
        /*003a*/ 	.short	0x0000


	//----- nvinfo : EIATTR_MAXREG_COUNT
	.align		4
        /*003c*/ 	.byte	0x03, 0x1b
        /*003e*/ 	.short	0x0080


	//----- nvinfo : EIATTR_MERCURY_ISA_VERSION
	.align		4
        /*0040*/ 	.byte	0x03, 0x5f
        /*0042*/ 	.short	0x0101


	//----- nvinfo : EIATTR_EXIT_INSTR_OFFSETS
	.align		4
        /*0044*/ 	.byte	0x04, 0x1c
        /*0046*/ 	.short	(.L_3339 - .L_3338)


	//   ....[0]....
.L_3338:
        /*0048*/ 	.word	0x00000190


	//   ....[1]....
        /*004c*/ 	.word	0x00000640


	//   ....[2]....
        /*0050*/ 	.word	0x000006a0


	//   ....[3]....
        /*0054*/ 	.word	0x000008a0


	//----- nvinfo : EIATTR_MAX_THREADS
	.align		4
.L_3339:
        /*0058*/ 	.byte	0x04, 0x05
        /*005a*/ 	.short	(.L_3341 - .L_3340)
.L_3340:
        /*005c*/ 	.word	0x00000200
        /*0060*/ 	.word	0x00000001
        /*0064*/ 	.word	0x00000001


	//----- nvinfo : EIATTR_CRS_STACK_SIZE
	.align		4
.L_3341:
        /*0068*/ 	.byte	0x04, 0x1e
        /*006a*/ 	.short	(.L_3343 - .L_3342)
.L_3342:
        /*006c*/ 	.word	0x00000000


	//----- nvinfo : EIATTR_CBANK_PARAM_SIZE
	.align		4
.L_3343:
        /*0070*/ 	.byte	0x03, 0x19
        /*0072*/ 	.short	0x0d42


	//----- nvinfo : EIATTR_PARAM_CBANK
	.align		4
        /*0074*/ 	.byte	0x04, 0x0a
        /*0076*/ 	.short	(.L_3345 - .L_3344)
	.align		4
.L_3344:
        /*0078*/ 	.word	index@(.nv.constant0._ZN2at6native61_GLOBAL__N__44eb8e94_28_ForeachBinaryOpScalarList_cu_dda10a6925multi_tensor_apply_kernelINS1_28TensorListScalarListMetadataIfLi2EEENS1_25BinaryOpScalarListFunctorIN3c108BFloat16ELi2ELi1ELi1EEEJSt4plusIfEEEEvT_T0_DpT1_)
        /*007c*/ 	.short	0x0210
        /*007e*/ 	.short	0x0d42


	//----- nvinfo : EIATTR_SW_WAR
	.align		4
.L_3345:
        /*0080*/ 	.byte	0x04, 0x36
        /*0082*/ 	.short	(.L_3347 - .L_3346)
.L_3346:
        /*0084*/ 	.word	0x00000008
.L_3347:


//--------------------- .nv.info._ZN2at6native61_GLOBAL__N__44eb8e94_28_ForeachBinaryOpScalarList_cu_dda10a6925multi_tensor_apply_kernelINS1_28TensorListScalarListMetadataIfLi2EEENS1_25BinaryOpScalarListFunctorIN3c104HalfELi2ELi1ELi1EEEJSt4plusIfEEEEvT_T0_DpT1_ --------------------------
	.section	.nv.info._ZN2at6native61_GLOBAL__N__44eb8e94_28_ForeachBinaryOpScalarList_cu_dda10a6925multi_tensor_apply_kernelINS1_28TensorListScalarListMetadataIfLi2EEENS1_25BinaryOpScalarListFunctorIN3c104HalfELi2ELi1ELi1EEEJSt4plusIfEEEEvT_T0_DpT1_,"",@"SHT_CUDA_INFO"
	.sectionflags	@""
	.align	4


	//----- nvinfo : EIATTR_CUDA_API_VERSION
	.align		4
        /*0000*/ 	.byte	0x04, 0x37
        /*0002*/ 	.short	(.L_3349 - .L_3348)
.L_3348:
        /*0004*/ 	.word	0x00000082


	//----- nvinfo : EIATTR_KPARAM_INFO
	.align		4
.L_3349:
        /*0008*/ 	.byte	0x04, 0x17
        /*000a*/ 	.short	(.L_3351 - .L_3350)
.L_3350:
        /*000c*/ 	.word	0x00000000
        /*0010*/ 	.short	0x0002
        /*0012*/ 	.short	0x0d41
        /*0014*/ 	.byte	0x00, 0xf0, 0x05, 0x00


	//----- nvinfo : EIATTR_KPARAM_INFO
	.align		4
.L_3351:
        /*0018*/ 	.byte	0x04, 0x17
        /*001a*/ 	.short	(.L_3353 - .L_3352)
.L_3352:
        /*001c*/ 	.word	0x00000000
        /*0020*/ 	.short	0x0001
        /*0022*/ 	.short	0x0d40
        /*0024*/ 	.byte	0x00, 0xf0, 0x05, 0x00


	//----- nvinfo : EIATTR_KPARAM_INFO
	.align		4
.L_3353:
        /*0028*/ 	.byte	0x04, 0x17
        /*002a*/ 	.short	(.L_3355 - .L_3354)
.L_3354:
        /*002c*/ 	.word	0x00000000
        /*0030*/ 	.short	0x0000
        /*0032*/ 	.short	0x0000
        /*0034*/ 	.byte	0x00, 0xf0, 0x01, 0x35


	//----- nvinfo : EIATTR_SPARSE_MMA_MASK
	.align		4
.L_3355:
        /*0038*/ 	.byte	0x03, 0x50
        /*003a*/ 	.short	0x0000


	//----- nvinfo : EIATTR_MAXREG_COUNT
	.align		4
        /*003c*/ 	.byte	0x03, 0x1b
        /*003e*/ 	.short	0x0080


	//----- nvinfo : EIATTR_MERCURY_ISA_VERSION
	.align		4
        /*0040*/ 	.byte	0x03, 0x5f
        /*0042*/ 	.short	0x0101


	//----- nvinfo : EIATTR_EXIT_INSTR_OFFSETS
	.align		4
        /*0044*/ 	.byte	0x04, 0x1c
        /*0046*/ 	.short	(.L_3357 - .L_3356)


	//   ....[0]....
.L_3356:
        /*0048*/ 	.word	0x00000190


	//   ....[1]....
        /*004c*/ 	.word	0x00000640


	//   ....[2]....
        /*0050*/ 	.word	0x000006a0


	//   ....[3]....
        /*0054*/ 	.word	0x00000880


	//----- nvinfo : EIATTR_MAX_THREADS
	.align		4
.L_3357:
        /*0058*/ 	.byte	0x04, 0x05
        /*005a*/ 	.short	(.L_3359 - .L_3358)
.L_3358:
        /*005c*/ 	.word	0x00000200
        /*0060*/ 	.word	0x00000001
        /*0064*/ 	.word	0x00000001


	//----- nvinfo : EIATTR_CRS_STACK_SIZE
	.align		4
.L_3359:
        /*0068*/ 	.byte	0x04, 0x1e
        /*006a*/ 	.short	(.L_3361 - .L_3360)
.L_3360:
        /*006c*/ 	.word	0x00000000


	//----- nvinfo : EIATTR_CBANK_PARAM_SIZE
	.align		4
.L_3361:
        /*0070*/ 	.byte	0x03, 0x19
        /*0072*/ 	.short	0x0d42


	//----- nvinfo : EIATTR_PARAM_CBANK
	.align		4
        /*0074*/ 	.byte	0x04, 0x0a
        /*0076*/ 	.short	(.L_3363 - .L_3362)
	.align		4
.L_3362:
        /*0078*/ 	.word	index@(.nv.constant0._ZN2at6native61_GLOBAL__N__44eb8e94_28_ForeachBinaryOpScalarList_cu_dda10a6925multi_tensor_apply_kernelINS1_28TensorListScalarListMetadataIfLi2EEENS1_25BinaryOpScalarListFunctorIN3c104HalfELi2ELi1ELi1EEEJSt4plusIfEEEEvT_T0_DpT1_)
        /*007c*/ 	.short	0x0210
        /*007e*/ 	.short	0x0d42


	//----- nvinfo : EIATTR_SW_WAR
	.align		4
.L_3363:
        /*0080*/ 	.byte	0x04, 0x36
        /*0082*/ 	.short	(.L_3365 - .L_3364)
.L_3364:
        /*0084*/ 	.word	0x00000008
.L_3365:


//--------------------- .nv.info._ZN2at6native61_GLOBAL__N__44eb8e94_28_ForeachBinaryOpScalarList_cu_dda10a6925multi_tensor_apply_kernelINS1_28TensorListScalarListMetadataIbLi2EEENS1_25BinaryOpScalarListFunctorIbLi2ELi1ELi1EEEJSt4plusIbEEEEvT_T0_DpT1_ --------------------------
	.section	.nv.info._ZN2at6native61_GLOBAL__N__44eb8e94_28_ForeachBinaryOpScalarList_cu_dda10a6925multi_tensor_apply_kernelINS1_28TensorListScalarListMetadataIbLi2EEENS1_25BinaryOpScalarListFunctorIbLi2ELi1ELi1EEEJSt4plusIbEEEEvT_T0_DpT1_,"",@"SHT_CUDA_INFO"
	.sectionflags	@""
	.align	4


	//----- nvinfo : EIATTR_CUDA_API_VERSION
	.align		4
        /*0000*/ 	.byte	0x04, 0x37
        /*0002*/ 	.short	(.L_3367 - .L_3366)
.L_3366:
        /*0004*/ 	.word	0x00000082


	//----- nvinfo : EIATTR_KPARAM_INFO
	.align		4
.L_3367:
        /*0008*/ 	.byte	0x04, 0x17
        /*000a*/ 	.short	(.L_3369 - .L_3368)
.L_3368:
        /*000c*/ 	.word	0x00000000
        /*0010*/ 	.short	0x0002
        /*0012*/ 	.short	0x0c81
        /*0014*/ 	.byte	0x00, 0xf0, 0x05, 0x00


	//----- nvinfo : EIATTR_KPARAM_INFO
	.align		4
.L_3369:
        /*0018*/ 	.byte	0x04, 0x17
        /*001a*/ 	.short	(.L_3371 - .L_3370)
.L_3370:
        /*001c*/ 	.word	0x00000000
        /*0020*/ 	.short	0x0001
        /*0022*/ 	.short	0x0c80
        /*0024*/ 	.byte	0x00, 0xf0, 0x05, 0x00


	//----- nvinfo : EIATTR_KPARAM_INFO
	.align		4
.L_3371:
        /*0028*/ 	.byte	0x04, 0x17
        /*002a*/ 	.short	(.L_3373 - .L_3372)
.L_3372:
        /*002c*/ 	.word	0x00000000
        /*0030*/ 	.short	0x0000
        /*0032*/ 	.short	0x0000
        /*0034*/ 	.byte	0x00, 0xf0, 0x01, 0x32


	//----- nvinfo : EIATTR_SPARSE_MMA_MASK
	.align		4
.L_3373:
        /*0038*/ 	.byte	0x03, 0x50
        /*003a*/ 	.short	0x0000


	//----- nvinfo : EIATTR_MAXREG_COUNT
	.align		4
        /*003c*/ 	.byte	0x03, 0x1b
        /*003e*/ 	.short	0x0080


	//----- nvinfo : EIATTR_MERCURY_ISA_VERSION
	.align		4
        /*0040*/ 	.byte	0x03, 0x5f
        /*0042*/ 	.short	0x0101


	//----- nvinfo : EIATTR_EXIT_INSTR_OFFSETS
	.align		4
        /*0044*/ 	.byte	0x04, 0x1c
        /*0046*/ 	.short	(.L_3375 - .L_3374)


	//   ....[0]....
.L_3374:
        /*0048*/ 	.word	0x00000190


	//   ....[1]....
        /*004c*/ 	.word	0x000006a0


	//   ....[2]....
        /*0050*/ 	.word	0x00000700


	//   ....[3]....
        /*0054*/ 	.word	0x000009e0


	//----- nvinfo : EIATTR_MAX_THREADS
	.align		4
.L_3375:
        /*0058*/ 	.byte	0x04, 0x05
        /*005a*/ 	.short	(.L_3377 - .L_3376)
.L_3376:
        /*005c*/ 	.word	0x00000200
        /*0060*/ 	.word	0x00000001
        /*0064*/ 	.word	0x00000001


	//----- nvinfo : EIATTR_CRS_STACK_SIZE
	.align		4
.L_3377:
        /*0068*/ 	.byte	0x04, 0x1e
        /*006a*/ 	.short	(.L_3379 - .L_3378)
.L_3378:
        /*006c*/ 	.word	0x00000000


	//----- nvinfo : EIATTR_CBANK_PARAM_SIZE
	.align		4
.L_3379:
        /*0070*/ 	.byte	0x03, 0x19
        /*0072*/ 	.short	0x0c82


	//----- nvinfo : EIATTR_PARAM_CBANK
	.align		4
        /*0074*/ 	.byte	0x04, 0x0a
        /*0076*/ 	.short	(.L_3381 - .L_3380)
	.align		4
.L_3380:
        /*0078*/ 	.word	index@(.nv.constant0._ZN2at6native61_GLOBAL__N__44eb8e94_28_ForeachBinaryOpScalarList_cu_dda10a6925multi_tensor_apply_kernelINS1_28TensorListScalarListMetadataIbLi2EEENS1_25BinaryOpScalarListFunctorIbLi2ELi1ELi1EEEJSt4plusIbEEEEvT_T0_DpT1_)
        /*007c*/ 	.short	0x0210
        /*007e*/ 	.short	0x0c82


	//----- nvinfo : EIATTR_SW_WAR
	.align		4
.L_3381:
        /*0080*/ 	.byte	0x04, 0x36
        /*0082*/ 	.short	(.L_3383 - .L_3382)
.L_3382:
        /*0084*/ 	.word	0x00000008
.L_3383:


//--------------------- .nv.info._ZN2at6native61_GLOBAL__N__44eb8e94_28_ForeachBinaryOpScalarList_cu_dda10a6925multi_tensor_apply_kernelINS1_28TensorListScalarListMetadataIN3c107complexIfEELi2EEENS1_25BinaryOpScalarListFunctorIS6_Li2ELi1ELi1EEEJSt4plusIS6_EEEEvT_T0_DpT1_ --------------------------
	.section	.nv.info._ZN2at6native61_GLOBAL__N__44eb8e94_28_ForeachBinaryOpScalarList_cu_dda10a6925multi_tensor_apply_kernelINS1_28TensorListScalarListMetadataIN3c107complexIfEELi2EEENS1_25BinaryOpScalarListFunctorIS6_Li2ELi1ELi1EEEJSt4plusIS6_EEEEvT_T0_DpT1_,"",@"SHT_CUDA_INFO"
	.sectionflags	@""
	.align	4


	//----- nvinfo : EIATTR_CUDA_API_VERSION
	.align		4
        /*0000*/ 	.byte	0x04, 0x37
        /*0002*/ 	.short	(.L_3385 - .L_3384)
.L_3384:
        /*0004*/ 	.word	0x00000082


	//----- nvinfo : EIATTR_KPARAM_INFO
	.align		4
.L_3385:
        /*0008*/ 	.byte	0x04, 0x17
        /*000a*/ 	.short	(.L_3387 - .L_3386)
.L_3386:
        /*000c*/ 	.word	0x00000000
        /*0010*/ 	.short	0x0002
        /*0012*/ 	.short	0x0e41
        /*0014*/ 	.byte	0x00, 0xf0, 0x05, 0x00


	//----- nvinfo : EIATTR_KPARAM_INFO
	.align		4
.L_3387:
        /*0018*/ 	.byte	0x04, 0x17
        /*001a*/ 	.short	(.L_3389 - .L_3388)
.L_3388:
        /*001c*/ 	.word	0x00000000
        /*0020*/ 	.short	0x0001
        /*0022*/ 	.short	0x0e40
        /*0024*/ 	.byte	0x00, 0xf0, 0x05, 0x00


	//----- nvinfo : EIATTR_KPARAM_INFO
	.align		4
.L_3389:
        /*0028*/ 	.byte	0x04, 0x17
        /*002a*/ 	.short	(.L_3391 - .L_3390)
.L_3390:
        /*002c*/ 	.word	0x00000000
        /*0030*/ 	.short	0x0000
        /*0032*/ 	.short	0x0000
        /*0034*/ 	.byte	0x00, 0xf0, 0x01, 0x39


	//----- nvinfo : EIATTR_SPARSE_MMA_MASK
	.align		4
.L_3391:
        /*0038*/ 	.byte	0x03, 0x50
        /*003a*/ 	.short	0x0000


	//----- nvinfo : EIATTR_MAXREG_COUNT
	.align		4
        /*003c*/ 	.byte	0x03, 0x1b
        /*003e*/ 	.short	0x0080


	//----- nvinfo : EIATTR_MERCURY_ISA_VERSION
	.align		4
        /*0040*/ 	.byte	0x03, 0x5f
        /*0042*/ 	.short	0x0101


	//----- nvinfo : EIATTR_EXIT_INSTR_OFFSETS
	.align		4
        /*0044*/ 	.byte	0x04, 0x1c
        /*0046*/ 	.short	(.L_3393 - .L_3392)


	//   ....[0]....
.L_3392:
        /*0048*/ 	.word	0x00000190


	//   ....[1]....
        /*004c*/ 	.word	0x00000600


	//   ....[2]....
        /*0050*/ 	.word	0x00000660


	//   ....[3]....
        /*0054*/ 	.word	0x00000840


	//----- nvinfo : EIATTR_MAX_THREADS
	.align		4
.L_3393:
        /*0058*/ 	.byte	0x04, 0x05
        /*005a*/ 	.short	(.L_3395 - .L_3394)
.L_3394:
        /*005c*/ 	.word	0x00000200
        /*0060*/ 	.word	0x00000001
        /*0064*/ 	.word	0x00000001


	//----- nvinfo : EIATTR_CRS_STACK_SIZE
	.align		4
.L_3395:
        /*0068*/ 	.byte	0x04, 0x1e
        /*006a*/ 	.short	(.L_3397 - .L_3396)
.L_3396:
        /*006c*/ 	.word	0x00000000


	//----- nvinfo : EIATTR_CBANK_PARAM_SIZE
	.align		4
.L_3397:
        /*0070*/ 	.byte	0x03, 0x19
        /*0072*/ 	.short	0x0e42


	//----- nvinfo : EIATTR_PARAM_CBANK
	.align		4
        /*0074*/ 	.byte	0x04, 0x0a
        /*0076*/ 	.short	(.L_3399 - .L_3398)
	.align		4
.L_3398:
        /*0078*/ 	.word	index@(.nv.constant0._ZN2at6native61_GLOBAL__N__44eb8e94_28_ForeachBinaryOpScalarList_cu_dda10a6925multi_tensor_apply_kernelINS1_28TensorListScalarListMetadataIN3c107complexIfEELi2EEENS1_25BinaryOpScalarListFunctorIS6_Li2ELi1ELi1EEEJSt4plusIS6_EEEEvT_T0_DpT1_)
        /*007c*/ 	.short	0x0210
        /*007e*/ 	.short	0x0e42


	//----- nvinfo : EIATTR_SW_WAR
	.align		4
.L_3399:
        /*0080*/ 	.byte	0x04, 0x36
        /*0082*/ 	.short	(.L_3401 - .L_3400)
.L_3400:
        /*0084*/ 	.word	0x00000008
.L_3401:


//--------------------- .nv.info._ZN2at6native61_GLOBAL__N__44eb8e94_28_ForeachBinaryOpScalarList_cu_dda10a6925multi_tensor_apply_kernelINS1_28TensorListScalarListMetadataIN3c107complexIdEELi2EEENS1_25BinaryOpScalarListFunctorIS6_Li2ELi1ELi1EEEJSt4plusIS6_EEEEvT_T0_DpT1_ --------------------------
	.section	.nv.info._ZN2at6native61_GLOBAL__N__44eb8e94_28_ForeachBinaryOpScalarList_cu_dda10a6925multi_tensor_apply_kernelINS1_28TensorListScalarListMetadataIN3c107complexIdEELi2EEENS1_25BinaryOpScalarListFunctorIS6_Li2ELi1ELi1EEEJSt4plusIS6_EEEEvT_T0_DpT1_,"",@"SHT_CUDA_INFO"
	.sectionflags	@""
	.align	4


	//----- nvinfo : EIATTR_CUDA_API_VERSION
	.align		4
        /*0000*/ 	.byte	0x04, 0x37
        /*0002*/ 	.short	(.L_3403 - .L_3402)
.L_3402:
        /*0004*/ 	.word	0x00000082


	//----- nvinfo : EIATTR_KPARAM_INFO
	.align		4
.L_3403:
        /*0008*/ 	.byte	0x04, 0x17
        /*000a*/ 	.short	(.L_3405 - .L_3404)
.L_3404:
        /*000c*/ 	.word	0x00000000
        /*0010*/ 	.short	0x0002
        /*0012*/ 	.short	0x0fa1
        /*0014*/ 	.byte	0x00, 0xf0, 0x05, 0x00


	//----- nvinfo : EIATTR_KPARAM_INFO
	.align		4
.L_3405:
        /*0018*/ 	.byte	0x04, 0x17
        /*001a*/ 	.short	(.L_3407 - .L_3406)
.L_3406:
        /*001c*/ 	.word	0x00000000
        /*0020*/ 	.short	0x0001
        /*0022*/ 	.short	0x0fa0
        /*0024*/ 	.byte	0x00, 0xf0, 0x05, 0x00


	//----- nvinfo : EIATTR_KPARAM_INFO
	.align		4
.L_3407:
        /*0028*/ 	.byte	0x04, 0x17
        /*002a*/ 	.short	(.L_3409 - .L_3408)
.L_3408:
        /*002c*/ 	.word	0x00000000
        /*0030*/ 	.short	0x0000
        /*0032*/ 	.short	0x0000
        /*0034*/ 	.byte	0x00, 0xf0, 0x81, 0x3e


	//----- nvinfo : EIATTR_SPARSE_MMA_MASK
	.align		4
.L_3409:
        /*0038*/ 	.byte	0x03, 0x50
        /*003a*/ 	.short	0x0000


	//----- nvinfo : EIATTR_MAXREG_COUNT
	.align		4
        /*003c*/ 	.byte	0x03, 0x1b
        /*003e*/ 	.short	0x0080


	//----- nvinfo : EIATTR_MERCURY_ISA_VERSION
	.align		4
        /*0040*/ 	.byte	0x03, 0x5f
        /*0042*/ 	.short	0x0101


	//----- nvinfo : EIATTR_EXIT_INSTR_OFFSETS
	.align		4
        /*0044*/ 	.byte	0x04, 0x1c
        /*0046*/ 	.short	(.L_3411 - .L_3410)


	//   ....[0]....
.L_3410:
        /*0048*/ 	.word	0x000001c0


	//   ....[1]....
        /*004c*/ 	.word	0x000006e0


	//   ....[2]....
        /*0050*/ 	.word	0x00000740


	//   ....[3]....
        /*0054*/ 	.word	0x00000960


	//----- nvinfo : EIATTR_MAX_THREADS
	.align		4
.L_3411:
        /*0058*/ 	.byte	0x04, 0x05
        /*005a*/ 	.short	(.L_3413 - .L_3412)
.L_3412:
        /*005c*/ 	.word	0x00000200
        /*0060*/ 	.word	0x00000001
        /*0064*/ 	.word	0x00000001


	//----- nvinfo : EIATTR_CRS_STACK_SIZE
	.align		4
.L_3413:
        /*0068*/ 	.byte	0x04, 0x1e
        /*006a*/ 	.short	(.L_3415 - .L_3414)
.L_3414:
        /*006c*/ 	.word	0x00000000


	//----- nvinfo : EIATTR_CBANK_PARAM_SIZE
	.align		4
.L_3415:
        /*0070*/ 	.byte	0x03, 0x19
        /*0072*/ 	.short	0x0fa2


	//----- nvinfo : EIATTR_PARAM_CBANK
	.align		4
        /*0074*/ 	.byte	0x04, 0x0a
        /*0076*/ 	.short	(.L_3417 - .L_3416)
	.align		4
.L_3416:
        /*0078*/ 	.word	index@(.nv.constant0._ZN2at6native61_GLOBAL__N__44eb8e94_28_ForeachBinaryOpScalarList_cu_dda10a6925multi_tensor_apply_kernelINS1_28TensorListScalarListMetadataIN3c107complexIdEELi2EEENS1_25BinaryOpScalarListFunctorIS6_Li2ELi1ELi1EEEJSt4plusIS6_EEEEvT_T0_DpT1_)
        /*007c*/ 	.short	0x0210
        /*007e*/ 	.short	0x0fa2


	//----- nvinfo : EIATTR_SW_WAR
	.align		4
.L_3417:
        /*0080*/ 	.byte	0x04, 0x36
        /*0082*/ 	.short	(.L_3419 - .L_3418)
.L_3418:
        /*0084*/ 	.word	0x00000008
.L_3419:


//--------------------- .nv.info._ZN2at6native61_GLOBAL__N__44eb8e94_28_ForeachBinaryOpScalarList_cu_dda10a6925multi_tensor_apply_kernelINS1_28TensorListScalarListMetadataIfLi2EEENS1_25BinaryOpScalarListFunctorIfLi2ELi1ELi1EEEJSt4plusIfEEEEvT_T0_DpT1_ --------------------------
	.section	.nv.info._ZN2at6native61_GLOBAL__N__44eb8e94_28_ForeachBinaryOpScalarList_cu_dda10a6925multi_tensor_apply_kernelINS1_28TensorListScalarListMetadataIfLi2EEENS1_25BinaryOpScalarListFunctorIfLi2ELi1ELi1EEEJSt4plusIfEEEEvT_T0_DpT1_,"",@"SHT_CUDA_INFO"
	.sectionflags	@""
	.align	4


	//----- nvinfo : EIATTR_CUDA_API_VERSION
	.align		4
        /*0000*/ 	.byte	0x04, 0x37
        /*0002*/ 	.short	(.L_3421 - .L_3420)
.L_3420:
        /*0004*/ 	.word	0x00000082


	//----- nvinfo : EIATTR_KPARAM_INFO
	.align		4
.L_3421:
        /*0008*/ 	.byte	0x04, 0x17
        /*000a*/ 	.short	(.L_3423 - .L_3422)
.L_3422:
        /*000c*/ 	.word	0x00000000
        /*0010*/ 	.short	0x0002
        /*0012*/ 	.short	0x0d41
        /*0014*/ 	.byte	0x00, 0xf0, 0x05, 0x00


	//----- nvinfo : EIATTR_KPARAM_INFO
	.align		4
.L_3423:
        /*0018*/ 	.byte	0x04, 0x17
        /*001a*/ 	.short	(.L_3425 - .L_3424)
.L_3424:
        /*001c*/ 	.word	0x00000000
        /*0020*/ 	.short	0x0001
        /*0022*/ 	.short	0x0d40
        /*0024*/ 	.byte	0x00, 0xf0, 0x05, 0x00


	//----- nvinfo : EIATTR_KPARAM_INFO
	.align		4
.L_3425:
        /*0028*/ 	.byte	0x04, 0x17
        /*002a*/ 	.short	(.L_3427 - .L_3426)
.L_3426:
        /*002c*/ 	.word	0x00000000
        /*0030*/ 	.short	0x0000
        /*0032*/ 	.short	0x0000
        /*0034*/ 	.byte	0x00, 0xf0, 0x01, 0x35


	//----- nvinfo : EIATTR_SPARSE_MMA_MASK
	.align		4
.L_3427:
        /*0038*/ 	.byte	0x03, 0x50
        /*003a*/ 	.short	0x0000


	//----- nvinfo : EIATTR_MAXREG_COUNT
	.align		4
        /*003c*/ 	.byte	0x03, 0x1b
        /*003e*/ 	.short	0x0080


	//----- nvinfo : EIATTR_MERCURY_ISA_VERSION
	.align		4
        /*0040*/ 	.byte	0x03, 0x5f
        /*0042*/ 	.short	0x0101


	//----- nvinfo : EIATTR_EXIT_INSTR_OFFSETS
	.align		4
        /*0044*/ 	.byte	0x04, 0x1c
        /*0046*/ 	.short	(.L_3429 - .L_3428)


	//   ....[0]....
.L_3428:
        /*0048*/ 	.word	0x00000190


	//   ....[1]....
        /*004c*/ 	.word	0x000005c0


	//   ....[2]....
        /*0050*/ 	.word	0x00000620


	//   ....[3]....
        /*0054*/ 	.word	0x000007a0


	//----- nvinfo : EIATTR_MAX_THREADS
	.align		4
.L_3429:
        /*0058*/ 	.byte	0x04, 0x05
        /*005a*/ 	.short	(.L_3431 - .L_3430)
.L_3430:
        /*005c*/ 	.word	0x00000200
        /*0060*/ 	.word	0x00000001
        /*0064*/ 	.word	0x00000001


	//----- nvinfo : EIATTR_CRS_STACK_SIZE
	.align		4
.L_3431:
        /*0068*/ 	.byte	0x04, 0x1e
        /*006a*/ 	.short	(.L_3433 - .L_3432)
.L_3432:
        /*006c*/ 	.word	0x00000000


	//----- nvinfo : EIATTR_CBANK_PARAM_SIZE
	.align		4
.L_3433:
        /*0070*/ 	.byte	0x03, 0x19
        /*0072*/ 	.short	0x0d42


	//----- nvinfo : EIATTR_PARAM_CBANK
	.align		4
        /*0074*/ 	.byte	0x04, 0x0a
        /*0076*/ 	.short	(.L_3435 - .L_3434)
	.align		4
.L_3434:
        /*0078*/ 	.word	index@(.nv.constant0._ZN2at6native61_GLOBAL__N__44eb8e94_28_ForeachBinaryOpScalarList_cu_dda10a6925multi_tensor_apply_kernelINS1_28TensorListScalarListMetadataIfLi2EEENS1_25BinaryOpScalarListFunctorIfLi2ELi1ELi1EEEJSt4plusIfEEEEvT_T0_DpT1_)
        /*007c*/ 	.short	0x0210
        /*007e*/ 	.short	0x0d42


	//----- nvinfo : EIATTR_SW_WAR
	.align		4
.L_3435:
        /*0080*/ 	.byte	0x04, 0x36
        /*0082*/ 	.short	(.L_3437 - .L_3436)
.L_3436:
        /*0084*/ 	.word	0x00000008
.L_3437:


//--------------------- .nv.info._ZN2at6native61_GLOBAL__N__44eb8e94_28_ForeachBinaryOpScalarList_cu_dda10a6925multi_tensor_apply_kernelINS1_28TensorListScalarListMetadataIdLi2EEENS1_25BinaryOpScalarListFunctorIdLi2ELi1ELi1EEEJSt4plusIdEEEEvT_T0_DpT1_ --------------------------
	.section	.nv.info._ZN2at6native61_GLOBAL__N__44eb8e94_28_ForeachBinaryOpScalarList_cu_dda10a6925multi_tensor_apply_kernelINS1_28TensorListScalarListMetadataIdLi2EEENS1_25BinaryOpScalarListFunctorIdLi2ELi1ELi1EEEJSt4plusIdEEEEvT_T0_DpT1_,"",@"SHT_CUDA_INFO"
	.sectionflags	@""
	.align	4


	//----- nvinfo : EIATTR_CUDA_API_VERSION
	.align		4
        /*0000*/ 	.byte	0x04, 0x37
        /*0002*/ 	.short	(.L_3439 - .L_3438)
.L_3438:
        /*0004*/ 	.word	0x00000082


	//----- nvinfo : EIATTR_KPARAM_INFO
	.align		4
.L_3439:
        /*0008*/ 	.byte	0x04, 0x17
        /*000a*/ 	.short	(.L_3441 - .L_3440)
.L_3440:
        /*000c*/ 	.word	0x00000000
        /*0010*/ 	.short	0x0002
        /*0012*/ 	.short	0x0e41
        /*0014*/ 	.byte	0x00, 0xf0, 0x05, 0x00


	//----- nvinfo : EIATTR_KPARAM_INFO
	.align		4
.L_3441:
        /*0018*/ 	.byte	0x04, 0x17
        /*001a*/ 	.short	(.L_3443 - .L_3442)
.L_3442:
        /*001c*/ 	.word	0x00000000
        /*0020*/ 	.short	0x0001
        /*0022*/ 	.short	0x0e40
        /*0024*/ 	.byte	0x00, 0xf0, 0x05, 0x00


	//----- nvinfo : EIATTR_KPARAM_INFO
	.align		4
.L_3443:
        /*0028*/ 	.byte	0x04, 0x17
        /*002a*/ 	.short	(.L_3445 - .L_3444)
.L_3444:
        /*002c*/ 	.word	0x00000000
        /*0030*/ 	.short	0x0000
        /*0032*/ 	.short	0x0000
        /*0034*/ 	.byte	0x00, 0xf0, 0x01, 0x39


	//----- nvinfo : EIATTR_SPARSE_MMA_MASK
	.align		4
.L_3445:
        /*0038*/ 	.byte	0x03, 0x50
        /*003a*/ 	.short	0x0000


	//----- nvinfo : EIATTR_MAXREG_COUNT
	.align		4
        /*003c*/ 	.byte	0x03, 0x1b
        /*003e*/ 	.short	0x0080


	//----- nvinfo : EIATTR_MERCURY_ISA_VERSION
	.align		4
        /*0040*/ 	.byte	0x03, 0x5f
        /*0042*/ 	.short	0x0101


	//----- nvinfo : EIATTR_EXIT_INSTR_OFFSETS
	.align		4
        /*0044*/ 	.byte	0x04, 0x1c
        /*0046*/ 	.short	(.L_3447 - .L_3446)


	//   ....[0]....
.L_3446:
        /*0048*/ 	.word	0x00000190


	//   ....[1]....
        /*004c*/ 	.word	0x000005d0


	//   ....[2]....
        /*0050*/ 	.word	0x00000630


	//   ....[3]....
        /*0054*/ 	.word	0x000007d0


	//----- nvinfo : EIATTR_MAX_THREADS
	.align		4
.L_3447:
        /*0058*/ 	.byte	0x04, 0x05
        /*005a*/ 	.short	(.L_3449 - .L_3448)
.L_3448:
        /*005c*/ 	.word	0x00000200
        /*0060*/ 	.word	0x00000001
        /*0064*/ 	.word	0x00000001


	//----- nvinfo : EIATTR_CRS_STACK_SIZE
	.align		4
.L_3449:
        /*0068*/ 	.byte	0x04, 0x1e
        /*006a*/ 	.short	(.L_3451 - .L_3450)
.L_3450:
        /*006c*/ 	.word	0x00000000


	//----- nvinfo : EIATTR_CBANK_PARAM_SIZE
	.align		4
.L_3451:
        /*0070*/ 	.byte	0x03, 0x19
        /*0072*/ 	.short	0x0e42


	//----- nvinfo : EIATTR_PARAM_CBANK
	.align		4
        /*0074*/ 	.byte	0x04, 0x0a
        /*0076*/ 	.short	(.L_3453 - .L_3452)
	.align		4
.L_3452:
        /*0078*/ 	.word	index@(.nv.constant0._ZN2at6native61_GLOBAL__N__44eb8e94_28_ForeachBinaryOpScalarList_cu_dda10a6925multi_tensor_apply_kernelINS1_28TensorListScalarListMetadataIdLi2EEENS1_25BinaryOpScalarListFunctorIdLi2ELi1ELi1EEEJSt4plusIdEEEEvT_T0_DpT1_)
        /*007c*/ 	.short	0x0210
        /*007e*/ 	.short	0x0e42


	//----- nvinfo : EIATTR_SW_WAR
	.align		4
.L_3453:
        /*0080*/ 	.byte	0x04, 0x36
        /*0082*/ 	.short	(.L_3455 - .L_3454)
.L_3454:
        /*0084*/ 	.word	0x00000008
.L_3455:


//--------------------- .nv.info._ZN2at6native61_GLOBAL__N__44eb8e94_28_ForeachBinaryOpScalarList_cu_dda10a6925multi_tensor_apply_kernelINS1_28TensorListScalarListMetadataIsLi2EEENS1_25BinaryOpScalarListFunctorIsLi2ELi1ELi1EEEJSt4plusIsEEEEvT_T0_DpT1_ --------------------------
	.section	.nv.info._ZN2at6native61_GLOBAL__N__44eb8e94_28_ForeachBinaryOpScalarList_cu_dda10a6925multi_tensor_apply_kernelINS1_28TensorListScalarListMetadataIsLi2EEENS1_25BinaryOpScalarListFunctorIsLi2ELi1ELi1EEEJSt4plusIsEEEEvT_T0_DpT1_,"",@"SHT_CUDA_INFO"
	.sectionflags	@""
	.align	4


	//----- nvinfo : EIATTR_CUDA_API_VERSION
	.align		4
        /*0000*/ 	.byte	0x04, 0x37
        /*0002*/ 	.short	(.L_3457 - .L_3456)
.L_3456:
        /*0004*/ 	.word	0x00000082


	//----- nvinfo : EIATTR_KPARAM_INFO
	.align		4
.L_3457:
        /*0008*/ 	.byte	0x04, 0x17
        /*000a*/ 	.short	(.L_3459 - .L_3458)
.L_3458:
        /*000c*/ 	.word	0x00000000
        /*0010*/ 	.short	0x0002
        /*0012*/ 	.short	0x0cc1
        /*0014*/ 	.byte	0x00, 0xf0, 0x05, 0x00


	//----- nvinfo : EIATTR_KPARAM_INFO
	.align		4
.L_3459:
        /*0018*/ 	.byte	0x04, 0x17
        /*001a*/ 	.short	(.L_3461 - .L_3460)
.L_3460:
        /*001c*/ 	.word	0x00000000
        /*0020*/ 	.short	0x0001
        /*0022*/ 	.short	0x0cc0
        /*0024*/ 	.byte	0x00, 0xf0, 0x05, 0x00


	//----- nvinfo : EIATTR_KPARAM_INFO
	.align		4
.L_3461:
        /*0028*/ 	.byte	0x04, 0x17
        /*002a*/ 	.short	(.L_3463 - .L_3462)
.L_3462:
        /*002c*/ 	.word	0x00000000
        /*0030*/ 	.short	0x0000
        /*0032*/ 	.short	0x0000
        /*0034*/ 	.byte	0x00, 0xf0, 0x01, 0x33


	//----- nvinfo : EIATTR_SPARSE_MMA_MASK
	.align		4
.L_3463:
        /*0038*/ 	.byte	0x03, 0x50
        /*003a*/ 	.short	0x0000


	//----- nvinfo : EIATTR_MAXREG_COUNT
	.align		4
        /*003c*/ 	.byte	0x03, 0x1b
        /*003e*/ 	.short	0x0080


	//----- nvinfo : EIATTR_MERCURY_ISA_VERSION
	.align		4
        /*0040*/ 	.byte	0x03, 0x5f
        /*0042*/ 	.short	0x0101


	//----- nvinfo : EIATTR_EXIT_INSTR_OFFSETS
	.align		4
        /*0044*/ 	.byte	0x04, 0x1c
        /*0046*/ 	.short	(.L_3465 - .L_3464)


	//   ....[0]....
.L_3464:
        /*0048*/ 	.word	0x00000190


	//   ....[1]....
        /*004c*/ 	.word	0x000005c0


	//   ....[2]....
        /*0050*/ 	.word	0x00000620


	//   ....[3]....
        /*0054*/ 	.word	0x000007e0


	//----- nvinfo : EIATTR_MAX_THREADS
	.align		4
.L_3465:
        /*0058*/ 	.byte	0x04, 0x05
        /*005a*/ 	.short	(.L_3467 - .L_3466)
.L_3466:
        /*005c*/ 	.word	0x00000200
        /*0060*/ 	.word	0x00000001
        /*0064*/ 	.word	0x00000001


	//----- nvinfo : EIATTR_CRS_STACK_SIZE
	.align		4
.L_3467:
        /*0068*/ 	.byte	0x04, 0x1e
        /*006a*/ 	.short	(.L_3469 - .L_3468)
.L_3468:
        /*006c*/ 	.word	0x00000000


	//----- nvinfo : EIATTR_CBANK_PARAM_SIZE
	.align		4
.L_3469:
        /*0070*/ 	.byte	0x03, 0x19
        /*0072*/ 	.short	0x0cc2


	//----- nvinfo : EIATTR_PARAM_CBANK
	.align		4
        /*0074*/ 	.byte	0x04, 0x0a
        /*0076*/ 	.short	(.L_3471 - .L_3470)
	.align		4
.L_3470:
        /*0078*/ 	.word	index@(.nv.constant0._ZN2at6native61_GLOBAL__N__44eb8e94_28_ForeachBinaryOpScalarList_cu_dda10a6925multi_tensor_apply_kernelINS1_28TensorListScalarListMetadataIsLi2EEENS1_25BinaryOpScalarListFunctorIsLi2ELi1ELi1EEEJSt4plusIsEEEEvT_T0_DpT1_)
        /*007c*/ 	.short	0x0210
        /*007e*/ 	.short	0x0cc2


	//----- nvinfo : EIATTR_SW_WAR
	.align		4
.L_3471:
        /*0080*/ 	.byte	0x04, 0x36
        /*0082*/ 	.short	(.L_3473 - .L_3472)
.L_3472:
        /*0084*/ 	.word	0x00000008
.L_3473:


//--------------------- .nv.info._ZN2at6native61_GLOBAL__N__44eb8e94_28_ForeachBinaryOpScalarList_cu_dda10a6925multi_tensor_apply_kernelINS1_28TensorListScalarListMetadataIlLi2EEENS1_25BinaryOpScalarListFunctorIlLi2ELi1ELi1EEEJSt4plusIlEEEEvT_T0_DpT1_ --------------------------
	.section	.nv.info._ZN2at6native61_GLOBAL__N__44eb8e94_28_ForeachBinaryOpScalarList_cu_dda10a6925multi_tensor_apply_kernelINS1_28TensorListScalarListMetadataIlLi2EEENS1_25BinaryOpScalarListFunctorIlLi2ELi1ELi1EEEJSt4plusIlEEEEvT_T0_DpT1_,"",@"SHT_CUDA_INFO"
	.sectionflags	@""
	.align	4


	//----- nvinfo : EIATTR_CUDA_API_VERSION
	.align		4
        /*0000*/ 	.byte	0x04, 0x37
        /*0002*/ 	.short	(.L_3475 - .L_3474)
.L_3474:
        /*0004*/ 	.word	0x00000082


	//----- nvinfo : EIATTR_KPARAM_INFO
	.align		4
.L_3475:
        /*0008*/ 	.byte	0x04, 0x17
        /*000a*/ 	.short	(.L_3477 - .L_3476)
.L_3476:
        /*000c*/ 	.word	0x00000000
        /*0010*/ 	.short	0x0002
        /*0012*/ 	.short	0x0e41
        /*0014*/ 	.byte	0x00, 0xf0, 0x05, 0x00


	//----- nvinfo : EIATTR_KPARAM_INFO
	.align		4
.L_3477:
        /*0018*/ 	.byte	0x04, 0x17
        /*001a*/ 	.short	(.L_3479 - .L_3478)
.L_3478:
        /*001c*/ 	.word	0x00000000
        /*0020*/ 	.short	0x0001
        /*0022*/ 	.short	0x0e40
        /*0024*/ 	.byte	0x00, 0xf0, 0x05, 0x00


	//----- nvinfo : EIATTR_KPARAM_INFO
	.align		4
.L_3479:
        /*0028*/ 	.byte	0x04, 0x17
        /*002a*/ 	.short	(.L_3481 - .L_3480)
.L_3480:
        /*002c*/ 	.word	0x00000000
        /*0030*/ 	.short	0x0000
        /*0032*/ 	.short	0x0000
        /*0034*/ 	.byte	0x00, 0xf0, 0x01, 0x39


	//----- nvinfo : EIATTR_SPARSE_MMA_MASK
	.align		4
.L_3481:
        /*0038*/ 	.byte	0x03, 0x50
        /*003a*/ 	.short	0x0000


	//----- nvinfo : EIATTR_MAXREG_COUNT
	.align		4
        /*003c*/ 	.byte	0x03, 0x1b
        /*003e*/ 	.short	0x0080


	//----- nvinfo : EIATTR_MERCURY_ISA_VERSION
	.align		4
        /*0040*/ 	.byte	0x03, 0x5f
        /*0042*/ 	.short	0x0101


	//----- nvinfo : EIATTR_EXIT_INSTR_OFFSETS
	.align		4
        /*0044*/ 	.byte	0x04, 0x1c
        /*0046*/ 	.short	(.L_3483 - .L_3482)


	//   ....[0]....
.L_3482:
        /*0048*/ 	.word	0x00000190


	//   ....[1]....
        /*004c*/ 	.word	0x00000600


	//   ....[2]....
        /*0050*/ 	.word	0x00000660


	//   ....[3]....
        /*0054*/ 	.word	0x00000880


	//----- nvinfo : EIATTR_MAX_THREADS
	.align		4
.L_3483:
        /*0058*/ 	.byte	0x04, 0x05
        /*005a*/ 	.short	(.L_3485 - .L_3484)
.L_3484:
        /*005c*/ 	.word	0x00000200
        /*0060*/ 	.word	0x00000001
        /*0064*/ 	.word	0x00000001


	//----- nvinfo : EIATTR_CRS_STACK_SIZE
	.align		4
.L_3485:
        /*0068*/ 	.byte	0x04, 0x1e
        /*006a*/ 	.short	(.L_3487 - .L_3486)
.L_3486:
        /*006c*/ 	.word	0x00000000


	//----- nvinfo : EIATTR_CBANK_PARAM_SIZE
	.align		4
.L_3487:
        /*0070*/ 	.byte	0x03, 0x19
        /*0072*/ 	.short	0x0e42


	//----- nvinfo : EIATTR_PARAM_CBANK
	.align		4
        /*0074*/ 	.byte	0x04, 0x0a
        /*0076*/ 	.short	(.L_3489 - .L_3488)
	.align		4
.L_3488:
        /*0078*/ 	.word	index@(.nv.constant0._ZN2at6native61_GLOBAL__N__44eb8e94_28_ForeachBinaryOpScalarList_cu_dda10a6925multi_tensor_apply_kernelINS1_28TensorListScalarListMetadataIlLi2EEENS1_25BinaryOpScalarListFunctorIlLi2ELi1ELi1EEEJSt4plusIlEEEEvT_T0_DpT1_)
        /*007c*/ 	.short	0x0210
        /*007e*/ 	.short	0x0e42


	//----- nvinfo : EIATTR_SW_WAR
	.align		4
.L_3489:
        /*0080*/ 	.byte	0x04, 0x36
        /*0082*/ 	.short	(.L_3491 - .L_3490)
.L_3490:
        /*0084*/ 	.word	0x00000008
.L_3491:


//--------------------- .nv.info._ZN2at6native61_GLOBAL__N__44eb8e94_28_ForeachBinaryOpScalarList_cu_dda10a6925multi_tensor_apply_kernelINS1_28TensorListScalarListMetadataIiLi2EEENS1_25BinaryOpScalarListFunctorIiLi2ELi1ELi1EEEJSt4plusIiEEEEvT_T0_DpT1_ --------------------------
	.section	.nv.info._ZN2at6native61_GLOBAL__N__44eb8e94_28_ForeachBinaryOpScalarList_cu_dda10a6925multi_tensor_apply_kernelINS1_28TensorListScalarListMetadataIiLi2EEENS1_25BinaryOpScalarListFunctorIiLi2ELi1ELi1EEEJSt4plusIiEEEEvT_T0_DpT1_,"",@"SHT_CUDA_INFO"
	.sectionflags	@""
	.align	4


	//----- nvinfo : EIATTR_CUDA_API_VERSION
	.align		4
        /*0000*/ 	.byte	0x04, 0x37
        /*0002*/ 	.short	(.L_3493 - .L_3492)
.L_3492:
        /*0004*/ 	.word	0x00000082


	//----- nvinfo : EIATTR_KPARAM_INFO
	.align		4
.L_3493:
        /*0008*/ 	.byte	0x04, 0x17
        /*000a*/ 	.short	(.L_3495 - .L_3494)
.L_3494:
        /*000c*/ 	.word	0x00000000
        /*0010*/ 	.short	0x0002
        /*0012*/ 	.short	0x0d41
        /*0014*/ 	.byte	0x00, 0xf0, 0x05, 0x00


	//----- nvinfo : EIATTR_KPARAM_INFO
	.align		4
.L_3495:
        /*0018*/ 	.byte	0x04, 0x17
        /*001a*/ 	.short	(.L_3497 - .L_3496)
.L_3496:
        /*001c*/ 	.word	0x00000000
        /*0020*/ 	.short	0x0001
        /*0022*/ 	.short	0x0d40
        /*0024*/ 	.byte	0x00, 0xf0, 0x05, 0x00


	//----- nvinfo : EIATTR_KPARAM_INFO
	.align		4
.L_3497:
        /*0028*/ 	.byte	0x04, 0x17
        /*002a*/ 	.short	(.L_3499 - .L_3498)
.L_3498:
        /*002c*/ 	.word	0x00000000
        /*0030*/ 	.short	0x0000
        /*0032*/ 	.short	0x0000
        /*0034*/ 	.byte	0x00, 0xf0, 0x01, 0x35


	//----- nvinfo : EIATTR_SPARSE_MMA_MASK
	.align		4
.L_3499:
        /*0038*/ 	.byte	0x03, 0x50
        /*003a*/ 	.short	0x0000


	//----- nvinfo : EIATTR_MAXREG_COUNT
	.align		4
        /*003c*/ 	.byte	0x03, 0x1b
        /*003e*/ 	.short	0x0080


	//----- nvinfo : EIATTR_MERCURY_ISA_VERSION
	.align		4
        /*0040*/ 	.byte	0x03, 0x5f
        /*0042*/ 	.short	0x0101


	//----- nvinfo : EIATTR_EXIT_INSTR_OFFSETS
	.align		4
        /*0044*/ 	.byte	0x04, 0x1c
        /*0046*/ 	.short	(.L_3501 - .L_3500)


	//   ....[0]....
.L_3500:
        /*0048*/ 	.word	0x00000190


	//   ....[1]....
        /*004c*/ 	.word	0x000005c0


	//   ....[2]....
        /*0050*/ 	.word	0x00000620


	//   ....[3]....
        /*0054*/ 	.word	0x000007a0


	//----- nvinfo : EIATTR_MAX_THREADS
	.align		4
.L_3501:
        /*0058*/ 	.byte	0x04, 0x05
        /*005a*/ 	.short	(.L_3503 - .L_3502)
.L_3502:
        /*005c*/ 	.word	0x00000200
        /*0060*/ 	.word	0x00000001
        /*0064*/ 	.word	0x00000001


	//----- nvinfo : EIATTR_CRS_STACK_SIZE
	.align		4
.L_3503:
        /*0068*/ 	.byte	0x04, 0x1e
        /*006a*/ 	.short	(.L_3505 - .L_3504)
.L_3504:
        /*006c*/ 	.word	0x00000000


	//----- nvinfo : EIATTR_CBANK_PARAM_SIZE
	.align		4
.L_3505:
        /*0070*/ 	.byte	0x03, 0x19
        /*0072*/ 	.short	0x0d42


	//----- nvinfo : EIATTR_PARAM_CBANK
	.align		4
        /*0074*/ 	.byte	0x04, 0x0a
        /*0076*/ 	.short	(.L_3507 - .L_3506)
	.align		4
.L_3506:
        /*0078*/ 	.word	index@(.nv.constant0._ZN2at6native61_GLOBAL__N__44eb8e94_28_ForeachBinaryOpScalarList_cu_dda10a6925multi_tensor_apply_kernelINS1_28TensorListScalarListMetadataIiLi2EEENS1_25BinaryOpScalarListFunctorIiLi2ELi1ELi1EEEJSt4plusIiEEEEvT_T0_DpT1_)
        /*007c*/ 	.short	0x0210
        /*007e*/ 	.short	0x0d42


	//----- nvinfo : EIATTR_SW_WAR
	.align		4
.L_3507:
        /*0080*/ 	.byte	0x04, 0x36
        /*0082*/ 	.short	(.L_3509 - .L_3508)
.L_3508:
        /*0084*/ 	.word	0x00000008
.L_3509:


//--------------------- .nv.info._ZN2at6native61_GLOBAL__N__44eb8e94_28_ForeachBinaryOpScalarList_cu_dda10a6925multi_tensor_apply_kernelINS1_28TensorListScalarListMetadataIaLi2EEENS1_25BinaryOpScalarListFunctorIaLi2ELi1ELi1EEEJSt4plusIaEEEEvT_T0_DpT1_ --------------------------
	.section	.nv.info._ZN2at6native61_GLOBAL__N__44eb8e94_28_ForeachBinaryOpScalarList_cu_dda10a6925multi_tensor_apply_kernelINS1_28TensorListScalarListMetadataIaLi2EEENS1_25BinaryOpScalarListFunctorIaLi2ELi1ELi1EEEJSt4plusIaEEEEvT_T0_DpT1_,"",@"SHT_CUDA_INFO"
	.sectionflags	@""
	.align	4


	//----- nvinfo : EIATTR_CUDA_API_VERSION
	.align		4
        /*0000*/ 	.byte	0x04, 0x37
        /*0002*/ 	.short	(.L_3511 - .L_3510)
.L_3510:
        /*0004*/ 	.word	0x00000082


	//----- nvinfo : EIATTR_KPARAM_INFO
	.align		4
.L_3511:
        /*0008*/ 	.byte	0x04, 0x17
        /*000a*/ 	.short	(.L_3513 - .L_3512)
.L_3512:
        /*000c*/ 	.word	0x00000000
        /*0010*/ 	.short	0x0002
        /*0012*/ 	.short	0x0c81
        /*0014*/ 	.byte	0x00, 0xf0, 0x05, 0x00


	//----- nvinfo : EIATTR_KPARAM_INFO
	.align		4
.L_3513:
        /*0018*/ 	.byte	0x04, 0x17
        /*001a*/ 	.short	(.L_3515 - .L_3514)
.L_3514:
        /*001c*/ 	.word	0x00000000
        /*0020*/ 	.short	0x0001
        /*0022*/ 	.short	0x0c80
        /*0024*/ 	.byte	0x00, 0xf0, 0x05, 0x00


	//----- nvinfo : EIATTR_KPARAM_INFO
	.align		4
.L_3515:
        /*0028*/ 	.byte	0x04, 0x17
        /*002a*/ 	.short	(.L_3517 - .L_3516)
.L_3516:
        /*002c*/ 	.word	0x00000000
        /*0030*/ 	.short	0x0000
        /*0032*/ 	.short	0x0000
        /*0034*/ 	.byte	0x00, 0xf0, 0x01, 0x32


	//----- nvinfo : EIATTR_SPARSE_MMA_MASK
	.align		4
.L_3517:
        /*0038*/ 	.byte	0x03, 0x50
        /*003a*/ 	.short	0x0000


	//----- nvinfo : EIATTR_MAXREG_COUNT
	.align		4
        /*003c*/ 	.byte	0x03, 0x1b
        /*003e*/ 	.short	0x0080


	//----- nvinfo : EIATTR_MERCURY_ISA_VERSION
	.align		4
        /*0040*/ 	.byte	0x03, 0x5f
        /*0042*/ 	.short	0x0101


	//----- nvinfo : EIATTR_EXIT_INSTR_OFFSETS
	.align		4
        /*0044*/ 	.byte	0x04, 0x1c
        /*0046*/ 	.short	(.L_3519 - .L_3518)


	//   ....[0]....
.L_3518:
        /*0048*/ 	.word	0x00000190


	//   ....[1]....
        /*004c*/ 	.word	0x000005c0


	//   ....[2]....
        /*0050*/ 	.word	0x00000620


	//   ....[3]....
        /*0054*/ 	.word	0x00000810


	//----- nvinfo : EIATTR_MAX_THREADS
	.align		4
.L_3519:
        /*0058*/ 	.byte	0x04, 0x05
        /*005a*/ 	.short	(.L_3521 - .L_3520)
.L_3520:
        /*005c*/ 	.word	0x00000200
        /*0060*/ 	.word	0x00000001
        /*0064*/ 	.word	0x00000001


	//----- nvinfo : EIATTR_CRS_STACK_SIZE
	.align		4
.L_3521:
        /*0068*/ 	.byte	0x04, 0x1e
        /*006a*/ 	.short	(.L_3523 - .L_3522)
.L_3522:
        /*006c*/ 	.word	0x00000000


	//----- nvinfo : EIATTR_CBANK_PARAM_SIZE
	.align		4
.L_3523:
        /*0070*/ 	.byte	0x03, 0x19
        /*0072*/ 	.short	0x0c82


	//----- nvinfo : EIATTR_PARAM_CBANK
	.align		4
        /*0074*/ 	.byte	0x04, 0x0a
        /*0076*/ 	.short	(.L_3525 - .L_3524)
	.align		4
.L_3524:
        /*0078*/ 	.word	index@(.nv.constant0._ZN2at6native61_GLOBAL__N__44eb8e94_28_ForeachBinaryOpScalarList_cu_dda10a6925multi_tensor_apply_kernelINS1_28TensorListScalarListMetadataIaLi2EEENS1_25BinaryOpScalarListFunctorIaLi2ELi1ELi1EEEJSt4plusIaEEEEvT_T0_DpT1_)
        /*007c*/ 	.short	0x0210
        /*007e*/ 	.short	0x0c82


	//----- nvinfo : EIATTR_SW_WAR
	.align		4
.L_3525:
        /*0080*/ 	.byte	0x04, 0x36
        /*0082*/ 	.short	(.L_3527 - .L_3526)
.L_3526:
        /*0084*/ 	.word	0x00000008
.L_3527:


//--------------------- .nv.info._ZN2at6native61_GLOBAL__N__44eb8e94_28_ForeachBinaryOpScalarList_cu_dda10a6925multi_tensor_apply_kernelINS1_28TensorListScalarListMetadataIhLi2EEENS1_25BinaryOpScalarListFunctorIhLi2ELi1ELi1EEEJSt4plusIhEEEEvT_T0_DpT1_ --------------------------
	.section	.nv.info._ZN2at6native61_GLOBAL__N__44eb8e94_28_ForeachBinaryOpScalarList_cu_dda10a6925multi_tensor_apply_kernelINS1_28TensorListScalarListMetadataIhLi2EEENS1_25BinaryOpScalarListFunctorIhLi2ELi1ELi1EEEJSt4plusIhEEEEvT_T0_DpT1_,"",@"SHT_CUDA_INFO"
	.sectionflags	@""
	.align	4


	//----- nvinfo : EIATTR_CUDA_API_VERSION
	.align		4
        /*0000*/ 	.byte	0x04, 0x37
        /*0002*/ 	.short	(.L_3529 - .L_3528)
.L_3528:
        /*0004*/ 	.word	0x00000082


	//----- nvinfo : EIATTR_KPARAM_INFO
	.align		4
.L_3529:
        /*0008*/ 	.byte	0x04, 0x17
        /*000a*/ 	.short	(.L_3531 - .L_3530)
.L_3530:
        /*000c*/ 	.word	0x00000000
        /*0010*/ 	.short	0x0002
        /*0012*/ 	.short	0x0c81
        /*0014*/ 	.byte	0x00, 0xf0, 0x05, 0x00


	//----- nvinfo : EIATTR_KPARAM_INFO
	.align		4
.L_3531:
        /*0018*/ 	.byte	0x04, 0x17
        /*001a*/ 	.short	(.L_3533 - .L_3532)
.L_3532:
        /*001c*/ 	.word	0x00000000
        /*0020*/ 	.short	0x0001
        /*0022*/ 	.short	0x0c80
        /*0024*/ 	.byte	0x00, 0xf0, 0x05, 0x00


	//----- nvinfo : EIATTR_KPARAM_INFO
	.align		4
.L_3533:
        /*0028*/ 	.byte	0x04, 0x17
        /*002a*/ 	.short	(.L_3535 - .L_3534)
.L_3534:
        /*002c*/ 	.word	0x00000000
        /*0030*/ 	.short	0x0000
        /*0032*/ 	.short	0x0000
        /*0034*/ 	.byte	0x00, 0xf0, 0x01, 0x32


	//----- nvinfo : EIATTR_SPARSE_MMA_MASK
	.align		4
.L_3535:
        /*0038*/ 	.byte	0x03, 0x50
        /*003a*/ 	.short	0x0000


	//----- nvinfo : EIATTR_MAXREG_COUNT
	.align		4
        /*003c*/ 	.byte	0x03, 0x1b
        /*003e*/ 	.short	0x0080


	//----- nvinfo : EIATTR_MERCURY_ISA_VERSION
	.align		4
        /*0040*/ 	.byte	0x03, 0x5f
        /*0042*/ 	.short	0x0101


	//----- nvinfo : EIATTR_EXIT_INSTR_OFFSETS
	.align		4
        /*0044*/ 	.byte	0x04, 0x1c
        /*0046*/ 	.short	(.L_3537 - .L_3536)


	//   ....[0]....
.L_3536:
        /*0048*/ 	.word	0x00000190


	//   ....[1]....
        /*004c*/ 	.word	0x000005c0


	//   ....[2]....
        /*0050*/ 	.word	0x00000620


	//   ....[3]....
        /*0054*/ 	.word	0x00000810


	//----- nvinfo : EIATTR_MAX_THREADS
	.align		4
.L_3537:
        /*0058*/ 	.byte	0x04, 0x05
        /*005a*/ 	.short	(.L_3539 - .L_3538)
.L_3538:
        /*005c*/ 	.word	0x00000200
        /*0060*/ 	.word	0x00000001
        /*0064*/ 	.word	0x00000001


	//----- nvinfo : EIATTR_CRS_STACK_SIZE
	.align		4
.L_3539:
        /*0068*/ 	.byte	0x04, 0x1e
        /*006a*/ 	.short	(.L_3541 - .L_3540)
.L_3540:
        /*006c*/ 	.word	0x00000000


	//----- nvinfo : EIATTR_CBANK_PARAM_SIZE
	.align		4
.L_3541:
        /*0070*/ 	.byte	0x03, 0x19
        /*0072*/ 	.short	0x0c82


	//----- nvinfo : EIATTR_PARAM_CBANK
	.align		4
        /*0074*/ 	.byte	0x04, 0x0a
        /*0076*/ 	.short	(.L_3543 - .L_3542)
	.align		4
.L_3542:
        /*0078*/ 	.word	index@(.nv.constant0._ZN2at6native61_GLOBAL__N__44eb8e94_28_ForeachBinaryOpScalarList_cu_dda10a6925multi_tensor_apply_kernelINS1_28TensorListScalarListMetadataIhLi2EEENS1_25BinaryOpScalarListFunctorIhLi2ELi1ELi1EEEJSt4plusIhEEEEvT_T0_DpT1_)
        /*007c*/ 	.short	0x0210
        /*007e*/ 	.short	0x0c82


	//----- nvinfo : EIATTR_SW_WAR
	.align		4
.L_3543:
        /*0080*/ 	.byte	0x04, 0x36
        /*0082*/ 	.short	(.L_3545 - .L_3544)
.L_3544:
        /*0084*/ 	.word	0x00000008
.L_3545:


//--------------------- .nv.info._ZN2at6native61_GLOBAL__N__44eb8e94_28_ForeachBinaryOpScalarList_cu_dda10a6925multi_tensor_apply_kernelINS1_28TensorListScalarListMetadataIfLi1EEENS1_25BinaryOpScalarListFunctorIN3c108BFloat16ELi1ELi1ELi0EEEJSt4plusIfEEEEvT_T0_DpT1_ --------------------------
	.section	.nv.info._ZN2at6native61_GLOBAL__N__44eb8e94_28_ForeachBinaryOpScalarList_cu_dda10a6925multi_tensor_apply_kernelINS1_28TensorListScalarListMetadataIfLi1EEENS1_25BinaryOpScalarListFunctorIN3c108BFloat16ELi1ELi1ELi0EEEJSt4plusIfEEEEvT_T0_DpT1_,"",@"SHT_CUDA_INFO"
	.sectionflags	@""
	.align	4


	//----- nvinfo : EIATTR_CUDA_API_VERSION
	.align		4
        /*0000*/ 	.byte	0x04, 0x37
        /*0002*/ 	.short	(.L_3547 - .L_3546)
.L_3546:
        /*0004*/ 	.word	0x00000082


	//----- nvinfo : EIATTR_KPARAM_INFO
	.align		4
.L_3547:
        /*0008*/ 	.byte	0x04, 0x17
        /*000a*/ 	.short	(.L_3549 - .L_3548)
.L_3548:
        /*000c*/ 	.word	0x00000000
        /*0010*/ 	.short	0x0002
        /*0012*/ 	.short	0x0dc1
        /*0014*/ 	.byte	0x00, 0xf0, 0x05, 0x00


	//----- nvinfo : EIATTR_KPARAM_INFO
	.align		4
.L_3549:
        /*0018*/ 	.byte	0x04, 0x17
        /*001a*/ 	.short	(.L_3551 - .L_3550)
.L_3550:
        /*001c*/ 	.word	0x00000000
        /*0020*/ 	.short	0x0001
        /*0022*/ 	.short	0x0dc0
        /*0024*/ 	.byte	0x00, 0xf0, 0x05, 0x00


	//----- nvinfo : EIATTR_KPARAM_INFO
	.align		4
.L_3551:
        /*0028*/ 	.byte	0x04, 0x17
        /*002a*/ 	.short	(.L_3553 - .L_3552)
.L_3552:
        /*002c*/ 	.word	0x00000000
        /*0030*/ 	.short	0x0000
        /*0032*/ 	.short	0x0000
        /*0034*/ 	.byte	0x00, 0xf0, 0x01, 0x37


	//----- nvinfo : EIATTR_SPARSE_MMA_MASK
	.align		4
.L_3553:
        /*0038*/ 	.byte	0x03, 0x50
        /*003a*/ 	.short	0x0000


	//----- nvinfo : EIATTR_MAXREG_COUNT
	.align		4
        /*003c*/ 	.byte	0x03, 0x1b
        /*003e*/ 	.short	0x0080


	//----- nvinfo : EIATTR_MERCURY_ISA_VERSION
	.align		4
        /*0040*/ 	.byte	0x03, 0x5f
        /*0042*/ 	.short	0x0101


	//----- nvinfo : EIATTR_EXIT_INSTR_OFFSETS
	.align		4
        /*0044*/ 	.byte	0x04, 0x1c
        /*0046*/ 	.short	(.L_3555 - .L_3554)


	//   ....[0]....
.L_3554:
        /*0048*/ 	.word	0x00000170


	//   ....[1]....
        /*004c*/ 	.word	0x000005a0


	//   ....[2]....
        /*0050*/ 	.word	0x00000600


	//   ....[3]....
        /*0054*/ 	.word	0x000007c0


	//----- nvinfo : EIATTR_MAX_THREADS
	.align		4
.L_3555:
        /*0058*/ 	.byte	0x04, 0x05
        /*005a*/ 	.short	(.L_3557 - .L_3556)
.L_3556:
        /*005c*/ 	.word	0x00000200
        /*0060*/ 	.word	0x00000001
        /*0064*/ 	.word	0x00000001


	//----- nvinfo : EIATTR_CRS_STACK_SIZE
	.align		4
.L_3557:
        /*0068*/ 	.byte	0x04, 0x1e
        /*006a*/ 	.short	(.L_3559 - .L_3558)
.L_3558:
        /*006c*/ 	.word	0x00000000


	//----- nvinfo : EIATTR_CBANK_PARAM_SIZE
	.align		4
.L_3559:
        /*0070*/ 	.byte	0x03, 0x19
        /*0072*/ 	.short	0x0dc2


	//----- nvinfo : EIATTR_PARAM_CBANK
	.align		4
        /*0074*/ 	.byte	0x04, 0x0a
        /*0076*/ 	.short	(.L_3561 - .L_3560)
	.align		4
.L_3560:
        /*0078*/ 	.word	index@(.nv.constant0._ZN2at6native61_GLOBAL__N__44eb8e94_28_ForeachBinaryOpScalarList_cu_dda10a6925multi_tensor_apply_kernelINS1_28TensorListScalarListMetadataIfLi1EEENS1_25BinaryOpScalarListFunctorIN3c108BFloat16ELi1ELi1ELi0EEEJSt4plusIfEEEEvT_T0_DpT1_)
        /*007c*/ 	.short	0x0210
        /*007e*/ 	.short	0x0dc2


	//----- nvinfo : EIATTR_SW_WAR
	.align		4
.L_3561:
        /*0080*/ 	.byte	0x04, 0x36
        /*0082*/ 	.short	(.L_3563 - .L_3562)
.L_3562:
        /*0084*/ 	.word	0x00000008
.L_3563:


//--------------------- .nv.info._ZN2at6native61_GLOBAL__N__44eb8e94_28_ForeachBinaryOpScalarList_cu_dda10a6925multi_tensor_apply_kernelINS1_28TensorListScalarListMetadataIfLi1EEENS1_25BinaryOpScalarListFunctorIN3c104HalfELi1ELi1ELi0EEEJSt4plusIfEEEEvT_T0_DpT1_ --------------------------
	.section	.nv.info._ZN2at6native61_GLOBAL__N__44eb8e94_28_ForeachBinaryOpScalarList_cu_dda10a6925multi_tensor_apply_kernelINS1_28TensorListScalarListMetadataIfLi1EEENS1_25BinaryOpScalarListFunctorIN3c104HalfELi1ELi1ELi0EEEJSt4plusIfEEEEvT_T0_DpT1_,"",@"SHT_CUDA_INFO"
	.sectionflags	@""
	.align	4


	//----- nvinfo : EIATTR_CUDA_API_VERSION
	.align		4
        /*0000*/ 	.byte	0x04, 0x37
        /*0002*/ 	.short	(.L_3565 - .L_3564)
.L_3564:
        /*0004*/ 	.word	0x00000082


	//----- nvinfo : EIATTR_KPARAM_INFO
	.align		4
.L_3565:
        /*0008*/ 	.byte	0x04, 0x17
        /*000a*/ 	.short	(.L_3567 - .L_3566)
.L_3566:
        /*000c*/ 	.word	0x00000000
        /*0010*/ 	.short	0x0002
        /*0012*/ 	.short	0x0dc1
        /*0014*/ 	.byte	0x00, 0xf0, 0x05, 0x00


	//----- nvinfo : EIATTR_KPARAM_INFO
	.align		4
.L_3567:
        /*0018*/ 	.byte	0x04, 0x17
        /*001a*/ 	.short	(.L_3569 - .L_3568)
.L_3568:
        /*001c*/ 	.word	0x00000000
        /*0020*/ 	.short	0x0001
        /*0022*/ 	.short	0x0dc0
        /*0024*/ 	.byte	0x00, 0xf0, 0x05, 0x00


	//----- nvinfo : EIATTR_KPARAM_INFO
	.align		4
.L_3569:
        /*0028*/ 	.byte	0x04, 0x17
        /*002a*/ 	.short	(.L_3571 - .L_3570)
.L_3570:
        /*002c*/ 	.word	0x00000000
        /*0030*/ 	.short	0x0000
        /*0032*/ 	.short	0x0000
        /*0034*/ 	.byte	0x00, 0xf0, 0x01, 0x37


	//----- nvinfo : EIATTR_SPARSE_MMA_MASK
	.align		4
.L_3571:
        /*0038*/ 	.byte	0x03, 0x50
        /*003a*/ 	.short	0x0000


	//----- nvinfo : EIATTR_MAXREG_COUNT
	.align		4
        /*003c*/ 	.byte	0x03, 0x1b
        /*003e*/ 	.short	0x0080


	//----- nvinfo : EIATTR_MERCURY_ISA_VERSION
	.align		4
        /*0040*/ 	.byte	0x03, 0x5f
        /*0042*/ 	.short	0x0101


	//----- nvinfo : EIATTR_EXIT_INSTR_OFFSETS
	.align		4
        /*0044*/ 	.byte	0x04, 0x1c
        /*0046*/ 	.short	(.L_3573 - .L_3572)


	//   ....[0]....
.L_3572:
        /*0048*/ 	.word	0x00000170


	//   ....[1]....
        /*004c*/ 	.word	0x000005a0


	//   ....[2]....
        /*0050*/ 	.word	0x00000600


	//   ....[3]....
        /*0054*/ 	.word	0x000007a0


	//----- nvinfo : EIATTR_MAX_THREADS
	.align		4
.L_3573:
        /*0058*/ 	.byte	0x04, 0x05
        /*005a*/ 	.short	(.L_3575 - .L_3574)
.L_3574:
        /*005c*/ 	.word	0x00000200
        /*0060*/ 	.word	0x00000001
        /*0064*/ 	.word	0x00000001


	//----- nvinfo : EIATTR_CRS_STACK_SIZE
	.align		4
.L_3575:
        /*0068*/ 	.byte	0x04, 0x1e
        /*006a*/ 	.short	(.L_3577 - .L_3576)
.L_3576:
        /*006c*/ 	.word	0x00000000


	//----- nvinfo : EIATTR_CBANK_PARAM_SIZE
	.align		4
.L_3577:
        /*0070*/ 	.byte	0x03, 0x19
        /*0072*/ 	.short	0x0dc2


	//----- nvinfo : EIATTR_PARAM_CBANK
	.align		4
        /*0074*/ 	.byte	0x04, 0x0a
        /*0076*/ 	.short	(.L_3579 - .L_3578)
	.align		4
.L_3578:
        /*0078*/ 	.word	index@(.nv.constant0._ZN2at6native61_GLOBAL__N__44eb8e94_28_ForeachBinaryOpScalarList_cu_dda10a6925multi_tensor_apply_kernelINS1_28TensorListScalarListMetadataIfLi1EEENS1_25BinaryOpScalarListFunctorIN3c104HalfELi1ELi1ELi0EEEJSt4plusIfEEEEvT_T0_DpT1_)
        /*007c*/ 	.short	0x0210
        /*007e*/ 	.short	0x0dc2


	//----- nvinfo : EIATTR_SW_WAR
	.align		4
.L_3579:
        /*0080*/ 	.byte	0x04, 0x36
        /*0082*/ 	.short	(.L_3581 - .L_3580)
.L_3580:
        /*0084*/ 	.word	0x00000008
.L_3581:


//--------------------- .nv.info._ZN2at6native61_GLOBAL__N__44eb8e94_28_ForeachBinaryOpScalarList_cu_dda10a6925multi_tensor_apply_kernelINS1_28TensorListScalarListMetadataIbLi1EEENS1_25BinaryOpScalarListFunctorIbLi1ELi1ELi0EEEJSt4plusIbEEEEvT_T0_DpT1_ --------------------------
	.section	.nv.info._ZN2at6native61_GLOBAL__N__44eb8e94_28_ForeachBinaryOpScalarList_cu_dda10a6925multi_tensor_apply_kernelINS1_28TensorListScalarListMetadataIbLi1EEENS1_25BinaryOpScalarListFunctorIbLi1ELi1ELi0EEEJSt4plusIbEEEEvT_T0_DpT1_,"",@"SHT_CUDA_INFO"
	.sectionflags	@""
	.align	4


	//----- nvinfo : EIATTR_CUDA_API_VERSION
	.align		4
        /*0000*/ 	.byte	0x04, 0x37
        /*0002*/ 	.short	(.L_3583 - .L_3582)
.L_3582:
        /*0004*/ 	.word	0x00000082


	//----- nvinfo : EIATTR_KPARAM_INFO
	.align		4
.L_3583:
        /*0008*/ 	.byte	0x04, 0x17
        /*000a*/ 	.short	(.L_3585 - .L_3584)
.L_3584:
        /*000c*/ 	.word	0x00000000
        /*0010*/ 	.short	0x0002
        /*0012*/ 	.short	0x0ca1
        /*0014*/ 	.byte	0x00, 0xf0, 0x05, 0x00


	//----- nvinfo : EIATTR_KPARAM_INFO
	.align		4
.L_3585:
        /*0018*/ 	.byte	0x04, 0x17
        /*001a*/ 	.short	(.L_3587 - .L_3586)
.L_3586:
        /*001c*/ 	.word	0x00000000
        /*0020*/ 	.short	0x0001
        /*0022*/ 	.short	0x0ca0
        /*0024*/ 	.byte	0x00, 0xf0, 0x05, 0x00


	//----- nvinfo : EIATTR_KPARAM_INFO
	.align		4
.L_3587:
        /*0028*/ 	.byte	0x04, 0x17
        /*002a*/ 	.short	(.L_3589 - .L_3588)
.L_3588:
        /*002c*/ 	.word	0x00000000
        /*0030*/ 	.short	0x0000
        /*0032*/ 	.short	0x0000
        /*0034*/ 	.byte	0x00, 0xf0, 0x81, 0x32


	//----- nvinfo : EIATTR_SPARSE_MMA_MASK
	.align		4
.L_3589:
        /*0038*/ 	.byte	0x03, 0x50
        /*003a*/ 	.short	0x0000


	//----- nvinfo : EIATTR_MAXREG_COUNT
	.align		4
        /*003c*/ 	.byte	0x03, 0x1b
        /*003e*/ 	.short	0x0080


	//----- nvinfo : EIATTR_MERCURY_ISA_VERSION
	.align		4
        /*0040*/ 	.byte	0x03, 0x5f
        /*0042*/ 	.short	0x0101


	//----- nvinfo : EIATTR_EXIT_INSTR_OFFSETS
	.align		4
        /*0044*/ 	.byte	0x04, 0x1c
        /*0046*/ 	.short	(.L_3591 - .L_3590)


	//   ....[0]....
.L_3590:
        /*0048*/ 	.word	0x00000150


	//   ....[1]....
        /*004c*/ 	.word	0x000005e0


	//   ....[2]....
        /*0050*/ 	.word	0x00000640


	//   ....[3]....
        /*0054*/ 	.word	0x000008d0


	//----- nvinfo : EIATTR_MAX_THREADS
	.align		4
.L_3591:
        /*0058*/ 	.byte	0x04, 0x05
        /*005a*/ 	.short	(.L_3593 - .L_3592)
.L_3592:
        /*005c*/ 	.word	0x00000200
        /*0060*/ 	.word	0x00000001
        /*0064*/ 	.word	0x00000001


	//----- nvinfo : EIATTR_CRS_STACK_SIZE
	.align		4
.L_3593:
        /*0068*/ 	.byte	0x04, 0x1e
        /*006a*/ 	.short	(.L_3595 - .L_3594)
.L_3594:
        /*006c*/ 	.word	0x00000000


	//----- nvinfo : EIATTR_CBANK_PARAM_SIZE
	.align		4
.L_3595:
        /*0070*/ 	.byte	0x03, 0x19
        /*0072*/ 	.short	0x0ca2


	//----- nvinfo : EIATTR_PARAM_CBANK
	.align		4
        /*0074*/ 	.byte	0x04, 0x0a
        /*0076*/ 	.short	(.L_3597 - .L_3596)
	.align		4
.L_3596:
        /*0078*/ 	.word	index@(.nv.constant0._ZN2at6native61_GLOBAL__N__44eb8e94_28_ForeachBinaryOpScalarList_cu_dda10a6925multi_tensor_apply_kernelINS1_28TensorListScalarListMetadataIbLi1EEENS1_25BinaryOpScalarListFunctorIbLi1ELi1ELi0EEEJSt4plusIbEEEEvT_T0_DpT1_)
        /*007c*/ 	.short	0x0210
        /*007e*/ 	.short	0x0ca2


	//----- nvinfo : EIATTR_SW_WAR
	.align		4
.L_3597:
        /*0080*/ 	.byte	0x04, 0x36
        /*0082*/ 	.short	(.L_3599 - .L_3598)
.L_3598:
        /*0084*/ 	.word	0x00000008
.L_3599:


//--------------------- .nv.info._ZN2at6native61_GLOBAL__N__44eb8e94_28_ForeachBinaryOpScalarList_cu_dda10a6925multi_tensor_apply_kernelINS1_28TensorListScalarListMetadataIN3c107complexIfEELi1EEENS1_25BinaryOpScalarListFunctorIS6_Li1ELi1ELi0EEEJSt4plusIS6_EEEEvT_T0_DpT1_ --------------------------
	.section	.nv.info._ZN2at6native61_GLOBAL__N__44eb8e94_28_ForeachBinaryOpScalarList_cu_dda10a6925multi_tensor_apply_kernelINS1_28TensorListScalarListMetadataIN3c107complexIfEELi1EEENS1_25BinaryOpScalarListFunctorIS6_Li1ELi1ELi0EEEJSt4plusIS6_EEEEvT_T0_DpT1_,"",@"SHT_CUDA_INFO"
	.sectionflags	@""
	.align	4


	//----- nvinfo : EIATTR_CUDA_API_VERSION
	.align		4
        /*0000*/ 	.byte	0x04, 0x37
        /*0002*/ 	.short	(.L_3601 - .L_3600)
.L_3600:
        /*0004*/ 	.word	0x00000082


	//----- nvinfo : EIATTR_KPARAM_INFO
	.align		4
.L_3601:
        /*0008*/ 	.byte	0x04, 0x17
        /*000a*/ 	.short	(.L_3603 - .L_3602)
.L_3602:
        /*000c*/ 	.word	0x00000000
        /*0010*/ 	.short	0x0002
        /*0012*/ 	.short	0x0f41
        /*0014*/ 	.byte	0x00, 0xf0, 0x05, 0x00


	//----- nvinfo : EIATTR_KPARAM_INFO
	.align		4
.L_3603:
        /*0018*/ 	.byte	0x04, 0x17
        /*001a*/ 	.short	(.L_3605 - .L_3604)
.L_3604:
        /*001c*/ 	.word	0x00000000
        /*0020*/ 	.short	0x0001
        /*0022*/ 	.short	0x0f40
        /*0024*/ 	.byte	0x00, 0xf0, 0x05, 0x00


	//----- nvinfo : EIATTR_KPARAM_INFO
	.align		4
.L_3605:
        /*0028*/ 	.byte	0x04, 0x17
        /*002a*/ 	.short	(.L_3607 - .L_3606)
.L_3606:
        /*002c*/ 	.word	0x00000000
        /*0030*/ 	.short	0x0000
        /*0032*/ 	.short	0x0000
        /*0034*/ 	.byte	0x00, 0xf0, 0x01, 0x3d


	//----- nvinfo : EIATTR_SPARSE_MMA_MASK
	.align		4
.L_3607:
        /*0038*/ 	.byte	0x03, 0x50
        /*003a*/ 	.short	0x0000


	//----- nvinfo : EIATTR_MAXREG_COUNT
	.align		4
        /*003c*/ 	.byte	0x03, 0x1b
        /*003e*/ 	.short	0x0080


	//----- nvinfo : EIATTR_MERCURY_ISA_VERSION
	.align		4
        /*0040*/ 	.byte	0x03, 0x5f
        /*0042*/ 	.short	0x0101


	//----- nvinfo : EIATTR_EXIT_INSTR_OFFSETS
	.align		4
        /*0044*/ 	.byte	0x04, 0x1c
        /*0046*/ 	.short	(.L_3609 - .L_3608)


	//   ....[0]....
.L_3608:
        /*0048*/ 	.word	0x00000170


	//   ....[1]....
        /*004c*/ 	.word	0x000005c0


	//   ....[2]....
        /*0050*/ 	.word	0x00000620


	//   ....[3]....
        /*0054*/ 	.word	0x000007c0


	//----- nvinfo : EIATTR_MAX_THREADS
	.align		4
.L_3609:
        /*0058*/ 	.byte	0x04, 0x05
        /*005a*/ 	.short	(.L_3611 - .L_3610)
.L_3610:
        /*005c*/ 	.word	0x00000200
        /*0060*/ 	.word	0x00000001
        /*0064*/ 	.word	0x00000001


	//----- nvinfo : EIATTR_CRS_STACK_SIZE
	.align		4
.L_3611:
        /*0068*/ 	.byte	0x04, 0x1e
        /*006a*/ 	.short	(.L_3613 - .L_3612)
.L_3612:
        /*006c*/ 	.word	0x00000000


	//----- nvinfo : EIATTR_CBANK_PARAM_SIZE
	.align		4
.L_3613:
        /*0070*/ 	.byte	0x03, 0x19
        /*0072*/ 	.short	0x0f42


	//----- nvinfo : EIATTR_PARAM_CBANK
	.align		4
        /*0074*/ 	.byte	0x04, 0x0a
        /*0076*/ 	.short	(.L_3615 - .L_3614)
	.align		4
.L_3614:
        /*0078*/ 	.word	index@(.nv.constant0._ZN2at6native61_GLOBAL__N__44eb8e94_28_ForeachBinaryOpScalarList_cu_dda10a6925multi_tensor_apply_kernelINS1_28TensorListScalarListMetadataIN3c107complexIfEELi1EEENS1_25BinaryOpScalarListFunctorIS6_Li1ELi1ELi0EEEJSt4plusIS6_EEEEvT_T0_DpT1_)
        /*007c*/ 	.short	0x0210
        /*007e*/ 	.short	0x0f42


	//----- nvinfo : EIATTR_SW_WAR
	.align		4
.L_3615:
        /*0080*/ 	.byte	0x04, 0x36
        /*0082*/ 	.short	(.L_3617 - .L_3616)
.L_3616:
        /*0084*/ 	.word	0x00000008
.L_3617:


//--------------------- .nv.info._ZN2at6native61_GLOBAL__N__44eb8e94_28_ForeachBinaryOpScalarList_cu_dda10a6925multi_tensor_apply_kernelINS1_28TensorListScalarListMetadataIN3c107complexIdEELi1EEENS1_25BinaryOpScalarListFunctorIS6_Li1ELi1ELi0EEEJSt4plusIS6_EEEEvT_T0_DpT1_ --------------------------
	.section	.nv.info._ZN2at6native61_GLOBAL__N__44eb8e94_28_ForeachBinaryOpScalarList_cu_dda10a6925multi_tensor_apply_kernelINS1_28TensorListScalarListMetadataIN3c107complexIdEELi1EEENS1_25BinaryOpScalarListFunctorIS6_Li1ELi1ELi0EEEJSt4plusIS6_EEEEvT_T0_DpT1_,"",@"SHT_CUDA_INFO"
	.sectionflags	@""
	.align	4


	//----- nvinfo : EIATTR_CUDA_API_VERSION
	.align		4
        /*0000*/ 	.byte	0x04, 0x37
        /*0002*/ 	.short	(.L_3619 - .L_3618)
.L_3618:
        /*0004*/ 	.word	0x00000082


	//----- nvinfo : EIATTR_KPARAM_INFO
	.align		4
.L_3619:
        /*0008*/ 	.byte	0x04, 0x17
        /*000a*/ 	.short	(.L_3621 - .L_3620)
.L_3620:
        /*000c*/ 	.word	0x00000000
        /*0010*/ 	.short	0x0002
        /*0012*/ 	.short	0x0f41
        /*0014*/ 	.byte	0x00, 0xf0, 0x05, 0x00


	//----- nvinfo : EIATTR_KPARAM_INFO
	.align		4
.L_3621:
        /*0018*/ 	.byte	0x04, 0x17
        /*001a*/ 	.short	(.L_3623 - .L_3622)
.L_3622:
        /*001c*/ 	.word	0x00000000
        /*0020*/ 	.short	0x0001
        /*0022*/ 	.short	0x0f40
        /*0024*/ 	.byte	0x00, 0xf0, 0x05, 0x00


	//----- nvinfo : EIATTR_KPARAM_INFO
	.align		4
.L_3623:
        /*0028*/ 	.byte	0x04, 0x17
        /*002a*/ 	.short	(.L_3625 - .L_3624)
.L_3624:
        /*002c*/ 	.word	0x00000000
        /*0030*/ 	.short	0x0000
        /*0032*/ 	.short	0x0000
        /*0034*/ 	.byte	0x00, 0xf0, 0x01, 0x3d


	//----- nvinfo : EIATTR_SPARSE_MMA_MASK
	.align		4
.L_3625:
        /*0038*/ 	.byte	0x03, 0x50
        /*003a*/ 	.short	0x0000


	//----- nvinfo : EIATTR_MAXREG_COUNT
	.align		4
        /*003c*/ 	.byte	0x03, 0x1b
        /*003e*/ 	.short	0x0080


	//----- nvinfo : EIATTR_MERCURY_ISA_VERSION
	.align		4
        /*0040*/ 	.byte	0x03, 0x5f
        /*0042*/ 	.short	0x0101


	//----- nvinfo : EIATTR_EXIT_INSTR_OFFSETS
	.align		4
        /*0044*/ 	.byte	0x04, 0x1c
        /*0046*/ 	.short	(.L_3627 - .L_3626)


	//   ....[0]....
.L_3626:
        /*0048*/ 	.word	0x000001a0


	//   ....[1]....
        /*004c*/ 	.word	0x000006a0


	//   ....[2]....
        /*0050*/ 	.word	0x00000700


	//   ....[3]....
        /*0054*/ 	.word	0x000008e0


	//----- nvinfo : EIATTR_MAX_THREADS
	.align		4
.L_3627:
        /*0058*/ 	.byte	0x04, 0x05
        /*005a*/ 	.short	(.L_3629 - .L_3628)
.L_3628:
        /*005c*/ 	.word	0x00000200
        /*0060*/ 	.word	0x00000001
        /*0064*/ 	.word	0x00000001


	//----- nvinfo : EIATTR_CRS_STACK_SIZE
	.align		4
.L_3629:
        /*0068*/ 	.byte	0x04, 0x1e
        /*006a*/ 	.short	(.L_3631 - .L_3630)
.L_3630:
        /*006c*/ 	.word	0x00000000


	//----- nvinfo : EIATTR_CBANK_PARAM_SIZE
	.align		4
.L_3631:
        /*0070*/ 	.byte	0x03, 0x19
        /*0072*/ 	.short	0x0f42


	//----- nvinfo : EIATTR_PARAM_CBANK
	.align		4
        /*0074*/ 	.byte	0x04, 0x0a
        /*0076*/ 	.short	(.L_3633 - .L_3632)
	.align		4
.L_3632:
        /*0078*/ 	.word	index@(.nv.constant0._ZN2at6native61_GLOBAL__N__44eb8e94_28_ForeachBinaryOpScalarList_cu_dda10a6925multi_tensor_apply_kernelINS1_28TensorListScalarListMetadataIN3c107complexIdEELi1EEENS1_25BinaryOpScalarListFunctorIS6_Li1ELi1ELi0EEEJSt4plusIS6_EEEEvT_T0_DpT1_)
        /*007c*/ 	.short	0x0210
        /*007e*/ 	.short	0x0f42


	//----- nvinfo : EIATTR_SW_WAR
	.align		4
.L_3633:
        /*0080*/ 	.byte	0x04, 0x36
        /*0082*/ 	.short	(.L_3635 - .L_3634)
.L_3634:
        /*0084*/ 	.word	0x00000008
.L_3635:


//--------------------- .nv.info._ZN2at6native61_GLOBAL__N__44eb8e94_28_ForeachBinaryOpScalarList_cu_dda10a6925multi_tensor_apply_kernelINS1_28TensorListScalarListMetadataIfLi1EEENS1_25BinaryOpScalarListFunctorIfLi1ELi1ELi0EEEJSt4plusIfEEEEvT_T0_DpT1_ --------------------------
	.section	.nv.info._ZN2at6native61_GLOBAL__N__44eb8e94_28_ForeachBinaryOpScalarList_cu_dda10a6925multi_tensor_apply_kernelINS1_28TensorListScalarListMetadataIfLi1EEENS1_25BinaryOpScalarListFunctorIfLi1ELi1ELi0EEEJSt4plusIfEEEEvT_T0_DpT1_,"",@"SHT_CUDA_INFO"
	.sectionflags	@""
	.align	4


	//----- nvinfo : EIATTR_CUDA_API_VERSION
	.align		4
        /*0000*/ 	.byte	0x04, 0x37
        /*0002*/ 	.short	(.L_3637 - .L_3636)
.L_3636:
        /*0004*/ 	.word	0x00000082


	//----- nvinfo : EIATTR_KPARAM_INFO
	.align		4
.L_3637:
        /*0008*/ 	.byte	0x04, 0x17
        /*000a*/ 	.short	(.L_3639 - .L_3638)
.L_3638:
        /*000c*/ 	.word	0x00000000
        /*0010*/ 	.short	0x0002
        /*0012*/ 	.short	0x0dc1
        /*0014*/ 	.byte	0x00, 0xf0, 0x05, 0x00


	//----- nvinfo : EIATTR_KPARAM_INFO
	.align		4
.L_3639:
        /*0018*/ 	.byte	0x04, 0x17
        /*001a*/ 	.short	(.L_3641 - .L_3640)
.L_3640:
        /*001c*/ 	.word	0x00000000
        /*0020*/ 	.short	0x0001
        /*0022*/ 	.short	0x0dc0
        /*0024*/ 	.byte	0x00, 0xf0, 0x05, 0x00


	//----- nvinfo : EIATTR_KPARAM_INFO
	.align		4
.L_3641:
        /*0028*/ 	.byte	0x04, 0x17
        /*002a*/ 	.short	(.L_3643 - .L_3642)
.L_3642:
        /*002c*/ 	.word	0x00000000
        /*0030*/ 	.short	0x0000
        /*0032*/ 	.short	0x0000
        /*0034*/ 	.byte	0x00, 0xf0, 0x01, 0x37


	//----- nvinfo : EIATTR_SPARSE_MMA_MASK
	.align		4
.L_3643:
        /*0038*/ 	.byte	0x03, 0x50
        /*003a*/ 	.short	0x0000


	//----- nvinfo : EIATTR_MAXREG_COUNT
	.align		4
        /*003c*/ 	.byte	0x03, 0x1b
        /*003e*/ 	.short	0x0080


	//----- nvinfo : EIATTR_MERCURY_ISA_VERSION
	.align		4
        /*0040*/ 	.byte	0x03, 0x5f
        /*0042*/ 	.short	0x0101


	//----- nvinfo : EIATTR_EXIT_INSTR_OFFSETS
	.align		4
        /*0044*/ 	.byte	0x04, 0x1c
        /*0046*/ 	.short	(.L_3645 - .L_3644)


	//   ....[0]....
.L_3644:
        /*0048*/ 	.word	0x00000170


	//   ....[1]....
        /*004c*/ 	.word	0x00000520


	//   ....[2]....
        /*0050*/ 	.word	0x00000580


	//   ....[3]....
        /*0054*/ 	.word	0x000006c0


	//----- nvinfo : EIATTR_MAX_THREADS
	.align		4
.L_3645:
        /*0058*/ 	.byte	0x04, 0x05
        /*005a*/ 	.short	(.L_3647 - .L_3646)
.L_3646:
        /*005c*/ 	.word	0x00000200
        /*0060*/ 	.word	0x00000001
        /*0064*/ 	.word	0x00000001


	//----- nvinfo : EIATTR_CRS_STACK_SIZE
	.align		4
.L_3647:
        /*0068*/ 	.byte	0x04, 0x1e
        /*006a*/ 	.short	(.L_3649 - .L_3648)
.L_3648:
        /*006c*/ 	.word	0x00000000


	//----- nvinfo : EIATTR_CBANK_PARAM_SIZE
	.align		4
.L_3649:
        /*0070*/ 	.byte	0x03, 0x19
        /*0072*/ 	.short	0x0dc2


	//----- nvinfo : EIATTR_PARAM_CBANK
	.align		4
        /*0074*/ 	.byte	0x04, 0x0a
        /*0076*/ 	.short	(.L_3651 - .L_3650)
	.align		4
.L_3650:
        /*0078*/ 	.word	index@(.nv.constant0._ZN2at6native61_GLOBAL__N__44eb8e94_28_ForeachBinaryOpScalarList_cu_dda10a6925multi_tensor_apply_kernelINS1_28TensorListScalarListMetadataIfLi1EEENS1_25BinaryOpScalarListFunctorIfLi1ELi1ELi0EEEJSt4plusIfEEEEvT_T0_DpT1_)
        /*007c*/ 	.short	0x0210
        /*007e*/ 	.short	0x0dc2


	//----- nvinfo : EIATTR_SW_WAR
	.align		4
.L_3651:
        /*0080*/ 	.byte	0x04, 0x36
        /*0082*/ 	.short	(.L_3653 - .L_3652)
.L_3652:
        /*0084*/ 	.word	0x00000008
.L_3653:


//--------------------- .nv.info._ZN2at6native61_GLOBAL__N__44eb8e94_28_ForeachBinaryOpScalarList_cu_dda10a6925multi_tensor_apply_kernelINS1_28TensorListScalarListMetadataIdLi1EEENS1_25BinaryOpScalarListFunctorIdLi1ELi1ELi0EEEJSt4plusIdEEEEvT_T0_DpT1_ --------------------------
	.section	.nv.info._ZN2at6native61_GLOBAL__N__44eb8e94_28_ForeachBinaryOpScalarList_cu_dda10a6925multi_tensor_apply_kernelINS1_28TensorListScalarListMetadataIdLi1EEENS1_25BinaryOpScalarListFunctorIdLi1ELi1ELi0EEEJSt4plusIdEEEEvT_T0_DpT1_,"",@"SHT_CUDA_INFO"
	.sectionflags	@""
	.align	4


	//----- nvinfo : EIATTR_CUDA_API_VERSION
	.align		4
        /*0000*/ 	.byte	0x04, 0x37
        /*0002*/ 	.short	(.L_3655 - .L_3654)
.L_3654:
        /*0004*/ 	.word	0x00000082


	//----- nvinfo : EIATTR_KPARAM_INFO
	.align		4
.L_3655:
        /*0008*/ 	.byte	0x04, 0x17
        /*000a*/ 	.short	(.L_3657 - .L_3656)
.L_3656:
        /*000c*/ 	.word	0x00000000
        /*0010*/ 	.short	0x0002
        /*0012*/ 	.short	0x0f41
        /*0014*/ 	.byte	0x00, 0xf0, 0x05, 0x00


	//----- nvinfo : EIATTR_KPARAM_INFO
	.align		4
.L_3657:
        /*0018*/ 	.byte	0x04, 0x17
        /*001a*/ 	.short	(.L_3659 - .L_3658)
.L_3658:
        /*001c*/ 	.word	0x00000000
        /*0020*/ 	.short	0x0001
        /*0022*/ 	.short	0x0f40
        /*0024*/ 	.byte	0x00, 0xf0, 0x05, 0x00


	//----- nvinfo : EIATTR_KPARAM_INFO
	.align		4
.L_3659:
        /*0028*/ 	.byte	0x04, 0x17
        /*002a*/ 	.short	(.L_3661 - .L_3660)
.L_3660:
        /*002c*/ 	.word	0x00000000
        /*0030*/ 	.short	0x0000
        /*0032*/ 	.short	0x0000
        /*0034*/ 	.byte	0x00, 0xf0, 0x01, 0x3d


	//----- nvinfo : EIATTR_SPARSE_MMA_MASK
	.align		4
.L_3661:
        /*0038*/ 	.byte	0x03, 0x50
        /*003a*/ 	.short	0x0000


	//----- nvinfo : EIATTR_MAXREG_COUNT
	.align		4
        /*003c*/ 	.byte	0x03, 0x1b
        /*003e*/ 	.short	0x0080


	//----- nvinfo : EIATTR_MERCURY_ISA_VERSION
	.align		4
        /*0040*/ 	.byte	0x03, 0x5f
        /*0042*/ 	.short	0x0101


	//----- nvinfo : EIATTR_EXIT_INSTR_OFFSETS
	.align		4
        /*0044*/ 	.byte	0x04, 0x1c
        /*0046*/ 	.short	(.L_3663 - .L_3662)


	//   ....[0]....
.L_3662:
        /*0048*/ 	.word	0x00000150


	//   ....[1]....
        /*004c*/ 	.word	0x00000500


	//   ....[2]....
        /*0050*/ 	.word	0x00000560


	//   ....[3]....
        /*0054*/ 	.word	0x000006c0


	//----- nvinfo : EIATTR_MAX_THREADS
	.align		4
.L_3663:
        /*0058*/ 	.byte	0x04, 0x05
        /*005a*/ 	.short	(.L_3665 - .L_3664)
.L_3664:
        /*005c*/ 	.word	0x00000200
        /*0060*/ 	.word	0x00000001
        /*0064*/ 	.word	0x00000001


	//----- nvinfo : EIATTR_CRS_STACK_SIZE
	.align		4
.L_3665:
        /*0068*/ 	.byte	0x04, 0x1e
        /*006a*/ 	.short	(.L_3667 - .L_3666)
.L_3666:
        /*006c*/ 	.word	0x00000000


	//----- nvinfo : EIATTR_CBANK_PARAM_SIZE
	.align		4
.L_3667:
        /*0070*/ 	.byte	0x03, 0x19
        /*0072*/ 	.short	0x0f42


	//----- nvinfo : EIATTR_PARAM_CBANK
	.align		4
        /*0074*/ 	.byte	0x04, 0x0a
        /*0076*/ 	.short	(.L_3669 - .L_3668)
	.align		4
.L_3668:
        /*0078*/ 	.word	index@(.nv.constant0._ZN2at6native61_GLOBAL__N__44eb8e94_28_ForeachBinaryOpScalarList_cu_dda10a6925multi_tensor_apply_kernelINS1_28TensorListScalarListMetadataIdLi1EEENS1_25BinaryOpScalarListFunctorIdLi1ELi1ELi0EEEJSt4plusIdEEEEvT_T0_DpT1_)
        /*007c*/ 	.short	0x0210
        /*007e*/ 	.short	0x0f42


	//----- nvinfo : EIATTR_SW_WAR
	.align		4
.L_3669:
        /*0080*/ 	.byte	0x04, 0x36
        /*0082*/ 	.short	(.L_3671 - .L_3670)
.L_3670:
        /*0084*/ 	.word	0x00000008
.L_3671:


//--------------------- .nv.info._ZN2at6native61_GLOBAL__N__44eb8e94_28_ForeachBinaryOpScalarList_cu_dda10a6925multi_tensor_apply_kernelINS1_28TensorListScalarListMetadataIsLi1EEENS1_25BinaryOpScalarListFunctorIsLi1ELi1ELi0EEEJSt4plusIsEEEEvT_T0_DpT1_ --------------------------
	.section	.nv.info._ZN2at6native61_GLOBAL__N__44eb8e94_28_ForeachBinaryOpScalarList_cu_dda10a6925multi_tensor_apply_kernelINS1_28TensorListScalarListMetadataIsLi1EEENS1_25BinaryOpScalarListFunctorIsLi1ELi1ELi0EEEJSt4plusIsEEEEvT_T0_DpT1_,"",@"SHT_CUDA_INFO"
	.sectionflags	@""
	.align	4


	//----- nvinfo : EIATTR_CUDA_API_VERSION
	.align		4
        /*0000*/ 	.byte	0x04, 0x37
        /*0002*/ 	.short	(.L_3673 - .L_3672)
.L_3672:
        /*0004*/ 	.word	0x00000082


	//----- nvinfo : EIATTR_KPARAM_INFO
	.align		4
.L_3673:
        /*0008*/ 	.byte	0x04, 0x17
        /*000a*/ 	.short	(.L_3675 - .L_3674)
.L_3674:
        /*000c*/ 	.word	0x00000000
        /*0010*/ 	.short	0x0002
        /*0012*/ 	.short	0x0d01
        /*0014*/ 	.byte	0x00, 0xf0, 0x05, 0x00


	//----- nvinfo : EIATTR_KPARAM_INFO
	.align		4
.L_3675:
        /*0018*/ 	.byte	0x04, 0x17
        /*001a*/ 	.short	(.L_3677 - .L_3676)
.L_3676:
        /*001c*/ 	.word	0x00000000
        /*0020*/ 	.short	0x0001
        /*0022*/ 	.short	0x0d00
        /*0024*/ 	.byte	0x00, 0xf0, 0x05, 0x00


	//----- nvinfo : EIATTR_KPARAM_INFO
	.align		4
.L_3677:
        /*0028*/ 	.byte	0x04, 0x17
        /*002a*/ 	.short	(.L_3679 - .L_3678)
.L_3678:
        /*002c*/ 	.word	0x00000000
        /*0030*/ 	.short	0x0000
        /*0032*/ 	.short	0x0000
        /*0034*/ 	.byte	0x00, 0xf0, 0x01, 0x34


	//----- nvinfo : EIATTR_SPARSE_MMA_MASK
	.align		4
.L_3679:
        /*0038*/ 	.byte	0x03, 0x50
        /*003a*/ 	.short	0x0000


	//----- nvinfo : EIATTR_MAXREG_COUNT
	.align		4
        /*003c*/ 	.byte	0x03, 0x1b
        /*003e*/ 	.short	0x0080


	//----- nvinfo : EIATTR_MERCURY_ISA_VERSION
	.align		4
        /*0040*/ 	.byte	0x03, 0x5f
        /*0042*/ 	.short	0x0101


	//----- nvinfo : EIATTR_EXIT_INSTR_OFFSETS
	.align		4
        /*0044*/ 	.byte	0x04, 0x1c
        /*0046*/ 	.short	(.L_3681 - .L_3680)


	//   ....[0]....
.L_3680:
        /*0048*/ 	.word	0x00000170


	//   ....[1]....
        /*004c*/ 	.word	0x00000520


	//   ....[2]....
        /*0050*/ 	.word	0x00000580


	//   ....[3]....
        /*0054*/ 	.word	0x00000700


	//----- nvinfo : EIATTR_MAX_THREADS
	.align		4
.L_3681:
        /*0058*/ 	.byte	0x04, 0x05
        /*005a*/ 	.short	(.L_3683 - .L_3682)
.L_3682:
        /*005c*/ 	.word	0x00000200
        /*0060*/ 	.word	0x00000001
        /*0064*/ 	.word	0x00000001


	//----- nvinfo : EIATTR_CRS_STACK_SIZE
	.align		4
.L_3683:
        /*0068*/ 	.byte	0x04, 0x1e
        /*006a*/ 	.short	(.L_3685 - .L_3684)
.L_3684:
        /*006c*/ 	.word	0x00000000


	//----- nvinfo : EIATTR_CBANK_PARAM_SIZE
	.align		4
.L_3685:
        /*0070*/ 	.byte	0x03, 0x19
        /*0072*/ 	.short	0x0d02


	//----- nvinfo : EIATTR_PARAM_CBANK
	.align		4
        /*0074*/ 	.byte	0x04, 0x0a
        /*0076*/ 	.short	(.L_3687 - .L_3686)
	.align		4
.L_3686:
        /*0078*/ 	.word	index@(.nv.constant0._ZN2at6native61_GLOBAL__N__44eb8e94_28_ForeachBinaryOpScalarList_cu_dda10a6925multi_tensor_apply_kernelINS1_28TensorListScalarListMetadataIsLi1EEENS1_25BinaryOpScalarListFunctorIsLi1ELi1ELi0EEEJSt4plusIsEEEEvT_T0_DpT1_)
        /*007c*/ 	.short	0x0210
        /*007e*/ 	.short	0x0d02


	//----- nvinfo : EIATTR_SW_WAR
	.align		4
.L_3687:
        /*0080*/ 	.byte	0x04, 0x36
        /*0082*/ 	.short	(.L_3689 - .L_3688)
.L_3688:
        /*0084*/ 	.word	0x00000008
.L_3689:


//--------------------- .nv.info._ZN2at6native61_GLOBAL__N__44eb8e94_28_ForeachBinaryOpScalarList_cu_dda10a6925multi_tensor_apply_kernelINS1_28TensorListScalarListMetadataIlLi1EEENS1_25BinaryOpScalarListFunctorIlLi1ELi1ELi0EEEJSt4plusIlEEEEvT_T0_DpT1_ --------------------------
	.section	.nv.info._ZN2at6native61_GLOBAL__N__44eb8e94_28_ForeachBinaryOpScalarList_cu_dda10a6925multi_tensor_apply_kernelINS1_28TensorListScalarListMetadataIlLi1EEENS1_25BinaryOpScalarListFunctorIlLi1ELi1ELi0EEEJSt4plusIlEEEEvT_T0_DpT1_,"",@"SHT_CUDA_INFO"
	.sectionflags	@""
	.align	4


	//----- nvinfo : EIATTR_CUDA_API_VERSION
	.align		4
        /*0000*/ 	.byte	0x04, 0x37
        /*0002*/ 	.short	(.L_3691 - .L_3690)
.L_3690:
        /*0004*/ 	.word	0x00000082


	//----- nvinfo : EIATTR_KPARAM_INFO
	.align		4
.L_3691:
        /*0008*/ 	.byte	0x04, 0x17
        /*000a*/ 	.short	(.L_3693 - .L_3692)
.L_3692:
        /*000c*/ 	.word	0x00000000
        /*0010*/ 	.short	0x0002
        /*0012*/ 	.short	0x0f41
        /*0014*/ 	.byte	0x00, 0xf0, 0x05, 0x00


	//----- nvinfo : EIATTR_KPARAM_INFO
	.align		4
.L_3693:
        /*0018*/ 	.byte	0x04, 0x17
        /*001a*/ 	.short	(.L_3695 - .L_3694)
.L_3694:
        /*001c*/ 	.word	0x00000000
        /*0020*/ 	.short	0x0001
        /*0022*/ 	.short	0x0f40
        /*0024*/ 	.byte	0x00, 0xf0, 0x05, 0x00


	//----- nvinfo : EIATTR_KPARAM_INFO
	.align		4
.L_3695:
        /*0028*/ 	.byte	0x04, 0x17
        /*002a*/ 	.short	(.L_3697 - .L_3696)
.L_3696:
        /*002c*/ 	.word	0x00000000
        /*0030*/ 	.short	0x0000
        /*0032*/ 	.short	0x0000
        /*0034*/ 	.byte	0x00, 0xf0, 0x01, 0x3d


	//----- nvinfo : EIATTR_SPARSE_MMA_MASK
	.align		4
.L_3697:
        /*0038*/ 	.byte	0x03, 0x50
        /*003a*/ 	.short	0x0000


	//----- nvinfo : EIATTR_MAXREG_COUNT
	.align		4
        /*003c*/ 	.byte	0x03, 0x1b
        /*003e*/ 	.short	0x0080


	//----- nvinfo : EIATTR_MERCURY_ISA_VERSION
	.align		4
        /*0040*/ 	.byte	0x03, 0x5f
        /*0042*/ 	.short	0x0101


	//----- nvinfo : EIATTR_EXIT_INSTR_OFFSETS
	.align		4
        /*0044*/ 	.byte	0x04, 0x1c
        /*0046*/ 	.short	(.L_3699 - .L_3698)


	//   ....[0]....
.L_3698:
        /*0048*/ 	.word	0x00000150


	//   ....[1]....
        /*004c*/ 	.word	0x00000540


	//   ....[2]....
        /*0050*/ 	.word	0x000005a0


	//   ....[3]....
        /*0054*/ 	.word	0x00000780


	//----- nvinfo : EIATTR_MAX_THREADS
	.align		4
.L_3699:
        /*0058*/ 	.byte	0x04, 0x05
        /*005a*/ 	.short	(.L_3701 - .L_3700)
.L_3700:
        /*005c*/ 	.word	0x00000200
        /*0060*/ 	.word	0x00000001
        /*0064*/ 	.word	0x00000001


	//----- nvinfo : EIATTR_CRS_STACK_SIZE
	.align		4
.L_3701:
        /*0068*/ 	.byte	0x04, 0x1e
        /*006a*/ 	.short	(.L_3703 - .L_3702)
.L_3702:
        /*006c*/ 	.word	0x00000000


	//----- nvinfo : EIATTR_CBANK_PARAM_SIZE
	.align		4
.L_3703:
        /*0070*/ 	.byte	0x03, 0x19
        /*0072*/ 	.short	0x0f42


	//----- nvinfo : EIATTR_PARAM_CBANK
	.align		4
        /*0074*/ 	.byte	0x04, 0x0a
        /*0076*/ 	.short	(.L_3705 - .L_3704)
	.align		4
.L_3704:
        /*0078*/ 	.word	index@(.nv.constant0._ZN2at6native61_GLOBAL__N__44eb8e94_28_ForeachBinaryOpScalarList_cu_dda10a6925multi_tensor_apply_kernelINS1_28TensorListScalarListMetadataIlLi1EEENS1_25BinaryOpScalarListFunctorIlLi1ELi1ELi0EEEJSt4plusIlEEEEvT_T0_DpT1_)
        /*007c*/ 	.short	0x0210
        /*007e*/ 	.short	0x0f42


	//----- nvinfo : EIATTR_SW_WAR
	.align		4
.L_3705:
        /*0080*/ 	.byte	0x04, 0x36
        /*0082*/ 	.short	(.L_3707 - .L_3706)
.L_3706:
        /*0084*/ 	.word	0x00000008
.L_3707:


//--------------------- .nv.info._ZN2at6native61_GLOBAL__N__44eb8e94_28_ForeachBinaryOpScalarList_cu_dda10a6925multi_tensor_apply_kernelINS1_28TensorListScalarListMetadataIiLi1EEENS1_25BinaryOpScalarListFunctorIiLi1ELi1ELi0EEEJSt4plusIiEEEEvT_T0_DpT1_ --------------------------
	.section	.nv.info._ZN2at6native61_GLOBAL__N__44eb8e94_28_ForeachBinaryOpScalarList_cu_dda10a6925multi_tensor_apply_kernelINS1_28TensorListScalarListMetadataIiLi1EEENS1_25BinaryOpScalarListFunctorIiLi1ELi1ELi0EEEJSt4plusIiEEEEvT_T0_DpT1_,"",@"SHT_CUDA_INFO"
	.sectionflags	@""
	.align	4


	//----- nvinfo : EIATTR_CUDA_API_VERSION
	.align		4
        /*0000*/ 	.byte	0x04, 0x37
        /*0002*/ 	.short	(.L_3709 - .L_3708)
.L_3708:
        /*0004*/ 	.word	0x00000082


	//----- nvinfo : EIATTR_KPARAM_INFO
	.align		4
.L_3709:
        /*0008*/ 	.byte	0x04, 0x17
        /*000a*/ 	.short	(.L_3711 - .L_3710)
.L_3710:
        /*000c*/ 	.word	0x00000000
        /*0010*/ 	.short	0x0002
        /*0012*/ 	.short	0x0dc1
        /*0014*/ 	.byte	0x00, 0xf0, 0x05, 0x00


	//----- nvinfo : EIATTR_KPARAM_INFO
	.align		4
.L_3711:
        /*0018*/ 	.byte	0x04, 0x17
        /*001a*/ 	.short	(.L_3713 - .L_3712)
.L_3712:
        /*001c*/ 	.word	0x00000000
        /*0020*/ 	.short	0x0001
        /*0022*/ 	.short	0x0dc0
        /*0024*/ 	.byte	0x00, 0xf0, 0x05, 0x00


	//----- nvinfo : EIATTR_KPARAM_INFO
	.align		4
.L_3713:
        /*0028*/ 	.byte	0x04, 0x17
        /*002a*/ 	.short	(.L_3715 - .L_3714)
.L_3714:
        /*002c*/ 	.word	0x00000000
        /*0030*/ 	.short	0x0000
        /*0032*/ 	.short	0x0000
        /*0034*/ 	.byte	0x00, 0xf0, 0x01, 0x37


	//----- nvinfo : EIATTR_SPARSE_MMA_MASK
	.align		4
.L_3715:
        /*0038*/ 	.byte	0x03, 0x50
        /*003a*/ 	.short	0x0000


	//----- nvinfo : EIATTR_MAXREG_COUNT
	.align		4
        /*003c*/ 	.byte	0x03, 0x1b
        /*003e*/ 	.short	0x0080


	//----- nvinfo : EIATTR_MERCURY_ISA_VERSION
	.align		4
        /*0040*/ 	.byte	0x03, 0x5f
        /*0042*/ 	.short	0x0101


	//----- nvinfo : EIATTR_EXIT_INSTR_OFFSETS
	.align		4
        /*0044*/ 	.byte	0x04, 0x1c
        /*0046*/ 	.short	(.L_3717 - .L_3716)


	//   ....[0]....
.L_3716:
        /*0048*/ 	.word	0x00000170


	//   ....[1]....
        /*004c*/ 	.word	0x00000520


	//   ....[2]....
        /*0050*/ 	.word	0x00000580


	//   ....[3]....
        /*0054*/ 	.word	0x000006c0


	//----- nvinfo : EIATTR_MAX_THREADS
	.align		4
.L_3717:
        /*0058*/ 	.byte	0x04, 0x05
        /*005a*/ 	.short	(.L_3719 - .L_3718)
.L_3718:
        /*005c*/ 	.word	0x00000200
        /*0060*/ 	.word	0x00000001
        /*0064*/ 	.word	0x00000001


	//----- nvinfo : EIATTR_CRS_STACK_SIZE
	.align		4
.L_3719:
        /*0068*/ 	.byte	0x04, 0x1e
        /*006a*/ 	.short	(.L_3721 - .L_3720)
.L_3720:
        /*006c*/ 	.word	0x00000000


	//----- nvinfo : EIATTR_CBANK_PARAM_SIZE
	.align		4
.L_3721:
        /*0070*/ 	.byte	0x03, 0x19
        /*0072*/ 	.short	0x0dc2


	//----- nvinfo : EIATTR_PARAM_CBANK
	.align		4
        /*0074*/ 	.byte	0x04, 0x0a
        /*0076*/ 	.short	(.L_3723 - .L_3722)
	.align		4
.L_3722:
        /*0078*/ 	.word	index@(.nv.constant0._ZN2at6native61_GLOBAL__N__44eb8e94_28_ForeachBinaryOpScalarList_cu_dda10a6925multi_tensor_apply_kernelINS1_28TensorListScalarListMetadataIiLi1EEENS1_25BinaryOpScalarListFunctorIiLi1ELi1ELi0EEEJSt4plusIiEEEEvT_T0_DpT1_)
        /*007c*/ 	.short	0x0210
        /*007e*/ 	.short	0x0dc2


	//----- nvinfo : EIATTR_SW_WAR
	.align		4
.L_3723:
        /*0080*/ 	.byte	0x04, 0x36
        /*0082*/ 	.short	(.L_3725 - .L_3724)
.L_3724:
        /*0084*/ 	.word	0x00000008
.L_3725:


//--------------------- .nv.info._ZN2at6native61_GLOBAL__N__44eb8e94_28_ForeachBinaryOpScalarList_cu_dda10a6925multi_tensor_apply_kernelINS1_28TensorListScalarListMetadataIaLi1EEENS1_25BinaryOpScalarListFunctorIaLi1ELi1ELi0EEEJSt4plusIaEEEEvT_T0_DpT1_ --------------------------
	.section	.nv.info._ZN2at6native61_GLOBAL__N__44eb8e94_28_ForeachBinaryOpScalarList_cu_dda10a6925multi_tensor_apply_kernelINS1_28TensorListScalarListMetadataIaLi1EEENS1_25BinaryOpScalarListFunctorIaLi1ELi1ELi0EEEJSt4plusIaEEEEvT_T0_DpT1_,"",@"SHT_CUDA_INFO"
	.sectionflags	@""
	.align	4


	//----- nvinfo : EIATTR_CUDA_API_VERSION
	.align		4
        /*0000*/ 	.byte	0x04, 0x37
        /*0002*/ 	.short	(.L_3727 - .L_3726)
.L_3726:
        /*0004*/ 	.word	0x00000082


	//----- nvinfo : EIATTR_KPARAM_INFO
	.align		4
.L_3727:
        /*0008*/ 	.byte	0x04, 0x17
        /*000a*/ 	.short	(.L_3729 - .L_3728)
.L_3728:
        /*000c*/ 	.word	0x00000000
        /*0010*/ 	.short	0x0002
        /*0012*/ 	.short	0x0ca1
        /*0014*/ 	.byte	0x00, 0xf0, 0x05, 0x00


	//----- nvinfo : EIATTR_KPARAM_INFO
	.align		4
.L_3729:
        /*0018*/ 	.byte	0x04, 0x17
        /*001a*/ 	.short	(.L_3731 - .L_3730)
.L_3730:
        /*001c*/ 	.word	0x00000000
        /*0020*/ 	.short	0x0001
        /*0022*/ 	.short	0x0ca0
        /*0024*/ 	.byte	0x00, 0xf0, 0x05, 0x00


	//----- nvinfo : EIATTR_KPARAM_INFO
	.align		4
.L_3731:
        /*0028*/ 	.byte	0x04, 0x17
        /*002a*/ 	.short	(.L_3733 - .L_3732)
.L_3732:
        /*002c*/ 	.word	0x00000000
        /*0030*/ 	.short	0x0000
        /*0032*/ 	.short	0x0000
        /*0034*/ 	.byte	0x00, 0xf0, 0x81, 0x32


	//----- nvinfo : EIATTR_SPARSE_MMA_MASK
	.align		4
.L_3733:
        /*0038*/ 	.byte	0x03, 0x50
        /*003a*/ 	.short	0x0000


	//----- nvinfo : EIATTR_MAXREG_COUNT
	.align		4
        /*003c*/ 	.byte	0x03, 0x1b
        /*003e*/ 	.short	0x0080


	//----- nvinfo : EIATTR_MERCURY_ISA_VERSION
	.align		4
        /*0040*/ 	.byte	0x03, 0x5f
        /*0042*/ 	.short	0x0101


	//----- nvinfo : EIATTR_EXIT_INSTR_OFFSETS
	.align		4
        /*0044*/ 	.byte	0x04, 0x1c
        /*0046*/ 	.short	(.L_3735 - .L_3734)


	//   ....[0]....
.L_3734:
        /*0048*/ 	.word	0x00000150


	//   ....[1]....
        /*004c*/ 	.word	0x00000500


	//   ....[2]....
        /*0050*/ 	.word	0x00000560


	//   ....[3]....
        /*0054*/ 	.word	0x00000710


	//----- nvinfo : EIATTR_MAX_THREADS
	.align		4
.L_3735:
        /*0058*/ 	.byte	0x04, 0x05
        /*005a*/ 	.short	(.L_3737 - .L_3736)
.L_3736:
        /*005c*/ 	.word	0x00000200
        /*0060*/ 	.word	0x00000001
        /*0064*/ 	.word	0x00000001


	//----- nvinfo : EIATTR_CRS_STACK_SIZE
	.align		4
.L_3737:
        /*0068*/ 	.byte	0x04, 0x1e
        /*006a*/ 	.short	(.L_3739 - .L_3738)
.L_3738:
        /*006c*/ 	.word	0x00000000


	//----- nvinfo : EIATTR_CBANK_PARAM_SIZE
	.align		4
.L_3739:
        /*0070*/ 	.byte	0x03, 0x19
        /*0072*/ 	.short	0x0ca2


	//----- nvinfo : EIATTR_PARAM_CBANK
	.align		4
        /*0074*/ 	.byte	0x04, 0x0a
        /*0076*/ 	.short	(.L_3741 - .L_3740)
	.align		4
.L_3740:
        /*0078*/ 	.word	index@(.nv.constant0._ZN2at6native61_GLOBAL__N__44eb8e94_28_ForeachBinaryOpScalarList_cu_dda10a6925multi_tensor_apply_kernelINS1_28TensorListScalarListMetadataIaLi1EEENS1_25BinaryOpScalarListFunctorIaLi1ELi1ELi0EEEJSt4plusIaEEEEvT_T0_DpT1_)
        /*007c*/ 	.short	0x0210
        /*007e*/ 	.short	0x0ca2


	//----- nvinfo : EIATTR_SW_WAR
	.align		4
.L_3741:
        /*0080*/ 	.byte	0x04, 0x36
        /*0082*/ 	.short	(.L_3743 - .L_3742)
.L_3742:
        /*0084*/ 	.word	0x00000008
.L_3743:


//--------------------- .nv.info._ZN2at6native61_GLOBAL__N__44eb8e94_28_ForeachBinaryOpScalarList_cu_dda10a6925multi_tensor_apply_kernelINS1_28TensorListScalarListMetadataIhLi1EEENS1_25BinaryOpScalarListFunctorIhLi1ELi1ELi0EEEJSt4plusIhEEEEvT_T0_DpT1_ --------------------------
	.section	.nv.info._ZN2at6native61_GLOBAL__N__44eb8e94_28_ForeachBinaryOpScalarList_cu_dda10a6925multi_tensor_apply_kernelINS1_28TensorListScalarListMetadataIhLi1EEENS1_25BinaryOpScalarListFunctorIhLi1ELi1ELi0EEEJSt4plusIhEEEEvT_T0_DpT1_,"",@"SHT_CUDA_INFO"
	.sectionflags	@""
	.align	4


	//----- nvinfo : EIATTR_CUDA_API_VERSION
	.align		4
        /*0000*/ 	.byte	0x04, 0x37
        /*0002*/ 	.short	(.L_3745 - .L_3744)
.L_3744:
        /*0004*/ 	.word	0x00000082


	//----- nvinfo : EIATTR_KPARAM_INFO
	.align		4
.L_3745:
        /*0008*/ 	.byte	0x04, 0x17
        /*000a*/ 	.short	(.L_3747 - .L_3746)
.L_3746:
        /*000c*/ 	.word	0x00000000
        /*0010*/ 	.short	0x0002
        /*0012*/ 	.short	0x0ca1
        /*0014*/ 	.byte	0x00, 0xf0, 0x05, 0x00


	//----- nvinfo : EIATTR_KPARAM_INFO
	.align		4
.L_3747:
        /*0018*/ 	.byte	0x04, 0x17
        /*001a*/ 	.short	(.L_3749 - .L_3748)
.L_3748:
        /*001c*/ 	.word	0x00000000
        /*0020*/ 	.short	0x0001
        /*0022*/ 	.short	0x0ca0
        /*0024*/ 	.byte	0x00, 0xf0, 0x05, 0x00


	//----- nvinfo : EIATTR_KPARAM_INFO
	.align		4
.L_3749:
        /*0028*/ 	.byte	0x04, 0x17
        /*002a*/ 	.short	(.L_3751 - .L_3750)
.L_3750:
        /*002c*/ 	.word	0x00000000
        /*0030*/ 	.short	0x0000
        /*0032*/ 	.short	0x0000
        /*0034*/ 	.byte	0x00, 0xf0, 0x81, 0x32


	//----- nvinfo : EIATTR_SPARSE_MMA_MASK
	.align		4
.L_3751:
        /*0038*/ 	.byte	0x03, 0x50
        /*003a*/ 	.short	0x0000


	//----- nvinfo : EIATTR_MAXREG_COUNT
	.align		4
        /*003c*/ 	.byte	0x03, 0x1b
        /*003e*/ 	.short	0x0080


	//----- nvinfo : EIATTR_MERCURY_ISA_VERSION
	.align		4
        /*0040*/ 	.byte	0x03, 0x5f
        /*0042*/ 	.short	0x0101


	//----- nvinfo : EIATTR_EXIT_INSTR_OFFSETS
	.align		4
        /*0044*/ 	.byte	0x04, 0x1c
        /*0046*/ 	.short	(.L_3753 - .L_3752)


	//   ....[0]....
.L_3752:
        /*0048*/ 	.word	0x00000150


	//   ....[1]....
        /*004c*/ 	.word	0x00000500


	//   ....[2]....
        /*0050*/ 	.word	0x00000560


	//   ....[3]....
        /*0054*/ 	.word	0x00000710


	//----- nvinfo : EIATTR_MAX_THREADS
	.align		4
.L_3753:
        /*0058*/ 	.byte	0x04, 0x05
        /*005a*/ 	.short	(.L_3755 - .L_3754)
.L_3754:
        /*005c*/ 	.word	0x00000200
        /*0060*/ 	.word	0x00000001
        /*0064*/ 	.word	0x00000001


	//----- nvinfo : EIATTR_CRS_STACK_SIZE
	.align		4
.L_3755:
        /*0068*/ 	.byte	0x04, 0x1e
        /*006a*/ 	.short	(.L_3757 - .L_3756)
.L_3756:
        /*006c*/ 	.word	0x00000000


	//----- nvinfo : EIATTR_CBANK_PARAM_SIZE
	.align		4
.L_3757:
        /*0070*/ 	.byte	0x03, 0x19
        /*0072*/ 	.short	0x0ca2


	//----- nvinfo : EIATTR_PARAM_CBANK
	.align		4
        /*0074*/ 	.byte	0x04, 0x0a
        /*0076*/ 	.short	(.L_3759 - .L_3758)
	.align		4
.L_3758:
        /*0078*/ 	.word	index@(.nv.constant0._ZN2at6native61_GLOBAL__N__44eb8e94_28_ForeachBinaryOpScalarList_cu_dda10a6925multi_tensor_apply_kernelINS1_28TensorListScalarListMetadataIhLi1EEENS1_25BinaryOpScalarListFunctorIhLi1ELi1ELi0EEEJSt4plusIhEEEEvT_T0_DpT1_)
        /*007c*/ 	.short	0x0210
        /*007e*/ 	.short	0x0ca2


	//----- nvinfo : EIATTR_SW_WAR
	.align		4
.L_3759:
        /*0080*/ 	.byte	0x04, 0x36
        /*0082*/ 	.short	(.L_3761 - .L_3760)
.L_3760:
        /*0084*/ 	.word	0x00000008
.L_3761:


//--------------------- .nv.callgraph             --------------------------
	.section	.nv.callgraph,"",@"SHT_CUDA_CALLGRAPH"
	.align	4
	.sectionentsize	8
	.align		4
        /*0000*/ 	.word	0x00000000
	.align		4
        /*0004*/ 	.word	0xffffffff
	.align		4
        /*0008*/ 	.word	0x00000000
	.align		4
        /*000c*/ 	.word	0xfffffffe
	.align		4
        /*0010*/ 	.word	0x00000000
	.align		4
        /*0014*/ 	.word	0xfffffffd
	.align		4
        /*0018*/ 	.word	0x00000000
	.align		4
        /*001c*/ 	.word	0xfffffffc


//--------------------- .nv.constant4             --------------------------
	.section	.nv.constant4,"a",@progbits
	.align	8
	.align		8
.nv.constant4:
        /*0000*/ 	.dword	_ZN59_INTERNAL_44eb8e94_28_ForeachBinaryOpScalarList_cu_dda10a694cuda3std3__45__cpo5beginE
	.align		8
        /*0008*/ 	.dword	_ZN59_INTERNAL_44eb8e94_28_ForeachBinaryOpScalarList_cu_dda10a694cuda3std3__45__cpo3endE
	.align		8
        /*0010*/ 	.dword	_ZN59_INTERNAL_44eb8e94_28_ForeachBinaryOpScalarList_cu_dda10a694cuda3std3__45__cpo6cbeginE
	.align		8
        /*0018*/ 	.dword	_ZN59_INTERNAL_44eb8e94_28_ForeachBinaryOpScalarList_cu_dda10a694cuda3std3__45__cpo4cendE
	.align		8
        /*0020*/ 	.dword	_ZN59_INTERNAL_44eb8e94_28_ForeachBinaryOpScalarList_cu_dda10a694cuda3std3__45__cpo6rbeginE
	.align		8
        /*0028*/ 	.dword	_ZN59_INTERNAL_44eb8e94_28_ForeachBinaryOpScalarList_cu_dda10a694cuda3std3__45__cpo4rendE
	.align		8
        /*0030*/ 	.dword	_ZN59_INTERNAL_44eb8e94_28_ForeachBinaryOpScalarList_cu_dda10a694cuda3std3__45__cpo7crbeginE
	.align		8
        /*0038*/ 	.dword	_ZN59_INTERNAL_44eb8e94_28_ForeachBinaryOpScalarList_cu_dda10a694cuda3std3__45__cpo5crendE
	.align		8
        /*0040*/ 	.dword	_ZN59_INTERNAL_44eb8e94_28_ForeachBinaryOpScalarList_cu_dda10a694cuda3std3__461_GLOBAL__N__44eb8e94_28_ForeachBinaryOpScalarList_cu_dda10a696ignoreE
	.align		8
        /*0048*/ 	.dword	_ZN59_INTERNAL_44eb8e94_28_ForeachBinaryOpScalarList_cu_dda10a694cuda3std3__419piecewise_constructE
	.align		8
        /*0050*/ 	.dword	_ZN59_INTERNAL_44eb8e94_28_ForeachBinaryOpScalarList_cu_dda10a694cuda3std3__48in_placeE
	.align		8
        /*0058*/ 	.dword	_ZN59_INTERNAL_44eb8e94_28_ForeachBinaryOpScalarList_cu_dda10a694cuda3std3__420unreachable_sentinelE
	.align		8
        /*0060*/ 	.dword	_ZN59_INTERNAL_44eb8e94_28_ForeachBinaryOpScalarList_cu_dda10a694cuda3std6ranges3__45__cpo4swapE
	.align		8
        /*0068*/ 	.dword	_ZN59_INTERNAL_44eb8e94_28_ForeachBinaryOpScalarList_cu_dda10a694cuda3std6ranges3__45__cpo9iter_moveE
	.align		8
        /*0070*/ 	.dword	_ZN59_INTERNAL_44eb8e94_28_ForeachBinaryOpScalarList_cu_dda10a694cuda3std6ranges3__45__cpo5beginE
	.align		8
        /*0078*/ 	.dword	_ZN59_INTERNAL_44eb8e94_28_ForeachBinaryOpScalarList_cu_dda10a694cuda3std6ranges3__45__cpo3endE
	.align		8
        /*0080*/ 	.dword	_ZN59_INTERNAL_44eb8e94_28_ForeachBinaryOpScalarList_cu_dda10a694cuda3std6ranges3__45__cpo6cbeginE
	.align		8
        /*0088*/ 	.dword	_ZN59_INTERNAL_44eb8e94_28_ForeachBinaryOpScalarList_cu_dda10a694cuda3std6ranges3__45__cpo4cendE
	.align		8
        /*0090*/ 	.dword	_ZN59_INTERNAL_44eb8e94_28_ForeachBinaryOpScalarList_cu_dda10a694cuda3std6ranges3__45__cpo7advanceE
	.align		8
        /*0098*/ 	.dword	_ZN59_INTERNAL_44eb8e94_28_ForeachBinaryOpScalarList_cu_dda10a694cuda3std6ranges3__45__cpo9iter_swapE
	.align		8
        /*00a0*/ 	.dword	_ZN59_INTERNAL_44eb8e94_28_ForeachBinaryOpScalarList_cu_dda10a694cuda3std6ranges3__45__cpo4nextE
	.align		8
        /*00a8*/ 	.dword	_ZN59_INTERNAL_44eb8e94_28_ForeachBinaryOpScalarList_cu_dda10a694cuda3std6ranges3__45__cpo4prevE
	.align		8
        /*00b0*/ 	.dword	_ZN59_INTERNAL_44eb8e94_28_ForeachBinaryOpScalarList_cu_dda10a694cuda3std6ranges3__45__cpo4dataE
	.align		8
        /*00b8*/ 	.dword	_ZN59_INTERNAL_44eb8e94_28_ForeachBinaryOpScalarList_cu_dda10a694cuda3std6ranges3__45__cpo5cdataE
	.align		8
        /*00c0*/ 	.dword	_ZN59_INTERNAL_44eb8e94_28_ForeachBinaryOpScalarList_cu_dda10a694cuda3std6ranges3__45__cpo4sizeE
	.align		8
        /*00c8*/ 	.dword	_ZN59_INTERNAL_44eb8e94_28_ForeachBinaryOpScalarList_cu_dda10a694cuda3std6ranges3__45__cpo5ssizeE
	.align		8
        /*00d0*/ 	.dword	_ZN59_INTERNAL_44eb8e94_28_ForeachBinaryOpScalarList_cu_dda10a694cuda3std6ranges3__45__cpo8distanceE
	.align		8
        /*00d8*/ 	.dword	_ZN59_INTERNAL_44eb8e94_28_ForeachBinaryOpScalarList_cu_dda10a696thrust23THRUST_300001_SM_900_NS6system6detail10sequential3seqE
	.align		8
        /*00e0*/ 	.dword	__cudart_sin_cos_coeffs
	.align		8
        /*00e8*/ 	.dword	__cudart_i2opi_d


//--------------------- .text._ZN2at6native61_GLOBAL__N__44eb8e94_28_ForeachBinaryOpScalarList_cu_dda10a6925multi_tensor_apply_kernelINS1_28TensorListScalarListMetadataIfLi2EEENS1_25BinaryOpScalarListFunctorIN3c108BFloat16ELi2ELi1ELi1EEEJNS0_7maximumIfEEEEEvT_T0_DpT1_ --------------------------
	.section	.text._ZN2at6native61_GLOBAL__N__44eb8e94_28_ForeachBinaryOpScalarList_cu_dda10a6925multi_tensor_apply_kernelINS1_28TensorListScalarListMetadataIfLi2EEENS1_25BinaryOpScalarListFunctorIN3c108BFloat16ELi2ELi1ELi1EEEJNS0_7maximumIfEEEEEvT_T0_DpT1_,"ax",@progbits
	.align	128
.text._ZN2at6native61_GLOBAL__N__44eb8e94_28_ForeachBinaryOpScalarList_cu_dda10a6925multi_tensor_apply_kernelINS1_28TensorListScalarListMetadataIfLi2EEENS1_25BinaryOpScalarListFunctorIN3c108BFloat16ELi2ELi1ELi1EEEJNS0_7maximumIfEEEEEvT_T0_DpT1_:
        .type           _ZN2at6native61_GLOBAL__N__44eb8e94_28_ForeachBinaryOpScalarList_cu_dda10a6925multi_tensor_apply_kernelINS1_28TensorListScalarListMetadataIfLi2EEENS1_25BinaryOpScalarListFunctorIN3c108BFloat16ELi2ELi1ELi1EEEJNS0_7maximumIfEEEEEvT_T0_DpT1_,@function
        .size           _ZN2at6native61_GLOBAL__N__44eb8e94_28_ForeachBinaryOpScalarList_cu_dda10a6925multi_tensor_apply_kernelINS1_28TensorListScalarListMetadataIfLi2EEENS1_25BinaryOpScalarListFunctorIN3c108BFloat16ELi2ELi1ELi1EEEJNS0_7maximumIfEEEEEvT_T0_DpT1_,(.L_x_3926 - _ZN2at6native61_GLOBAL__N__44eb8e94_28_ForeachBinaryOpScalarList_cu_dda10a6925multi_tensor_apply_kernelINS1_28TensorListScalarListMetadataIfLi2EEENS1_25BinaryOpScalarListFunctorIN3c108BFloat16ELi2ELi1ELi1EEEJNS0_7maximumIfEEEEEvT_T0_DpT1_)
        .other          _ZN2at6native61_GLOBAL__N__44eb8e94_28_ForeachBinaryOpScalarList_cu_dda10a6925multi_tensor_apply_kernelINS1_28TensorListScalarListMetadataIfLi2EEENS1_25BinaryOpScalarListFunctorIN3c108BFloat16ELi2ELi1ELi1EEEJNS0_7maximumIfEEEEEvT_T0_DpT1_,@"STO_CUDA_ENTRY STV_DEFAULT"
_ZN2at6native61_GLOBAL__N__44eb8e94_28_ForeachBinaryOpScalarList_cu_dda10a6925multi_tensor_apply_kernelINS1_28TensorListScalarListMetadataIfLi2EEENS1_25BinaryOpScalarListFunctorIN3c108BFloat16ELi2ELi1ELi1EEEJNS0_7maximumIfEEEEEvT_T0_DpT1_:
[----:B------:R-:W-:Y:S01]  /*0000*/  LDC R1, c[0x0][0x28] ;  /* 0x00000a00ff017b82 */ /* 0x000fe20000000800 */
[----:B------:R-:W0:Y:S01]  /*0010*/  S2R R3, SR_CTAID.X ;  /* 0x0000000000037919 */ /* 0x000e220000002500 */
[----:B------:R-:W-:Y:S01]  /*0020*/  IMAD.MOV.U32 R2, RZ, RZ, 0x840 ;  /* 0x00000840ff027424 */ /* 0x000fe200078e00ff */
[----:B------:R-:W-:Y:S01]  /*0030*/  ULDC.64 UR4, c[0x0][0x208] ;  /* 0x0000820000047ab9 */ /* 0x000fe20000000a00 */
[----:B------:R-:W-:-:S04]  /*0040*/  IMAD.MOV.U32 R5, RZ, RZ, 0x600 ;  /* 0x00000600ff057424 */ /* 0x000fc800078e00ff */
[----:B0-----:R-:W0:Y:S01]  /*0050*/  LDC.U8 R0, c[0x0][R3+0x910] ;  /* 0x0002440003007b82 */ /* 0x001e220000000000 */
[----:B------:R-:W-:-:S07]  /*0060*/  IMAD R9, R3, 0x4, R2 ;  /* 0x0000000403097824 */ /* 0x000fce00078e0202 */
[----:B------:R-:W1:Y:S01]  /*0070*/  LDC R9, c[0x0][R9+0x210] ;  /* 0x0000840009097b82 */ /* 0x000e620000000800 */
[C---:B0-----:R-:W-:Y:S02]  /*0080*/  IMAD.SHL.U32 R8, R0.reuse, 0x8, RZ ;  /* 0x0000000800087824 */ /* 0x041fe400078e00ff */
[----:B------:R-:W-:-:S05]  /*0090*/  IMAD R2, R0, 0x4, R5 ;  /* 0x0000000400027824 */ /* 0x000fca00078e0205 */
[----:B------:R-:W0:Y:S01]  /*00a0*/  LDC.64 R12, c[0x0][R8+0x210] ;  /* 0x00008400080c7b82 */ /* 0x000e220000000a00 */
[----:B-1----:R-:W-:-:S07]  /*00b0*/  IMAD.WIDE R4, R9, 0x10000, RZ ;  /* 0x0001000009047825 */ /* 0x002fce00078e02ff */
[----:B------:R-:W1:Y:S08]  /*00c0*/  LDC.64 R14, c[0x0][R8+0x410] ;  /* 0x00010400080e7b82 */ /* 0x000e700000000a00 */
[----:B------:R-:W2:Y:S01]  /*00d0*/  LDC.64 R6, c[0x0][R8+0x610] ;  /* 0x0001840008067b82 */ /* 0x000ea20000000a00 */
[----:B0-----:R-:W-:-:S07]  /*00e0*/  IMAD.WIDE R12, R9, 0x20000, R12 ;  /* 0x00020000090c7825 */ /* 0x001fce00078e020c */
[----:B------:R-:W0:Y:S01]  /*00f0*/  LDC R2, c[0x0][R2+0x210] ;  /* 0x0000840002027b82 */ /* 0x000e220000000800 */
[----:B-1----:R-:W-:-:S03]  /*0100*/  IMAD.WIDE R14, R9, 0x20000, R14 ;  /* 0x00020000090e7825 */ /* 0x002fc600078e020e */
[----:B------:R-:W-:Y:S02]  /*0110*/  LOP3.LUT R0, R14, 0x7, R12, 0xc8, !PT ;  /* 0x000000070e007812 */ /* 0x000fe400078ec80c */
[----:B--2---:R-:W-:-:S04]  /*0120*/  IADD3 R3, P1, -R4, R6, RZ ;  /* 0x0000000604037210 */ /* 0x004fc80007f3e1ff */
[----:B------:R-:W-:Y:S01]  /*0130*/  LOP3.LUT P0, RZ, R0, 0x3, R3, 0xf8, !PT ;  /* 0x0000000300ff7812 */ /* 0x000fe2000780f803 */
[----:B------:R-:W-:-:S03]  /*0140*/  IMAD.X R4, R7, 0x1, ~R5, P1 ;  /* 0x0000000107047824 */ /* 0x000fc600008e0e05 */
[----:B------:R-:W-:-:S13]  /*0150*/  LOP3.LUT P0, RZ, RZ, RZ, RZ, 0xfc, P0 ;  /* 0x000000ffffff7212 */ /* 0x000fda000000fcff */
[----:B------:R-:W-:Y:S05]  /*0160*/  @!P0 BRA `(.L_x_0) ;  /* 0x0000000400788947 */ /* 0x000fea0003800000 */
[----:B------:R-:W-:-:S04]  /*0170*/  ISETP.GE.U32.AND P0, PT, R3, 0x1, PT ;  /* 0x000000010300780c */ /* 0x000fc80003f06070 */
[----:B------:R-:W-:-:S13]  /*0180*/  ISETP.GE.AND.EX P0, PT, R4, RZ, PT, P0 ;  /* 0x000000ff0400720c */ /* 0x000fda0003f06300 */
[----:B------:R-:W-:Y:S05]  /*0190*/  @!P0 EXIT ;  /* 0x000000000000894d */ /* 0x000fea0003800000 */
[----:B------:R-:W1:Y:S01]  /*01a0*/  S2R R5, SR_TID.X ;  /* 0x0000000000057919 */ /* 0x000e620000002100 */
[----:B------:R-:W2:Y:S01]  /*01b0*/  LDC R6, c[0x0][RZ] ;  /* 0x00000000ff067b82 */ /* 0x000ea20000000800 */
[----:B------:R-:W-:Y:S02]  /*01c0*/  IMAD.MOV.U32 R8, RZ, RZ, RZ ;  /* 0x000000ffff087224 */ /* 0x000fe400078e00ff */
[----:B------:R-:W-:-:S07]  /*01d0*/  IMAD.MOV.U32 R11, RZ, RZ, RZ ;  /* 0x000000ffff0b7224 */ /* 0x000fce00078e00ff */
.L_x_1:
[----:B-1----:R-:W-:Y:S01]  /*01e0*/  IADD3 R10, P0, R5, R8, RZ ;  /* 0x00000008050a7210 */ /* 0x002fe20007f1e0ff */
[C---:B--2---:R-:W-:Y:S01]  /*01f0*/  IMAD R29, R6.reuse, 0x3, RZ ;  /* 0x00000003061d7824 */ /* 0x044fe200078e02ff */
[----:B------:R-:W-:Y:S02]  /*0200*/  PRMT R24, RZ, 0x7610, R24 ;  /* 0x00007610ff187816 */ /* 0x000fe40000000018 */
[----:B------:R-:W-:Y:S01]  /*0210*/  IADD3 R21, P1, R6, R10, RZ ;  /* 0x0000000a06157210 */ /* 0x000fe20007f3e0ff */
[----:B------:R-:W-:Y:S01]  /*0220*/  IMAD.X R25, RZ, RZ, R11, P0 ;  /* 0x000000ffff197224 */ /* 0x000fe200000e060b */
[C---:B------:R-:W-:Y:S02]  /*0230*/  ISETP.GE.U32.AND P3, PT, R10.reuse, 0x10000, PT ;  /* 0x000100000a00780c */ /* 0x040fe40003f66070 */
[----:B------:R-:W-:Y:S01]  /*0240*/  ISETP.LT.U32.AND P0, PT, R10, R3, PT ;  /* 0x000000030a00720c */ /* 0x000fe20003f01070 */
[----:B------:R-:W-:Y:S01]  /*0250*/  IMAD.X R7, RZ, RZ, R25, P1 ;  /* 0x000000ffff077224 */ /* 0x000fe200008e0619 */
[----:B------:R-:W-:-:S02]  /*0260*/  ISETP.GE.U32.AND.EX P3, PT, R25, RZ, PT, P3 ;  /* 0x000000ff1900720c */ /* 0x000fc40003f66130 */
[----:B------:R-:W-:Y:S02]  /*0270*/  ISETP.GE.U32.AND P2, PT, R21, 0x10000, PT ;  /* 0x000100001500780c */ /* 0x000fe40003f46070 */
[----:B------:R-:W-:Y:S02]  /*0280*/  ISETP.LT.AND.EX P3, PT, R25, R4, !P3, P0 ;  /* 0x000000041900720c */ /* 0x000fe40005f61300 */
[----:B------:R-:W-:Y:S02]  /*0290*/  ISETP.LT.U32.AND P1, PT, R21, R3, PT ;  /* 0x000000031500720c */ /* 0x000fe40003f21070 */
[C---:B------:R-:W-:Y:S02]  /*02a0*/  ISETP.GE.U32.AND.EX P2, PT, R7.reuse, RZ, PT, P2 ;  /* 0x000000ff0700720c */ /* 0x040fe40003f46120 */
[----:B------:R-:W-:Y:S02]  /*02b0*/  LEA R27, P0, R6, R10, 0x1 ;  /* 0x0000000a061b7211 */ /* 0x000fe400078008ff */
[----:B------:R-:W-:-:S02]  /*02c0*/  ISETP.LT.AND.EX P2, PT, R7, R4, !P2, P1 ;  /* 0x000000040700720c */ /* 0x000fc40005741310 */
[C---:B------:R-:W-:Y:S01]  /*02d0*/  ISETP.GE.U32.AND P1, PT, R27.reuse, 0x10000, PT ;  /* 0x000100001b00780c */ /* 0x040fe20003f26070 */
[--C-:B------:R-:W-:Y:S01]  /*02e0*/  IMAD.X R9, RZ, RZ, R25.reuse, P0 ;  /* 0x000000ffff097224 */ /* 0x100fe200000e0619 */
[----:B------:R-:W-:Y:S02]  /*02f0*/  ISETP.LT.U32.AND P0, PT, R27, R3, PT ;  /* 0x000000031b00720c */ /* 0x000fe40003f01070 */
[C---:B------:R-:W-:Y:S02]  /*0300*/  @P3 LEA R16, P5, R10.reuse, R12, 0x1 ;  /* 0x0000000c0a103211 */ /* 0x040fe400078a08ff */
[C---:B------:R-:W-:Y:S02]  /*0310*/  ISETP.GE.U32.AND.EX P1, PT, R9.reuse, RZ, PT, P1 ;  /* 0x000000ff0900720c */ /* 0x040fe40003f26110 */
[----:B------:R-:W-:Y:S02]  /*0320*/  @P3 LEA.HI.X R17, R10, R13, R25, 0x1, P5 ;  /* 0x0000000d0a113211 */ /* 0x000fe400028f0c19 */
[----:B------:R-:W-:-:S02]  /*0330*/  ISETP.LT.AND.EX P1, PT, R9, R4, !P1, P0 ;  /* 0x000000040900720c */ /* 0x000fc40004f21300 */
[----:B------:R-:W-:Y:S01]  /*0340*/  IADD3 R29, P5, R29, R10, RZ ;  /* 0x0000000a1d1d7210 */ /* 0x000fe20007fbe0ff */
[----:B------:R1:W2:Y:S01]  /*0350*/  @P3 LDG.E.U16 R24, desc[UR4][R16.64] ;  /* 0x0000000410183981 */ /* 0x0002a2000c1e1500 */
[C---:B------:R-:W-:Y:S02]  /*0360*/  @P2 LEA R18, P4, R21.reuse, R12, 0x1 ;  /* 0x0000000c15122211 */ /* 0x040fe400078808ff */
[----:B------:R-:W-:Y:S01]  /*0370*/  PRMT R0, RZ, 0x7610, R0 ;  /* 0x00007610ff007816 */ /* 0x000fe20000000000 */
[----:B------:R-:W-:Y:S01]  /*0380*/  IMAD.X R20, RZ, RZ, R25, P5 ;  /* 0x000000ffff147224 */ /* 0x000fe200028e0619 */
[----:B------:R-:W-:Y:S02]  /*0390*/  @P2 LEA.HI.X R19, R21, R13, R7, 0x1, P4 ;  /* 0x0000000d15132211 */ /* 0x000fe400020f0c07 */
[C---:B------:R-:W-:Y:S02]  /*03a0*/  ISETP.GE.U32.AND P0, PT, R29.reuse, 0x10000, PT ;  /* 0x000100001d00780c */ /* 0x040fe40003f06070 */
[----:B------:R-:W-:Y:S01]  /*03b0*/  ISETP.LT.U32.AND P4, PT, R29, R3, PT ;  /* 0x000000031d00720c */ /* 0x000fe20003f81070 */
[----:B------:R3:W4:Y:S01]  /*03c0*/  @P2 LDG.E.U16 R0, desc[UR4][R18.64] ;  /* 0x0000000412002981 */ /* 0x000722000c1e1500 */
[----:B------:R-:W-:-:S02]  /*03d0*/  ISETP.GE.U32.AND.EX P0, PT, R20, RZ, PT, P0 ;  /* 0x000000ff1400720c */ /* 0x000fc40003f06100 */
[C---:B------:R-:W-:Y:S02]  /*03e0*/  @P1 LEA R22, P5, R27.reuse, R12, 0x1 ;  /* 0x0000000c1b161211 */ /* 0x040fe400078a08ff */
[----:B------:R-:W-:Y:S02]  /*03f0*/  ISETP.LT.AND.EX P0, PT, R20, R4, !P0, P4 ;  /* 0x000000041400720c */ /* 0x000fe40004701340 */
[----:B------:R-:W-:Y:S02]  /*0400*/  PRMT R26, RZ, 0x7610, R26 ;  /* 0x00007610ff1a7816 */ /* 0x000fe4000000001a */
[----:B------:R-:W-:-:S05]  /*0410*/  @P1 LEA.HI.X R23, R27, R13, R9, 0x1, P5 ;  /* 0x0000000d1b171211 */ /* 0x000fca00028f0c09 */
[----:B------:R-:W5:Y:S01]  /*0420*/  @P1 LDG.E.U16 R26, desc[UR4][R22.64] ;  /* 0x00000004161a1981 */ /* 0x000f62000c1e1500 */
[----:B------:R-:W-:-:S03]  /*0430*/  PRMT R28, RZ, 0x7610, R28 ;  /* 0x00007610ff1c7816 */ /* 0x000fc6000000001c */
[----:B-1----:R-:W-:-:S04]  /*0440*/  @P0 LEA R16, P4, R29, R12, 0x1 ;  /* 0x0000000c1d100211 */ /* 0x002fc800078808ff */
[----:B------:R-:W-:-:S05]  /*0450*/  @P0 LEA.HI.X R17, R29, R13, R20, 0x1, P4 ;  /* 0x0000000d1d110211 */ /* 0x000fca00020f0c14 */
[----:B------:R1:W5:Y:S01]  /*0460*/  @P0 LDG.E.U16 R28, desc[UR4][R16.64] ;  /* 0x00000004101c0981 */ /* 0x000362000c1e1500 */
[----:B---3--:R-:W-:-:S04]  /*0470*/  @P3 LEA R18, P4, R10, R14, 0x1 ;  /* 0x0000000e0a123211 */ /* 0x008fc800078808ff */
[----:B------:R-:W-:Y:S01]  /*0480*/  @P3 LEA.HI.X R19, R10, R15, R25, 0x1, P4 ;  /* 0x0000000f0a133211 */ /* 0x000fe200020f0c19 */
[----:B--2---:R-:W-:-:S05]  /*0490*/  IMAD.U32 R24, R24, 0x10000, RZ ;  /* 0x0001000018187824 */ /* 0x004fca00078e00ff */
[C---:B------:R-:W-:Y:S02]  /*04a0*/  FSETP.GTU.FTZ.AND P5, PT, |R24|.reuse, +INF , PT ;  /* 0x7f8000001800780b */ /* 0x040fe40003fbc200 */
[----:B0-----:R-:W-:Y:S01]  /*04b0*/  FSETP.GT.FTZ.AND P6, PT, R24, R2, PT ;  /* 0x000000021800720b */ /* 0x001fe20003fd4000 */
[----:B----4-:R-:W-:-:S03]  /*04c0*/  IMAD.U32 R0, R0, 0x10000, RZ ;  /* 0x0001000000007824 */ /* 0x010fc600078e00ff */
[----:B------:R-:W-:Y:S02]  /*04d0*/  PLOP3.LUT P5, PT, P6, P5, PT, 0xa8, 0x0 ;  /* 0x000000000000781c */ /* 0x000fe400037ab570 */
[C---:B------:R-:W-:Y:S02]  /*04e0*/  FSETP.GTU.FTZ.AND P4, PT, |R0|.reuse, +INF , PT ;  /* 0x7f8000000000780b */ /* 0x040fe40003f9c200 */
[----:B------:R-:W-:-:S04]  /*04f0*/  FSETP.GT.FTZ.AND P6, PT, R0, R2, PT ;  /* 0x000000020000720b */ /* 0x000fc80003fd4000 */
[----:B------:R-:W-:Y:S02]  /*0500*/  PLOP3.LUT P4, PT, P6, P4, PT, 0xa8, 0x0 ;  /* 0x000000000000781c */ /* 0x000fe40003789570 */
[----:B-1----:R-:W-:Y:S01]  /*0510*/  @P2 LEA R16, P6, R21, R14, 0x1 ;  /* 0x0000000e15102211 */ /* 0x002fe200078c08ff */
[----:B-----5:R-:W-:-:S03]  /*0520*/  IMAD.U32 R25, R26, 0x10000, RZ ;  /* 0x000100001a197824 */ /* 0x020fc600078e00ff */
[----:B------:R-:W-:Y:S02]  /*0530*/  @P2 LEA.HI.X R17, R21, R15, R7, 0x1, P6 ;  /* 0x0000000f15112211 */ /* 0x000fe400030f0c07 */
[-C--:B------:R-:W-:Y:S02]  /*0540*/  FSEL R7, R24, R2.reuse, P5 ;  /* 0x0000000218077208 */ /* 0x080fe40002800000 */
[C---:B------:R-:W-:Y:S02]  /*0550*/  FSETP.GTU.FTZ.AND P5, PT, |R25|.reuse, +INF , PT ;  /* 0x7f8000001900780b */ /* 0x040fe40003fbc200 */
[----:B------:R-:W-:-:S04]  /*0560*/  FSETP.GT.FTZ.AND P6, PT, R25, R2, PT ;  /* 0x000000021900720b */ /* 0x000fc80003fd4000 */
[----:B------:R-:W-:Y:S02]  /*0570*/  PLOP3.LUT P5, PT, P6, P5, PT, 0xa8, 0x0 ;  /* 0x000000000000781c */ /* 0x000fe400037ab570 */
[----:B------:R-:W-:-:S04]  /*0580*/  @P1 LEA R22, P6, R27, R14, 0x1 ;  /* 0x0000000e1b161211 */ /* 0x000fc800078c08ff */
[----:B------:R-:W-:Y:S01]  /*0590*/  @P1 LEA.HI.X R23, R27, R15, R9, 0x1, P6 ;  /* 0x0000000f1b171211 */ /* 0x000fe200030f0c09 */
[----:B------:R-:W-:Y:S01]  /*05a0*/  IMAD.U32 R9, R28, 0x10000, RZ ;  /* 0x000100001c097824 */ /* 0x000fe200078e00ff */
[-C--:B------:R-:W-:Y:S02]  /*05b0*/  FSEL R0, R0, R2.reuse, P4 ;  /* 0x0000000200007208 */ /* 0x080fe40002000000 */
[-C--:B------:R-:W-:Y:S02]  /*05c0*/  FSEL R10, R25, R2.reuse, P5 ;  /* 0x00000002190a7208 */ /* 0x080fe40002800000 */
[C---:B------:R-:W-:Y:S02]  /*05d0*/  FSETP.GTU.FTZ.AND P4, PT, |R9|.reuse, +INF , PT ;  /* 0x7f8000000900780b */ /* 0x040fe40003f9c200 */
[----:B------:R-:W-:-:S04]  /*05e0*/  FSETP.GT.FTZ.AND P5, PT, R9, R2, PT ;  /* 0x000000020900720b */ /* 0x000fc80003fb4000 */
[----:B------:R-:W-:Y:S02]  /*05f0*/  PLOP3.LUT P4, PT, P5, P4, PT, 0xa8, 0x0 ;  /* 0x000000000000781c */ /* 0x000fe40002f89570 */
[----:B------:R-:W-:Y:S02]  /*0600*/  F2FP.BF16.F32.PACK_AB R7, RZ, R7 ;  /* 0x00000007ff07723e */ /* 0x000fe400000010ff */
[----:B------:R-:W-:Y:S02]  /*0610*/  FSEL R9, R9, R2, P4 ;  /* 0x0000000209097208 */ /* 0x000fe40002000000 */
[----:B------:R-:W-:Y:S02]  /*0620*/  F2FP.BF16.F32.PACK_AB R0, RZ, R0 ;  /* 0x00000000ff00723e */ /* 0x000fe400000010ff */
[----:B------:R-:W-:Y:S01]  /*0630*/  F2FP.BF16.F32.PACK_AB R9, RZ, R9 ;  /* 0x00000009ff09723e */ /* 0x000fe200000010ff */
[----:B------:R-:W-:Y:S01]  /*0640*/  @P3 STG.E.U16 desc[UR4][R18.64], R7 ;  /* 0x0000000712003986 */ /* 0x000fe2000c101504 */
[----:B------:R-:W-:-:S03]  /*0650*/  @P0 LEA R24, P6, R29, R14, 0x1 ;  /* 0x0000000e1d180211 */ /* 0x000fc600078c08ff */
[----:B------:R0:W-:Y:S01]  /*0660*/  @P2 STG.E.U16 desc[UR4][R16.64], R0 ;  /* 0x0000000010002986 */ /* 0x0001e2000c101504 */
[----:B------:R-:W-:Y:S02]  /*0670*/  F2FP.BF16.F32.PACK_AB R10, RZ, R10 ;  /* 0x0000000aff0a723e */ /* 0x000fe400000010ff */
[----:B------:R-:W-:Y:S02]  /*0680*/  @P0 LEA.HI.X R25, R29, R15, R20, 0x1, P6 ;  /* 0x0000000f1d190211 */ /* 0x000fe400030f0c14 */
[----:B0-----:R-:W-:Y:S01]  /*0690*/  PRMT R17, R9, 0x7610, R17 ;  /* 0x0000761009117816 */ /* 0x001fe20000000011 */
[----:B------:R-:W-:Y:S01]  /*06a0*/  IMAD.MOV.U32 R9, RZ, RZ, R11 ;  /* 0x000000ffff097224 */ /* 0x000fe200078e000b */
[----:B------:R3:W-:Y:S01]  /*06b0*/  @P1 STG.E.U16 desc[UR4][R22.64], R10 ;  /* 0x0000000a16001986 */ /* 0x0007e2000c101504 */
[----:B------:R-:W-:-:S03]  /*06c0*/  IMAD.WIDE.U32 R8, R6, 0x4, R8 ;  /* 0x0000000406087825 */ /* 0x000fc600078e0008 */
[----:B------:R3:W-:Y:S01]  /*06d0*/  @P0 STG.E.U16 desc[UR4][R24.64], R17 ;  /* 0x0000001118000986 */ /* 0x0007e2000c101504 */
[C---:B------:R-:W-:Y:S02]  /*06e0*/  ISETP.GE.U32.AND P0, PT, R8.reuse, 0x10000, PT ;  /* 0x000100000800780c */ /* 0x040fe40003f06070 */
[----:B------:R-:W-:Y:S02]  /*06f0*/  ISETP.LT.U32.AND P1, PT, R8, R3, PT ;  /* 0x000000030800720c */ /* 0x000fe40003f21070 */
[C---:B------:R-:W-:Y:S02]  /*0700*/  ISETP.GE.U32.AND.EX P0, PT, R9.reuse, RZ, PT, P0 ;  /* 0x000000ff0900720c */ /* 0x040fe40003f06100 */
[----:B------:R-:W-:Y:S01]  /*0710*/  ISETP.LT.AND.EX P1, PT, R9, R4, PT, P1 ;  /* 0x000000040900720c */ /* 0x000fe20003f21310 */
[----:B------:R-:W-:-:S12]  /*0720*/  IMAD.MOV.U32 R11, RZ, RZ, R9 ;  /* 0x000000ffff0b7224 */ /* 0x000fd800078e0009 */
[----:B---3--:R-:W-:Y:S05]  /*0730*/  @!P0 BRA P1, `(.L_x_1) ;  /* 0xfffffff800a88947 */ /* 0x008fea000083ffff */
[----:B------:R-:W-:Y:S05]  /*0740*/  EXIT ;  /* 0x000000000000794d */ /* 0x000fea0003800000 */
.L_x_0:
[----:B------:R-:W1:Y:S02]  /*0750*/  S2R R5, SR_TID.X ;  /* 0x0000000000057919 */ /* 0x000e640000002100 */
[----:B-1----:R-:W-:-:S03]  /*0760*/  IMAD.WIDE.U32 R6, R5, 0x4, RZ ;  /* 0x0000000405067825 */ /* 0x002fc600078e00ff */
[----:B------:R-:W-:-:S04]  /*0770*/  ISETP.GE.U32.AND P0, PT, R6, R3, PT ;  /* 0x000000030600720c */ /* 0x000fc80003f06070 */
[----:B------:R-:W-:-:S04]  /*0780*/  ISETP.GE.AND.EX P0, PT, R7, R4, PT, P0 ;  /* 0x000000040700720c */ /* 0x000fc80003f06300 */
[----:B------:R-:W-:-:S13]  /*0790*/  ISETP.GT.U32.OR P0, PT, R5, 0x3fff, P0 ;  /* 0x00003fff0500780c */ /* 0x000fda0000704470 */
[----:B------:R-:W-:Y:S05]  /*07a0*/  @P0 EXIT ;  /* 0x000000000000094d */ /* 0x000fea0003800000 */
[----:B------:R-:W-:Y:S01]  /*07b0*/  IMAD.MOV.U32 R0, RZ, RZ, RZ ;  /* 0x000000ffff007224 */ /* 0x000fe200078e00ff */
[----:B------:R-:W-:-:S06]  /*07c0*/  ULDC UR6, c[0x0][0x0] ;  /* 0x0000000000067ab9 */ /* 0x000fcc0000000800 */
.L_x_2:
[C---:B------:R-:W-:Y:S01]  /*07d0*/  IMAD.SHL.U32 R21, R5.reuse, 0x8, RZ ;  /* 0x0000000805157824 */ /* 0x040fe200078e00ff */
[----:B------:R-:W-:-:S04]  /*07e0*/  SHF.L.U64.HI R23, R5, 0x3, R0 ;  /* 0x0000000305177819 */ /* 0x000fc80000010200 */
[----:B------:R-:W-:-:S05]  /*07f0*/  IADD3 R6, P0, R12, R21, RZ ;  /* 0x000000150c067210 */ /* 0x000fca0007f1e0ff */
[----:B------:R-:W-:-:S06]  /*0800*/  IMAD.X R7, R13, 0x1, R23, P0 ;  /* 0x000000010d077824 */ /* 0x000fcc00000e0617 */
[----:B------:R-:W2:Y:S02]  /*0810*/  LDG.E.64 R6, desc[UR4][R6.64] ;  /* 0x0000000406067981 */ /* 0x000ea4000c1e1b00 */
[C---:B--2---:R-:W-:Y:S01]  /*0820*/  PRMT R8, R6.reuse, 0x7632, R8 ;  /* 0x0000763206087816 */ /* 0x044fe20000000008 */
[----:B------:R-:W-:Y:S01]  /*0830*/  IMAD.U32 R11, R6, 0x10000, RZ ;  /* 0x00010000060b7824 */ /* 0x000fe200078e00ff */
[C---:B------:R-:W-:Y:S01]  /*0840*/  PRMT R9, R7.reuse, 0x7632, R9 ;  /* 0x0000763207097816 */ /* 0x040fe20000000009 */
[----:B------:R-:W-:Y:S02]  /*0850*/  IMAD.U32 R19, R7, 0x10000, RZ ;  /* 0x0001000007137824 */ /* 0x000fe400078e00ff */
[----:B------:R-:W-:Y:S01]  /*0860*/  IMAD.U32 R17, R8, 0x10000, RZ ;  /* 0x0001000008117824 */ /* 0x000fe200078e00ff */
[----:B------:R-:W-:Y:S01]  /*0870*/  FSETP.GTU.FTZ.AND P1, PT, |R11|, +INF , PT ;  /* 0x7f8000000b00780b */ /* 0x000fe20003f3c200 */
[----:B------:R-:W-:Y:S01]  /*0880*/  IMAD.U32 R9, R9, 0x10000, RZ ;  /* 0x0001000009097824 */ /* 0x000fe200078e00ff */
[----:B0-----:R-:W-:-:S02]  /*0890*/  FSETP.GT.FTZ.AND P2, PT, R11, R2, PT ;  /* 0x000000020b00720b */ /* 0x001fc40003f54000 */
[C---:B------:R-:W-:Y:S02]  /*08a0*/  FSETP.GTU.FTZ.AND P0, PT, |R19|.reuse, +INF , PT ;  /* 0x7f8000001300780b */ /* 0x040fe40003f1c200 */
[-C--:B------:R-:W-:Y:S02]  /*08b0*/  FSETP.GT.FTZ.AND P4, PT, R19, R2.reuse, PT ;  /* 0x000000021300720b */ /* 0x080fe40003f94000 */
[----:B------:R-:W-:Y:S02]  /*08c0*/  PLOP3.LUT P1, PT, P2, P1, PT, 0xa8, 0x0 ;  /* 0x000000000000781c */ /* 0x000fe40001723570 */
[C---:B------:R-:W-:Y:S02]  /*08d0*/  FSETP.GTU.FTZ.AND P5, PT, |R17|.reuse, +INF , PT ;  /* 0x7f8000001100780b */ /* 0x040fe40003fbc200 */
[----:B------:R-:W-:Y:S02]  /*08e0*/  FSETP.GT.FTZ.AND P6, PT, R17, R2, PT ;  /* 0x000000021100720b */ /* 0x000fe40003fd4000 */
[----:B------:R-:W-:-:S02]  /*08f0*/  FSETP.GTU.FTZ.AND P2, PT, |R9|, +INF , PT ;  /* 0x7f8000000900780b */ /* 0x000fc40003f5c200 */
[-C--:B------:R-:W-:Y:S02]  /*0900*/  FSETP.GT.FTZ.AND P3, PT, R9, R2.reuse, PT ;  /* 0x000000020900720b */ /* 0x080fe40003f74000 */
[----:B------:R-:W-:Y:S02]  /*0910*/  PLOP3.LUT P0, PT, P4, P0, PT, 0xa8, 0x0 ;  /* 0x000000000000781c */ /* 0x000fe40002701570 */
[----:B------:R-:W-:Y:S02]  /*0920*/  PLOP3.LUT P5, PT, P6, P5, PT, 0xa8, 0x0 ;  /* 0x000000000000781c */ /* 0x000fe400037ab570 */
[----:B------:R-:W-:Y:S02]  /*0930*/  PLOP3.LUT P2, PT, P3, P2, PT, 0xa8, 0x0 ;  /* 0x000000000000781c */ /* 0x000fe40001f45570 */
[----:B------:R-:W-:Y:S02]  /*0940*/  IADD3 R6, P6, R14, R21, RZ ;  /* 0x000000150e067210 */ /* 0x000fe40007fde0ff */
[----:B------:R-:W-:-:S02]  /*0950*/  FSEL R19, R19, R2, P0 ;  /* 0x0000000213137208 */ /* 0x000fc40000000000 */
[-C--:B------:R-:W-:Y:S01]  /*0960*/  FSEL R11, R11, R2.reuse, P1 ;  /* 0x000000020b0b7208 */ /* 0x080fe20000800000 */
[----:B------:R-:W-:Y:S01]  /*0970*/  IMAD.X R7, R15, 0x1, R23, P6 ;  /* 0x000000010f077824 */ /* 0x000fe200030e0617 */
[-C--:B------:R-:W-:Y:S02]  /*0980*/  FSEL R8, R17, R2.reuse, P5 ;  /* 0x0000000211087208 */ /* 0x080fe40002800000 */
[----:B------:R-:W-:Y:S02]  /*0990*/  FSEL R10, R9, R2, P2 ;  /* 0x00000002090a7208 */ /* 0x000fe40001000000 */
[----:B------:R-:W-:Y:S02]  /*09a0*/  IADD3 R5, P0, R5, UR6, RZ ;  /* 0x0000000605057c10 */ /* 0x000fe4000ff1e0ff */
[----:B------:R-:W-:Y:S02]  /*09b0*/  F2FP.BF16.F32.PACK_AB R8, R8, R11 ;  /* 0x0000000b0808723e */ /* 0x000fe400000010ff */
[----:B------:R-:W-:Y:S01]  /*09c0*/  F2FP.BF16.F32.PACK_AB R9, R10, R19 ;  /* 0x000000130a09723e */ /* 0x000fe200000010ff */
[C---:B------:R-:W-:Y:S01]  /*09d0*/  IMAD.SHL.U32 R10, R5.reuse, 0x4, RZ ;  /* 0x00000004050a7824 */ /* 0x040fe200078e00ff */
[----:B------:R-:W-:Y:S01]  /*09e0*/  ISETP.LT.U32.AND P1, PT, R5, 0x4000, PT ;  /* 0x000040000500780c */ /* 0x000fe20003f21070 */
[----:B------:R-:W-:-:S02]  /*09f0*/  IMAD.X R0, RZ, RZ, R0, P0 ;  /* 0x000000ffff007224 */ /* 0x000fc400000e0600 */
[----:B------:R1:W-:Y:S01]  /*0a00*/  STG.E.64 desc[UR4][R6.64], R8 ;  /* 0x0000000806007986 */ /* 0x0003e2000c101b04 */
[----:B------:R-:W-:Y:S02]  /*0a10*/  ISETP.GE.U32.AND P0, PT, R10, R3, PT ;  /* 0x000000030a00720c */ /* 0x000fe40003f06070 */
[----:B------:R-:W-:Y:S02]  /*0a20*/  SHF.L.U64.HI R11, R5, 0x2, R0 ;  /* 0x00000002050b7819 */ /* 0x000fe40000010200 */
[----:B------:R-:W-:Y:S02]  /*0a30*/  ISETP.LT.U32.AND.EX P1, PT, R0, RZ, PT, P1 ;  /* 0x000000ff0000720c */ /* 0x000fe40003f21110 */
[----:B------:R-:W-:-:S13]  /*0a40*/  ISETP.GE.AND.EX P0, PT, R11, R4, PT, P0 ;  /* 0x000000040b00720c */ /* 0x000fda0003f06300 */
[----:B-1----:R-:W-:Y:S05]  /*0a50*/  @!P0 BRA P1, `(.L_x_2) ;  /* 0xfffffffc005c8947 */ /* 0x002fea000083ffff */
[----:B------:R-:W-:Y:S05]  /*0a60*/  EXIT ;  /* 0x000000000000794d */ /* 0x000fea0003800000 */
.L_x_3:
[----:B------:R-:W-:-:S00]  /*0a70*/  BRA `(.L_x_3) ;  /* 0xfffffffc00fc7947 */ /* 0x000fc0000383ffff */
[----:B------:R-:W-:-:S00]  /*0a80*/  NOP ;  /* 0x0000000000007918 */ /* 0x000fc00000000000 */
[----:B------:R-:W-:-:S00]  /*0a90*/  NOP ;  /* 0x0000000000007918 */ /* 0x000fc00000000000 */
[----:B------:R-:W-:-:S00]  /*0aa0*/  NOP ;  /* 0x0000000000007918 */ /* 0x000fc00000000000 */
[----:B------:R-:W-:-:S00]  /*0ab0*/  NOP ;  /* 0x0000000000007918 */ /* 0x000fc00000000000 */
[----:B------:R-:W-:-:S00]  /*0ac0*/  NOP ;  /* 0x0000000000007918 */ /* 0x000fc00000000000 */
[----:B------:R-:W-:-:S00]  /*0ad0*/  NOP ;  /* 0x0000000000007918 */ /* 0x000fc00000000000 */
[----:B------:R-:W-:-:S00]  /*0ae0*/  NOP ;  /* 0x0000000000007918 */ /* 0x000fc00000000000 */
[----:B------:R-:W-:-:S00]  /*0af0*/  NOP ;  /* 0x0000000000007918 */ /* 0x000fc00000000000 */
.L_x_3926:


//--------------------- .text._ZN2at6native61_GLOBAL__N__44eb8e94_28_ForeachBinaryOpScalarList_cu_dda10a6925multi_tensor_apply_kernelINS1_28TensorListScalarListMetadataIfLi2EEENS1_25BinaryOpScalarListFunctorIN3c104HalfELi2ELi1ELi1EEEJNS0_7maximumIfEEEEEvT_T0_DpT1_ --------------------------
	.section	.text._ZN2at6native61_GLOBAL__N__44eb8e94_28_ForeachBinaryOpScalarList_cu_dda10a6925multi_tensor_apply_kernelINS1_28TensorListScalarListMetadataIfLi2EEENS1_25BinaryOpScalarListFunctorIN3c104HalfELi2ELi1ELi1EEEJNS0_7maximumIfEEEEEvT_T0_DpT1_,"ax",@progbits
	.align	128
.text._ZN2at6native61_GLOBAL__N__44eb8e94_28_ForeachBinaryOpScalarList_cu_dda10a6925multi_tensor_apply_kernelINS1_28TensorListScalarListMetadataIfLi2EEENS1_25BinaryOpScalarListFunctorIN3c104HalfELi2ELi1ELi1EEEJNS0_7maximumIfEEEEEvT_T0_DpT1_:
        .type           _ZN2at6native61_GLOBAL__N__44eb8e94_28_ForeachBinaryOpScalarList_cu_dda10a6925multi_tensor_apply_kernelINS1_28TensorListScalarListMetadataIfLi2EEENS1_25BinaryOpScalarListFunctorIN3c104HalfELi2ELi1ELi1EEEJNS0_7maximumIfEEEEEvT_T0_DpT1_,@function
        .size           _ZN2at6native61_GLOBAL__N__44eb8e94_28_ForeachBinaryOpScalarList_cu_dda10a6925multi_tensor_apply_kernelINS1_28TensorListScalarListMetadataIfLi2EEENS1_25BinaryOpScalarListFunctorIN3c104HalfELi2ELi1ELi1EEEJNS0_7maximumIfEEEEEvT_T0_DpT1_,(.L_x_3927 - _ZN2at6native61_GLOBAL__N__44eb8e94_28_ForeachBinaryOpScalarList_cu_dda10a6925multi_tensor_apply_kernelINS1_28TensorListScalarListMetadataIfLi2EEENS1_25BinaryOpScalarListFunctorIN3c104HalfELi2ELi1ELi1EEEJNS0_7maximumIfEEEEEvT_T0_DpT1_)
        .other          _ZN2at6native61_GLOBAL__N__44eb8e94_28_ForeachBinaryOpScalarList_cu_dda10a6925multi_tensor_apply_kernelINS1_28TensorListScalarListMetadataIfLi2EEENS1_25BinaryOpScalarListFunctorIN3c104HalfELi2ELi1ELi1EEEJNS0_7maximumIfEEEEEvT_T0_DpT1_,@"STO_CUDA_ENTRY STV_DEFAULT"
_ZN2at6native61_GLOBAL__N__44eb8e94_28_ForeachBinaryOpScalarList_cu_dda10a6925multi_tensor_apply_kernelINS1_28TensorListScalarListMetadataIfLi2EEENS1_25BinaryOpScalarListFunctorIN3c104HalfELi2ELi1ELi1EEEJNS0_7maximumIfEEEEEvT_T0_DpT1_:
        /* <DEDUP_REMOVED lines=28> */
[----:B------:R-:W-:-:S07]  /*01c0*/  CS2R R8, SRZ ;  /* 0x0000000000087805 */ /* 0x000fce000001ff00 */
.L_x_5:
[----:B-1----:R-:W-:Y:S01]  /*01d0*/  IADD3 R27, P0, R5, R8, RZ ;  /* 0x00000008051b7210 */ /* 0x002fe20007f1e0ff */
[C---:B--2---:R-:W-:Y:S01]  /*01e0*/  IMAD R20, R6.reuse, 0x3, RZ ;  /* 0x0000000306147824 */ /* 0x044fe200078e02ff */
[----:B------:R-:W-:Y:S02]  /*01f0*/  PRMT R22, RZ, 0x7610, R22 ;  /* 0x00007610ff167816 */ /* 0x000fe40000000016 */
[C---:B------:R-:W-:Y:S01]  /*0200*/  ISETP.GE.U32.AND P3, PT, R27.reuse, 0x10000, PT ;  /* 0x000100001b00780c */ /* 0x040fe20003f66070 */
[----:B------:R-:W-:Y:S01]  /*0210*/  IMAD.X R25, RZ, RZ, R9, P0 ;  /* 0x000000ffff197224 */ /* 0x000fe200000e0609 */
[----:B------:R-:W-:Y:S02]  /*0220*/  IADD3 R10, P1, R6, R27, RZ ;  /* 0x0000001b060a7210 */ /* 0x000fe40007f3e0ff */
[----:B------:R-:W-:Y:S02]  /*0230*/  ISETP.LT.U32.AND P0, PT, R27, R3, PT ;  /* 0x000000031b00720c */ /* 0x000fe40003f01070 */
[----:B------:R-:W-:Y:S01]  /*0240*/  ISETP.GE.U32.AND.EX P3, PT, R25, RZ, PT, P3 ;  /* 0x000000ff1900720c */ /* 0x000fe20003f66130 */
[----:B------:R-:W-:Y:S01]  /*0250*/  IMAD.X R7, RZ, RZ, R25, P1 ;  /* 0x000000ffff077224 */ /* 0x000fe200008e0619 */
[----:B------:R-:W-:-:S02]  /*0260*/  ISETP.GE.U32.AND P2, PT, R10, 0x10000, PT ;  /* 0x000100000a00780c */ /* 0x000fc40003f46070 */
[-C--:B------:R-:W-:Y:S02]  /*0270*/  ISETP.LT.AND.EX P3, PT, R25, R4.reuse, !P3, P0 ;  /* 0x000000041900720c */ /* 0x080fe40005f61300 */
[----:B------:R-:W-:Y:S02]  /*0280*/  ISETP.LT.U32.AND P1, PT, R10, R3, PT ;  /* 0x000000030a00720c */ /* 0x000fe40003f21070 */
[C---:B------:R-:W-:Y:S02]  /*0290*/  ISETP.GE.U32.AND.EX P2, PT, R7.reuse, RZ, PT, P2 ;  /* 0x000000ff0700720c */ /* 0x040fe40003f46120 */
[----:B------:R-:W-:Y:S02]  /*02a0*/  LEA R23, P0, R6, R27, 0x1 ;  /* 0x0000001b06177211 */ /* 0x000fe400078008ff */
[----:B------:R-:W-:Y:S02]  /*02b0*/  ISETP.LT.AND.EX P2, PT, R7, R4, !P2, P1 ;  /* 0x000000040700720c */ /* 0x000fe40005741310 */
[C---:B------:R-:W-:Y:S01]  /*02c0*/  ISETP.GE.U32.AND P1, PT, R23.reuse, 0x10000, PT ;  /* 0x000100001700780c */ /* 0x040fe20003f26070 */
[----:B------:R-:W-:Y:S01]  /*02d0*/  IMAD.X R11, RZ, RZ, R25, P0 ;  /* 0x000000ffff0b7224 */ /* 0x000fe200000e0619 */
[----:B------:R-:W-:-:S02]  /*02e0*/  ISETP.LT.U32.AND P0, PT, R23, R3, PT ;  /* 0x000000031700720c */ /* 0x000fc40003f01070 */
[-C--:B------:R-:W-:Y:S02]  /*02f0*/  @P3 LEA R16, P5, R27, R12.reuse, 0x1 ;  /* 0x0000000c1b103211 */ /* 0x080fe400078a08ff */
[----:B------:R-:W-:Y:S02]  /*0300*/  ISETP.GE.U32.AND.EX P1, PT, R11, RZ, PT, P1 ;  /* 0x000000ff0b00720c */ /* 0x000fe40003f26110 */
[--C-:B------:R-:W-:Y:S02]  /*0310*/  @P3 LEA.HI.X R17, R27, R13, R25.reuse, 0x1, P5 ;  /* 0x0000000d1b113211 */ /* 0x100fe400028f0c19 */
[----:B------:R-:W-:Y:S02]  /*0320*/  IADD3 R29, P5, R20, R27, RZ ;  /* 0x0000001b141d7210 */ /* 0x000fe40007fbe0ff */
[----:B------:R-:W-:Y:S01]  /*0330*/  @P2 LEA R18, P4, R10, R12, 0x1 ;  /* 0x0000000c0a122211 */ /* 0x000fe200078808ff */
[----:B------:R1:W2:Y:S01]  /*0340*/  @P3 LDG.E.U16 R22, desc[UR4][R16.64] ;  /* 0x0000000410163981 */ /* 0x0002a2000c1e1500 */
[----:B------:R-:W-:Y:S01]  /*0350*/  ISETP.LT.AND.EX P1, PT, R11, R4, !P1, P0 ;  /* 0x000000040b00720c */ /* 0x000fe20004f21300 */
[----:B------:R-:W-:Y:S01]  /*0360*/  IMAD.X R24, RZ, RZ, R25, P5 ;  /* 0x000000ffff187224 */ /* 0x000fe200028e0619 */
[----:B------:R-:W-:-:S02]  /*0370*/  ISETP.GE.U32.AND P0, PT, R29, 0x10000, PT ;  /* 0x000100001d00780c */ /* 0x000fc40003f06070 */
[----:B------:R-:W-:Y:S02]  /*0380*/  @P2 LEA.HI.X R19, R10, R13, R7, 0x1, P4 ;  /* 0x0000000d0a132211 */ /* 0x000fe400020f0c07 */
[----:B------:R-:W-:Y:S02]  /*0390*/  PRMT R0, RZ, 0x7610, R0 ;  /* 0x00007610ff007816 */ /* 0x000fe40000000000 */
[----:B------:R-:W-:Y:S02]  /*03a0*/  ISETP.LT.U32.AND P4, PT, R29, R3, PT ;  /* 0x000000031d00720c */ /* 0x000fe40003f81070 */
[C---:B------:R-:W-:Y:S02]  /*03b0*/  ISETP.GE.U32.AND.EX P0, PT, R24.reuse, RZ, PT, P0 ;  /* 0x000000ff1800720c */ /* 0x040fe40003f06100 */
[----:B------:R3:W4:Y:S02]  /*03c0*/  @P2 LDG.E.U16 R0, desc[UR4][R18.64] ;  /* 0x0000000412002981 */ /* 0x000724000c1e1500 */
[----:B------:R-:W-:-:S02]  /*03d0*/  ISETP.LT.AND.EX P0, PT, R24, R4, !P0, P4 ;  /* 0x000000041800720c */ /* 0x000fc40004701340 */
[C---:B------:R-:W-:Y:S02]  /*03e0*/  @P1 LEA R20, P5, R23.reuse, R12, 0x1 ;  /* 0x0000000c17141211 */ /* 0x040fe400078a08ff */
[----:B------:R-:W-:Y:S02]  /*03f0*/  PRMT R26, RZ, 0x7610, R26 ;  /* 0x00007610ff1a7816 */ /* 0x000fe4000000001a */
[----:B------:R-:W-:Y:S02]  /*0400*/  @P1 LEA.HI.X R21, R23, R13, R11, 0x1, P5 ;  /* 0x0000000d17151211 */ /* 0x000fe400028f0c0b */
[----:B------:R-:W-:-:S03]  /*0410*/  PRMT R28, RZ, 0x7610, R28 ;  /* 0x00007610ff1c7816 */ /* 0x000fc6000000001c */
[----:B------:R-:W5:Y:S02]  /*0420*/  @P1 LDG.E.U16 R26, desc[UR4][R20.64] ;  /* 0x00000004141a1981 */ /* 0x000f64000c1e1500 */
[----:B-1----:R-:W-:-:S04]  /*0430*/  @P0 LEA R16, P4, R29, R12, 0x1 ;  /* 0x0000000c1d100211 */ /* 0x002fc800078808ff */
[----:B------:R-:W-:-:S05]  /*0440*/  @P0 LEA.HI.X R17, R29, R13, R24, 0x1, P4 ;  /* 0x0000000d1d110211 */ /* 0x000fca00020f0c18 */
[----:B------:R1:W5:Y:S01]  /*0450*/  @P0 LDG.E.U16 R28, desc[UR4][R16.64] ;  /* 0x00000004101c0981 */ /* 0x000362000c1e1500 */
[----:B---3--:R-:W-:-:S04]  /*0460*/  @P3 LEA R18, P4, R27, R14, 0x1 ;  /* 0x0000000e1b123211 */ /* 0x008fc800078808ff */
[----:B------:R-:W-:Y:S01]  /*0470*/  @P3 LEA.HI.X R19, R27, R15, R25, 0x1, P4 ;  /* 0x0000000f1b133211 */ /* 0x000fe200020f0c19 */
[----:B------:R-:W-:-:S04]  /*0480*/  IMAD.WIDE.U32 R8, R6, 0x4, R8 ;  /* 0x0000000406087825 */ /* 0x000fc800078e0008 */
[----:B--2---:R-:W-:-:S05]  /*0490*/  HADD2.F32 R22, -RZ, R22.H0_H0 ;  /* 0x20000016ff167230 */ /* 0x004fca0000004100 */
[C---:B------:R-:W-:Y:S02]  /*04a0*/  FSETP.GTU.FTZ.AND P5, PT, |R22|.reuse, +INF , PT ;  /* 0x7f8000001600780b */ /* 0x040fe40003fbc200 */
[----:B0-----:R-:W-:Y:S01]  /*04b0*/  FSETP.GT.FTZ.AND P6, PT, R22, R2, PT ;  /* 0x000000021600720b */ /* 0x001fe20003fd4000 */
[----:B----4-:R-:W-:-:S03]  /*04c0*/  HADD2.F32 R0, -RZ, R0.H0_H0 ;  /* 0x20000000ff007230 */ /* 0x010fc60000004100 */
[----:B------:R-:W-:Y:S02]  /*04d0*/  PLOP3.LUT P5, PT, P6, P5, PT, 0xa8, 0x0 ;  /* 0x000000000000781c */ /* 0x000fe400037ab570 */
[C---:B------:R-:W-:Y:S02]  /*04e0*/  FSETP.GTU.FTZ.AND P4, PT, |R0|.reuse, +INF , PT ;  /* 0x7f8000000000780b */ /* 0x040fe40003f9c200 */
[----:B------:R-:W-:-:S04]  /*04f0*/  FSETP.GT.FTZ.AND P6, PT, R0, R2, PT ;  /* 0x000000020000720b */ /* 0x000fc80003fd4000 */
[----:B------:R-:W-:Y:S02]  /*0500*/  PLOP3.LUT P4, PT, P6, P4, PT, 0xa8, 0x0 ;  /* 0x000000000000781c */ /* 0x000fe40003789570 */
[----:B-1----:R-:W-:Y:S01]  /*0510*/  @P2 LEA R16, P6, R10, R14, 0x1 ;  /* 0x0000000e0a102211 */ /* 0x002fe200078c08ff */
[----:B-----5:R-:W-:-:S03]  /*0520*/  HADD2.F32 R21, -RZ, R26.H0_H0 ;  /* 0x2000001aff157230 */ /* 0x020fc60000004100 */
[----:B------:R-:W-:Y:S02]  /*0530*/  @P2 LEA.HI.X R17, R10, R15, R7, 0x1, P6 ;  /* 0x0000000f0a112211 */ /* 0x000fe400030f0c07 */
[-C--:B------:R-:W-:Y:S02]  /*0540*/  FSEL R7, R22, R2.reuse, P5 ;  /* 0x0000000216077208 */ /* 0x080fe40002800000 */
[C---:B------:R-:W-:Y:S02]  /*0550*/  FSETP.GTU.FTZ.AND P5, PT, |R21|.reuse, +INF , PT ;  /* 0x7f8000001500780b */ /* 0x040fe40003fbc200 */
[----:B------:R-:W-:Y:S01]  /*0560*/  FSETP.GT.FTZ.AND P6, PT, R21, R2, PT ;  /* 0x000000021500720b */ /* 0x000fe20003fd4000 */
[----:B------:R-:W-:-:S03]  /*0570*/  HADD2.F32 R25, -RZ, R28.H0_H0 ;  /* 0x2000001cff197230 */ /* 0x000fc60000004100 */
[----:B------:R-:W-:Y:S02]  /*0580*/  PLOP3.LUT P5, PT, P6, P5, PT, 0xa8, 0x0 ;  /* 0x000000000000781c */ /* 0x000fe400037ab570 */
[-C--:B------:R-:W-:Y:S02]  /*0590*/  FSEL R0, R0, R2.reuse, P4 ;  /* 0x0000000200007208 */ /* 0x080fe40002000000 */
[-C--:B------:R-:W-:Y:S02]  /*05a0*/  FSEL R22, R21, R2.reuse, P5 ;  /* 0x0000000215167208 */ /* 0x080fe40002800000 */
[C---:B------:R-:W-:Y:S02]  /*05b0*/  FSETP.GTU.FTZ.AND P4, PT, |R25|.reuse, +INF , PT ;  /* 0x7f8000001900780b */ /* 0x040fe40003f9c200 */
[----:B------:R-:W-:Y:S02]  /*05c0*/  FSETP.GT.FTZ.AND P5, PT, R25, R2, PT ;  /* 0x000000021900720b */ /* 0x000fe40003fb4000 */
[----:B------:R-:W-:-:S02]  /*05d0*/  @P1 LEA R10, P6, R23, R14, 0x1 ;  /* 0x0000000e170a1211 */ /* 0x000fc400078c08ff */
[----:B------:R-:W-:Y:S02]  /*05e0*/  PLOP3.LUT P4, PT, P5, P4, PT, 0xa8, 0x0 ;  /* 0x000000000000781c */ /* 0x000fe40002f89570 */
[----:B------:R-:W-:Y:S02]  /*05f0*/  @P1 LEA.HI.X R11, R23, R15, R11, 0x1, P6 ;  /* 0x0000000f170b1211 */ /* 0x000fe400030f0c0b */
[----:B------:R-:W-:Y:S02]  /*0600*/  @P0 LEA R20, P6, R29, R14, 0x1 ;  /* 0x0000000e1d140211 */ /* 0x000fe400078c08ff */
[----:B------:R-:W-:Y:S02]  /*0610*/  FSEL R25, R25, R2, P4 ;  /* 0x0000000219197208 */ /* 0x000fe40002000000 */
[----:B------:R-:W-:Y:S02]  /*0620*/  F2FP.F16.F32.PACK_AB R7, RZ, R7 ;  /* 0x00000007ff07723e */ /* 0x000fe400000000ff */
[----:B------:R-:W-:-:S02]  /*0630*/  F2FP.F16.F32.PACK_AB R0, RZ, R0 ;  /* 0x00000000ff00723e */ /* 0x000fc400000000ff */
[----:B------:R-:W-:Y:S02]  /*0640*/  F2FP.F16.F32.PACK_AB R22, RZ, R22 ;  /* 0x00000016ff16723e */ /* 0x000fe400000000ff */
[----:B------:R-:W-:Y:S02]  /*0650*/  @P0 LEA.HI.X R21, R29, R15, R24, 0x1, P6 ;  /* 0x0000000f1d150211 */ /* 0x000fe400030f0c18 */
[----:B------:R-:W-:Y:S01]  /*0660*/  F2FP.F16.F32.PACK_AB R25, RZ, R25 ;  /* 0x00000019ff19723e */ /* 0x000fe200000000ff */
[----:B------:R3:W-:Y:S04]  /*0670*/  @P3 STG.E.U16 desc[UR4][R18.64], R7 ;  /* 0x0000000712003986 */ /* 0x0007e8000c101504 */
[----:B------:R3:W-:Y:S04]  /*0680*/  @P2 STG.E.U16 desc[UR4][R16.64], R0 ;  /* 0x0000000010002986 */ /* 0x0007e8000c101504 */
[----:B------:R3:W-:Y:S01]  /*0690*/  @P1 STG.E.U16 desc[UR4][R10.64], R22 ;  /* 0x000000160a001986 */ /* 0x0007e2000c101504 */
[----:B------:R-:W-:-:S03]  /*06a0*/  ISETP.LT.U32.AND P1, PT, R8, R3, PT ;  /* 0x000000030800720c */ /* 0x000fc60003f21070 */
[----:B------:R3:W-:Y:S01]  /*06b0*/  @P0 STG.E.U16 desc[UR4][R20.64], R25 ;  /* 0x0000001914000986 */ /* 0x0007e2000c101504 */
[----:B------:R-:W-:Y:S02]  /*06c0*/  ISETP.GE.U32.AND P0, PT, R8, 0x10000, PT ;  /* 0x000100000800780c */ /* 0x000fe40003f06070 */
[C---:B------:R-:W-:Y:S02]  /*06d0*/  ISETP.LT.AND.EX P1, PT, R9.reuse, R4, PT, P1 ;  /* 0x000000040900720c */ /* 0x040fe40003f21310 */
[----:B------:R-:W-:-:S13]  /*06e0*/  ISETP.GE.U32.AND.EX P0, PT, R9, RZ, PT, P0 ;  /* 0x000000ff0900720c */ /* 0x000fda0003f06100 */
[----:B---3--:R-:W-:Y:S05]  /*06f0*/  @!P0 BRA P1, `(.L_x_5) ;  /* 0xfffffff800b48947 */ /* 0x008fea000083ffff */
[----:B------:R-:W-:Y:S05]  /*0700*/  EXIT ;  /* 0x000000000000794d */ /* 0x000fea0003800000 */
.L_x_4:
        /* <DEDUP_REMOVED lines=8> */
.L_x_6:
[C---:B------:R-:W-:Y:S01]  /*0790*/  IMAD.SHL.U32 R19, R16.reuse, 0x8, RZ ;  /* 0x0000000810137824 */ /* 0x040fe200078e00ff */
[----:B------:R-:W-:-:S04]  /*07a0*/  SHF.L.U64.HI R21, R16, 0x3, R23 ;  /* 0x0000000310157819 */ /* 0x000fc80000010217 */
[----:B------:R-:W-:-:S05]  /*07b0*/  IADD3 R6, P0, R12, R19, RZ ;  /* 0x000000130c067210 */ /* 0x000fca0007f1e0ff */
[----:B------:R-:W-:-:S06]  /*07c0*/  IMAD.X R7, R13, 0x1, R21, P0 ;  /* 0x000000010d077824 */ /* 0x000fcc00000e0615 */
[----:B------:R-:W2:Y:S02]  /*07d0*/  LDG.E.64 R6, desc[UR4][R6.64] ;  /* 0x0000000406067981 */ /* 0x000ea4000c1e1b00 */
[--C-:B--2---:R-:W-:Y:S02]  /*07e0*/  HADD2.F32 R5, -RZ, R6.reuse.H0_H0 ;  /* 0x20000006ff057230 */ /* 0x104fe40000004100 */
[--C-:B------:R-:W-:Y:S02]  /*07f0*/  HADD2.F32 R11, -RZ, R7.reuse.H0_H0 ;  /* 0x20000007ff0b7230 */ /* 0x100fe40000004100 */
[----:B------:R-:W-:Y:S01]  /*0800*/  HADD2.F32 R9, -RZ, R6.H1_H1 ;  /* 0x30000006ff097230 */ /* 0x000fe20000004100 */
[C---:B------:R-:W-:Y:S01]  /*0810*/  FSETP.GTU.FTZ.AND P1, PT, |R5|.reuse, +INF , PT ;  /* 0x7f8000000500780b */ /* 0x040fe20003f3c200 */
[----:B------:R-:W-:Y:S01]  /*0820*/  HADD2.F32 R17, -RZ, R7.H1_H1 ;  /* 0x30000007ff117230 */ /* 0x000fe20000004100 */
[----:B0-----:R-:W-:Y:S02]  /*0830*/  FSETP.GT.FTZ.AND P3, PT, R5, R2, PT ;  /* 0x000000020500720b */ /* 0x001fe40003f74000 */
[----:B------:R-:W-:-:S02]  /*0840*/  FSETP.GTU.FTZ.AND P0, PT, |R11|, +INF , PT ;  /* 0x7f8000000b00780b */ /* 0x000fc40003f1c200 */
[-C--:B------:R-:W-:Y:S02]  /*0850*/  FSETP.GT.FTZ.AND P4, PT, R11, R2.reuse, PT ;  /* 0x000000020b00720b */ /* 0x080fe40003f94000 */
[----:B------:R-:W-:Y:S02]  /*0860*/  PLOP3.LUT P1, PT, P3, P1, PT, 0xa8, 0x0 ;  /* 0x000000000000781c */ /* 0x000fe40001f23570 */
[C---:B------:R-:W-:Y:S02]  /*0870*/  FSETP.GTU.FTZ.AND P5, PT, |R9|.reuse, +INF , PT ;  /* 0x7f8000000900780b */ /* 0x040fe40003fbc200 */
[-C--:B------:R-:W-:Y:S02]  /*0880*/  FSETP.GT.FTZ.AND P6, PT, R9, R2.reuse, PT ;  /* 0x000000020900720b */ /* 0x080fe40003fd4000 */
[C---:B------:R-:W-:Y:S02]  /*0890*/  FSETP.GTU.FTZ.AND P2, PT, |R17|.reuse, +INF , PT ;  /* 0x7f8000001100780b */ /* 0x040fe40003f5c200 */
[----:B------:R-:W-:-:S02]  /*08a0*/  FSETP.GT.FTZ.AND P3, PT, R17, R2, PT ;  /* 0x000000021100720b */ /* 0x000fc40003f74000 */
[----:B------:R-:W-:Y:S02]  /*08b0*/  PLOP3.LUT P0, PT, P4, P0, PT, 0xa8, 0x0 ;  /* 0x000000000000781c */ /* 0x000fe40002701570 */
[----:B------:R-:W-:Y:S02]  /*08c0*/  PLOP3.LUT P5, PT, P6, P5, PT, 0xa8, 0x0 ;  /* 0x000000000000781c */ /* 0x000fe400037ab570 */
[----:B------:R-:W-:Y:S02]  /*08d0*/  PLOP3.LUT P2, PT, P3, P2, PT, 0xa8, 0x0 ;  /* 0x000000000000781c */ /* 0x000fe40001f45570 */
[----:B------:R-:W-:Y:S02]  /*08e0*/  IADD3 R6, P6, R14, R19, RZ ;  /* 0x000000130e067210 */ /* 0x000fe40007fde0ff */
[-C--:B------:R-:W-:Y:S02]  /*08f0*/  FSEL R11, R11, R2.reuse, P0 ;  /* 0x000000020b0b7208 */ /* 0x080fe40000000000 */
[-C--:B------:R-:W-:Y:S01]  /*0900*/  FSEL R5, R5, R2.reuse, P1 ;  /* 0x0000000205057208 */ /* 0x080fe20000800000 */
[----:B------:R-:W-:Y:S01]  /*0910*/  IMAD.X R7, R15, 0x1, R21, P6 ;  /* 0x000000010f077824 */ /* 0x000fe200030e0615 */
[----:B------:R-:W-:-:S02]  /*0920*/  FSEL R0, R9, R2, P5 ;  /* 0x0000000209007208 */ /* 0x000fc40002800000 */
[----:B------:R-:W-:Y:S02]  /*0930*/  FSEL R8, R17, R2, P2 ;  /* 0x0000000211087208 */ /* 0x000fe40001000000 */
[----:B------:R-:W-:Y:S02]  /*0940*/  IADD3 R16, P0, R16, UR6, RZ ;  /* 0x0000000610107c10 */ /* 0x000fe4000ff1e0ff */
[----:B------:R-:W-:Y:S02]  /*0950*/  F2FP.F16.F32.PACK_AB R10, R0, R5 ;  /* 0x00000005000a723e */ /* 0x000fe400000000ff */
[----:B------:R-:W-:Y:S01]  /*0960*/  F2FP.F16.F32.PACK_AB R11, R8, R11 ;  /* 0x0000000b080b723e */ /* 0x000fe200000000ff */
[C---:B------:R-:W-:Y:S01]  /*0970*/  IMAD.SHL.U32 R0, R16.reuse, 0x4, RZ ;  /* 0x0000000410007824 */ /* 0x040fe200078e00ff */
[----:B------:R-:W-:Y:S01]  /*0980*/  ISETP.LT.U32.AND P1, PT, R16, 0x4000, PT ;  /* 0x000040001000780c */ /* 0x000fe20003f21070 */
[----:B------:R-:W-:Y:S02]  /*0990*/  IMAD.X R23, RZ, RZ, R23, P0 ;  /* 0x000000ffff177224 */ /* 0x000fe400000e0617 */
[----:B------:R1:W-:Y:S01]  /*09a0*/  STG.E.64 desc[UR4][R6.64], R10 ;  /* 0x0000000a06007986 */ /* 0x0003e2000c101b04 */
[----:B------:R-:W-:-:S02]  /*09b0*/  ISETP.GE.U32.AND P0, PT, R0, R3, PT ;  /* 0x000000030000720c */ /* 0x000fc40003f06070 */
[----:B------:R-:W-:Y:S02]  /*09c0*/  SHF.L.U64.HI R5, R16, 0x2, R23 ;  /* 0x0000000210057819 */ /* 0x000fe40000010217 */
[----:B------:R-:W-:Y:S02]  /*09d0*/  ISETP.LT.U32.AND.EX P1, PT, R23, RZ, PT, P1 ;  /* 0x000000ff1700720c */ /* 0x000fe40003f21110 */
[----:B------:R-:W-:-:S13]  /*09e0*/  ISETP.GE.AND.EX P0, PT, R5, R4, PT, P0 ;  /* 0x000000040500720c */ /* 0x000fda0003f06300 */
[----:B-1----:R-:W-:Y:S05]  /*09f0*/  @!P0 BRA P1, `(.L_x_6) ;  /* 0xfffffffc00648947 */ /* 0x002fea000083ffff */
[----:B------:R-:W-:Y:S05]  /*0a00*/  EXIT ;  /* 0x000000000000794d */ /* 0x000fea0003800000 */
.L_x_7:
        /* <DEDUP_REMOVED lines=15> */
.L_x_3927:


//--------------------- .text._ZN2at6native61_GLOBAL__N__44eb8e94_28_ForeachBinaryOpScalarList_cu_dda10a6925multi_tensor_apply_kernelINS1_28TensorListScalarListMetadataIfLi2EEENS1_25BinaryOpScalarListFunctorIfLi2ELi1ELi1EEEJNS0_7maximumIfEEEEEvT_T0_DpT1_ --------------------------
	.section	.text._ZN2at6native61_GLOBAL__N__44eb8e94_28_ForeachBinaryOpScalarList_cu_dda10a6925multi_tensor_apply_kernelINS1_28TensorListScalarListMetadataIfLi2EEENS1_25BinaryOpScalarListFunctorIfLi2ELi1ELi1EEEJNS0_7maximumIfEEEEEvT_T0_DpT1_,"ax",@progbits
	.align	128
.text._ZN2at6native61_GLOBAL__N__44eb8e94_28_ForeachBinaryOpScalarList_cu_dda10a6925multi_tensor_apply_kernelINS1_28TensorListScalarListMetadataIfLi2EEENS1_25BinaryOpScalarListFunctorIfLi2ELi1ELi1EEEJNS0_7maximumIfEEEEEvT_T0_DpT1_:
        .type           _ZN2at6native61_GLOBAL__N__44eb8e94_28_ForeachBinaryOpScalarList_cu_dda10a6925multi_tensor_apply_kernelINS1_28TensorListScalarListMetadataIfLi2EEENS1_25BinaryOpScalarListFunctorIfLi2ELi1ELi1EEEJNS0_7maximumIfEEEEEvT_T0_DpT1_,@function
        .size           _ZN2at6native61_GLOBAL__N__44eb8e94_28_ForeachBinaryOpScalarList_cu_dda10a6925multi_tensor_apply_kernelINS1_28TensorListScalarListMetadataIfLi2EEENS1_25BinaryOpScalarListFunctorIfLi2ELi1ELi1EEEJNS0_7maximumIfEEEEEvT_T0_DpT1_,(.L_x_3928 - _ZN2at6native61_GLOBAL__N__44eb8e94_28_ForeachBinaryOpScalarList_cu_dda10a6925multi_tensor_apply_kernelINS1_28TensorListScalarListMetadataIfLi2EEENS1_25BinaryOpScalarListFunctorIfLi2ELi1ELi1EEEJNS0_7maximumIfEEEEEvT_T0_DpT1_)
        .other          _ZN2at6native61_GLOBAL__N__44eb8e94_28_ForeachBinaryOpScalarList_cu_dda10a6925multi_tensor_apply_kernelINS1_28TensorListScalarListMetadataIfLi2EEENS1_25BinaryOpScalarListFunctorIfLi2ELi1ELi1EEEJNS0_7maximumIfEEEEEvT_T0_DpT1_,@"STO_CUDA_ENTRY STV_DEFAULT"
_ZN2at6native61_GLOBAL__N__44eb8e94_28_ForeachBinaryOpScalarList_cu_dda10a6925multi_tensor_apply_kernelINS1_28TensorListScalarListMetadataIfLi2EEENS1_25BinaryOpScalarListFunctorIfLi2ELi1ELi1EEEJNS0_7maximumIfEEEEEvT_T0_DpT1_:
        /* <DEDUP_REMOVED lines=29> */
.L_x_9:
[----:B-1----:R-:W-:Y:S01]  /*01d0*/  IADD3 R23, P0, R4, R8, RZ ;  /* 0x0000000804177210 */ /* 0x002fe20007f1e0ff */
[----:B--2---:R-:W-:Y:S02]  /*01e0*/  IMAD R20, R5, 0x3, RZ ;  /* 0x0000000305147824 */ /* 0x004fe400078e02ff */
[----:B------:R-:W-:Y:S01]  /*01f0*/  IMAD.MOV.U32 R19, RZ, RZ, RZ ;  /* 0x000000ffff137224 */ /* 0x000fe200078e00ff */
[----:B------:R-:W-:Y:S01]  /*0200*/  ISETP.GE.U32.AND P2, PT, R23, 0x10000, PT ;  /* 0x000100001700780c */ /* 0x000fe20003f46070 */
[----:B------:R-:W-:Y:S01]  /*0210*/  IMAD.X R10, RZ, RZ, R9, P0 ;  /* 0x000000ffff0a7224 */ /* 0x000fe200000e0609 */
[-C--:B------:R-:W-:Y:S02]  /*0220*/  IADD3 R24, P1, R5, R23.reuse, RZ ;  /* 0x0000001705187210 */ /* 0x080fe40007f3e0ff */
[----:B------:R-:W-:Y:S02]  /*0230*/  ISETP.LT.U32.AND P0, PT, R23, R2, PT ;  /* 0x000000021700720c */ /* 0x000fe40003f01070 */
[----:B------:R-:W-:Y:S01]  /*0240*/  ISETP.GE.U32.AND.EX P2, PT, R10, RZ, PT, P2 ;  /* 0x000000ff0a00720c */ /* 0x000fe20003f46120 */
[----:B------:R-:W-:Y:S01]  /*0250*/  IMAD.X R22, RZ, RZ, R10, P1 ;  /* 0x000000ffff167224 */ /* 0x000fe200008e060a */
[----:B------:R-:W-:-:S02]  /*0260*/  LEA R21, P5, R5, R23, 0x1 ;  /* 0x0000001705157211 */ /* 0x000fc400078a08ff */
[----:B------:R-:W-:Y:S02]  /*0270*/  ISETP.LT.AND.EX P2, PT, R10, R3, !P2, P0 ;  /* 0x000000030a00720c */ /* 0x000fe40005741300 */
[C---:B------:R-:W-:Y:S01]  /*0280*/  ISETP.GE.U32.AND P0, PT, R24.reuse, 0x10000, PT ;  /* 0x000100001800780c */ /* 0x040fe20003f06070 */
[----:B------:R-:W-:Y:S01]  /*0290*/  IMAD.X R7, RZ, RZ, R10, P5 ;  /* 0x000000ffff077224 */ /* 0x000fe200028e060a */
[----:B------:R-:W-:Y:S02]  /*02a0*/  ISETP.LT.U32.AND P1, PT, R24, R2, PT ;  /* 0x000000021800720c */ /* 0x000fe40003f21070 */
[----:B------:R-:W-:Y:S02]  /*02b0*/  ISETP.GE.U32.AND.EX P0, PT, R22, RZ, PT, P0 ;  /* 0x000000ff1600720c */ /* 0x000fe40003f06100 */
[----:B------:R-:W-:Y:S02]  /*02c0*/  ISETP.GE.U32.AND P3, PT, R21, 0x10000, PT ;  /* 0x000100001500780c */ /* 0x000fe40003f66070 */
[----:B------:R-:W-:-:S02]  /*02d0*/  IADD3 R20, P4, R20, R23, RZ ;  /* 0x0000001714147210 */ /* 0x000fc40007f9e0ff */
[-C--:B------:R-:W-:Y:S02]  /*02e0*/  ISETP.LT.AND.EX P0, PT, R22, R3.reuse, !P0, P1 ;  /* 0x000000031600720c */ /* 0x080fe40004701310 */
[----:B------:R-:W-:Y:S01]  /*02f0*/  ISETP.LT.U32.AND P1, PT, R21, R2, PT ;  /* 0x000000021500720c */ /* 0x000fe20003f21070 */
[----:B------:R-:W-:Y:S01]  /*0300*/  IMAD.X R11, RZ, RZ, R10, P4 ;  /* 0x000000ffff0b7224 */ /* 0x000fe200020e060a */
[----:B------:R-:W-:Y:S02]  /*0310*/  ISETP.GE.U32.AND.EX P6, PT, R7, RZ, PT, P3 ;  /* 0x000000ff0700720c */ /* 0x000fe40003fc6130 */
[----:B------:R-:W-:Y:S02]  /*0320*/  ISETP.GE.U32.AND P3, PT, R20, 0x10000, PT ;  /* 0x000100001400780c */ /* 0x000fe40003f66070 */
[----:B------:R-:W-:Y:S02]  /*0330*/  @P2 LEA R16, P5, R23, R12, 0x2 ;  /* 0x0000000c17102211 */ /* 0x000fe400078a10ff */
[----:B------:R-:W-:-:S02]  /*0340*/  ISETP.LT.AND.EX P1, PT, R7, R3, !P6, P1 ;  /* 0x000000030700720c */ /* 0x000fc40007721310 */
[----:B------:R-:W-:Y:S02]  /*0350*/  ISETP.LT.U32.AND P4, PT, R20, R2, PT ;  /* 0x000000021400720c */ /* 0x000fe40003f81070 */
[----:B------:R-:W-:Y:S02]  /*0360*/  ISETP.GE.U32.AND.EX P3, PT, R11, RZ, PT, P3 ;  /* 0x000000ff0b00720c */ /* 0x000fe40003f66130 */
[----:B------:R-:W-:Y:S02]  /*0370*/  @P2 LEA.HI.X R17, R23, R13, R10, 0x2, P5 ;  /* 0x0000000d17112211 */ /* 0x000fe400028f140a */
[----:B------:R-:W-:-:S03]  /*0380*/  ISETP.LT.AND.EX P3, PT, R11, R3, !P3, P4 ;  /* 0x000000030b00720c */ /* 0x000fc60005f61340 */
[----:B------:R1:W2:Y:S01]  /*0390*/  @P2 LDG.E R19, desc[UR4][R16.64] ;  /* 0x0000000410132981 */ /* 0x0002a2000c1e1900 */
[----:B------:R-:W-:Y:S01]  /*03a0*/  IMAD.MOV.U32 R6, RZ, RZ, RZ ;  /* 0x000000ffff067224 */ /* 0x000fe200078e00ff */
[-C--:B------:R-:W-:Y:S01]  /*03b0*/  @P1 LEA R26, P4, R21, R12.reuse, 0x2 ;  /* 0x0000000c151a1211 */ /* 0x080fe200078810ff */
[----:B------:R-:W-:Y:S01]  /*03c0*/  IMAD.MOV.U32 R25, RZ, RZ, RZ ;  /* 0x000000ffff197224 */ /* 0x000fe200078e00ff */
[----:B-1----:R-:W-:-:S04]  /*03d0*/  @P0 LEA R16, P5, R24, R12, 0x2 ;  /* 0x0000000c18100211 */ /* 0x002fc800078a10ff */
[-C--:B------:R-:W-:Y:S02]  /*03e0*/  @P0 LEA.HI.X R17, R24, R13.reuse, R22, 0x2, P5 ;  /* 0x0000000d18110211 */ /* 0x080fe400028f1416 */
[----:B------:R-:W-:-:S03]  /*03f0*/  @P1 LEA.HI.X R27, R21, R13, R7, 0x2, P4 ;  /* 0x0000000d151b1211 */ /* 0x000fc600020f1407 */
[----:B------:R1:W3:Y:S04]  /*0400*/  @P0 LDG.E R6, desc[UR4][R16.64] ;  /* 0x0000000410060981 */ /* 0x0002e8000c1e1900 */
[----:B------:R4:W5:Y:S01]  /*0410*/  @P1 LDG.E R25, desc[UR4][R26.64] ;  /* 0x000000041a191981 */ /* 0x000962000c1e1900 */
[----:B-1----:R-:W-:Y:S01]  /*0420*/  @P3 LEA R16, P4, R20, R12, 0x2 ;  /* 0x0000000c14103211 */ /* 0x002fe200078810ff */
[----:B----4-:R-:W-:-:S03]  /*0430*/  IMAD.MOV.U32 R26, RZ, RZ, RZ ;  /* 0x000000ffff1a7224 */ /* 0x010fc600078e00ff */
[----:B------:R-:W-:-:S05]  /*0440*/  @P3 LEA.HI.X R17, R20, R13, R11, 0x2, P4 ;  /* 0x0000000d14113211 */ /* 0x000fca00020f140b */
[----:B------:R1:W4:Y:S02]  /*0450*/  @P3 LDG.E R26, desc[UR4][R16.64] ;  /* 0x00000004101a3981 */ /* 0x000324000c1e1900 */
[----:B-1----:R-:W-:-:S04]  /*0460*/  @P2 LEA R16, P6, R23, R14, 0x2 ;  /* 0x0000000e17102211 */ /* 0x002fc800078c10ff */
[----:B------:R-:W-:Y:S01]  /*0470*/  @P2 LEA.HI.X R17, R23, R15, R10, 0x2, P6 ;  /* 0x0000000f17112211 */ /* 0x000fe200030f140a */
[----:B------:R-:W-:Y:S01]  /*0480*/  IMAD.WIDE.U32 R8, R5, 0x4, R8 ;  /* 0x0000000405087825 */ /* 0x000fe200078e0008 */
[C---:B--2---:R-:W-:Y:S02]  /*0490*/  FSETP.GTU.FTZ.AND P4, PT, |R19|.reuse, +INF , PT ;  /* 0x7f8000001300780b */ /* 0x044fe40003f9c200 */
[----:B0-----:R-:W-:-:S04]  /*04a0*/  FSETP.GT.FTZ.AND P5, PT, R19, R0, PT ;  /* 0x000000001300720b */ /* 0x001fc80003fb4000 */
[----:B------:R-:W-:Y:S02]  /*04b0*/  PLOP3.LUT P4, PT, P5, P4, PT, 0xa8, 0x0 ;  /* 0x000000000000781c */ /* 0x000fe40002f89570 */
[C---:B------:R-:W-:Y:S02]  /*04c0*/  @P0 LEA R18, P5, R24.reuse, R14, 0x2 ;  /* 0x0000000e18120211 */ /* 0x040fe400078a10ff */
[----:B------:R-:W-:Y:S02]  /*04d0*/  FSEL R23, R19, R0, P4 ;  /* 0x0000000013177208 */ /* 0x000fe40002000000 */
[----:B------:R-:W-:-:S03]  /*04e0*/  @P0 LEA.HI.X R19, R24, R15, R22, 0x2, P5 ;  /* 0x0000000f18130211 */ /* 0x000fc600028f1416 */
[----:B------:R0:W-:Y:S01]  /*04f0*/  @P2 STG.E desc[UR4][R16.64], R23 ;  /* 0x0000001710002986 */ /* 0x0001e2000c101904 */
[C---:B---3--:R-:W-:Y:S02]  /*0500*/  FSETP.GTU.FTZ.AND P4, PT, |R6|.reuse, +INF , PT ;  /* 0x7f8000000600780b */ /* 0x048fe40003f9c200 */
[----:B------:R-:W-:-:S04]  /*0510*/  FSETP.GT.FTZ.AND P5, PT, R6, R0, PT ;  /* 0x000000000600720b */ /* 0x000fc80003fb4000 */
[----:B------:R-:W-:Y:S02]  /*0520*/  PLOP3.LUT P2, PT, P5, P4, PT, 0xa8, 0x0 ;  /* 0x000000000000781c */ /* 0x000fe40002f49570 */
[----:B0-----:R-:W-:Y:S02]  /*0530*/  @P1 LEA R16, P6, R21, R14, 0x2 ;  /* 0x0000000e15101211 */ /* 0x001fe400078c10ff */
[----:B-----5:R-:W-:Y:S02]  /*0540*/  FSETP.GTU.FTZ.AND P4, PT, |R25|, +INF , PT ;  /* 0x7f8000001900780b */ /* 0x020fe40003f9c200 */
[----:B------:R-:W-:Y:S02]  /*0550*/  @P1 LEA.HI.X R17, R21, R15, R7, 0x2, P6 ;  /* 0x0000000f15111211 */ /* 0x000fe400030f1407 */
[-C--:B------:R-:W-:Y:S02]  /*0560*/  FSETP.GT.FTZ.AND P5, PT, R25, R0.reuse, PT ;  /* 0x000000001900720b */ /* 0x080fe40003fb4000 */
[----:B------:R-:W-:-:S02]  /*0570*/  FSEL R7, R6, R0, P2 ;  /* 0x0000000006077208 */ /* 0x000fc40001000000 */
[C---:B----4-:R-:W-:Y:S02]  /*0580*/  FSETP.GTU.FTZ.AND P2, PT, |R26|.reuse, +INF , PT ;  /* 0x7f8000001a00780b */ /* 0x050fe40003f5c200 */
[----:B------:R-:W-:Y:S02]  /*0590*/  FSETP.GT.FTZ.AND P6, PT, R26, R0, PT ;  /* 0x000000001a00720b */ /* 0x000fe40003fd4000 */
[----:B------:R-:W-:Y:S02]  /*05a0*/  PLOP3.LUT P4, PT, P5, P4, PT, 0xa8, 0x0 ;  /* 0x000000000000781c */ /* 0x000fe40002f89570 */
[----:B------:R-:W-:Y:S02]  /*05b0*/  @P3 LEA R10, P5, R20, R14, 0x2 ;  /* 0x0000000e140a3211 */ /* 0x000fe400078a10ff */
[----:B------:R-:W-:Y:S02]  /*05c0*/  PLOP3.LUT P2, PT, P6, P2, PT, 0xa8, 0x0 ;  /* 0x000000000000781c */ /* 0x000fe40003745570 */
[----:B------:R-:W-:-:S02]  /*05d0*/  FSEL R25, R25, R0, P4 ;  /* 0x0000000019197208 */ /* 0x000fc40002000000 */
[----:B------:R-:W-:Y:S02]  /*05e0*/  @P3 LEA.HI.X R11, R20, R15, R11, 0x2, P5 ;  /* 0x0000000f140b3211 */ /* 0x000fe400028f140b */
[----:B------:R-:W-:Y:S01]  /*05f0*/  FSEL R21, R26, R0, P2 ;  /* 0x000000001a157208 */ /* 0x000fe20001000000 */
[----:B------:R3:W-:Y:S01]  /*0600*/  @P0 STG.E desc[UR4][R18.64], R7 ;  /* 0x0000000712000986 */ /* 0x0007e2000c101904 */
[----:B------:R-:W-:-:S03]  /*0610*/  ISETP.GE.U32.AND P0, PT, R8, 0x10000, PT ;  /* 0x000100000800780c */ /* 0x000fc60003f06070 */
[----:B------:R3:W-:Y:S01]  /*0620*/  @P1 STG.E desc[UR4][R16.64], R25 ;  /* 0x0000001910001986 */ /* 0x0007e2000c101904 */
[----:B------:R-:W-:-:S03]  /*0630*/  ISETP.LT.U32.AND P1, PT, R8, R2, PT ;  /* 0x000000020800720c */ /* 0x000fc60003f21070 */
[----:B------:R3:W-:Y:S01]  /*0640*/  @P3 STG.E desc[UR4][R10.64], R21 ;  /* 0x000000150a003986 */ /* 0x0007e2000c101904 */
[C---:B------:R-:W-:Y:S02]  /*0650*/  ISETP.GE.U32.AND.EX P0, PT, R9.reuse, RZ, PT, P0 ;  /* 0x000000ff0900720c */ /* 0x040fe40003f06100 */
[----:B------:R-:W-:-:S13]  /*0660*/  ISETP.LT.AND.EX P1, PT, R9, R3, PT, P1 ;  /* 0x000000030900720c */ /* 0x000fda0003f21310 */
[----:B---3--:R-:W-:Y:S05]  /*0670*/  @!P0 BRA P1, `(.L_x_9) ;  /* 0xfffffff800d48947 */ /* 0x008fea000083ffff */
[----:B------:R-:W-:Y:S05]  /*0680*/  EXIT ;  /* 0x000000000000794d */ /* 0x000fea0003800000 */
.L_x_8:
        /* <DEDUP_REMOVED lines=8> */
.L_x_10:
[C---:B------:R-:W-:Y:S01]  /*0710*/  IMAD.SHL.U32 R9, R16.reuse, 0x10, RZ ;  /* 0x0000001010097824 */ /* 0x040fe200078e00ff */
[----:B------:R-:W-:-:S04]  /*0720*/  SHF.L.U64.HI R11, R16, 0x4, R17 ;  /* 0x00000004100b7819 */ /* 0x000fc80000010211 */
[----:B------:R-:W-:-:S05]  /*0730*/  IADD3 R4, P0, R12, R9, RZ ;  /* 0x000000090c047210 */ /* 0x000fca0007f1e0ff */
[----:B------:R-:W-:-:S06]  /*0740*/  IMAD.X R5, R13, 0x1, R11, P0 ;  /* 0x000000010d057824 */ /* 0x000fcc00000e060b */
[----:B------:R-:W2:Y:S01]  /*0750*/  LDG.E.128 R4, desc[UR4][R4.64] ;  /* 0x0000000404047981 */ /* 0x000ea2000c1e1d00 */
[----:B------:R-:W-:-:S05]  /*0760*/  IADD3 R8, P6, R14, R9, RZ ;  /* 0x000000090e087210 */ /* 0x000fca0007fde0ff */
[----:B------:R-:W-:Y:S01]  /*0770*/  IMAD.X R9, R15, 0x1, R11, P6 ;  /* 0x000000010f097824 */ /* 0x000fe200030e060b */
[C---:B--2---:R-:W-:Y:S02]  /*0780*/  FSETP.GTU.FTZ.AND P0, PT, |R4|.reuse, +INF , PT ;  /* 0x7f8000000400780b */ /* 0x044fe40003f1c200 */
[-C--:B0-----:R-:W-:Y:S02]  /*0790*/  FSETP.GT.FTZ.AND P1, PT, R4, R0.reuse, PT ;  /* 0x000000000400720b */ /* 0x081fe40003f34000 */
[C---:B------:R-:W-:Y:S02]  /*07a0*/  FSETP.GTU.FTZ.AND P4, PT, |R5|.reuse, +INF , PT ;  /* 0x7f8000000500780b */ /* 0x040fe40003f9c200 */
[----:B------:R-:W-:Y:S02]  /*07b0*/  FSETP.GT.FTZ.AND P5, PT, R5, R0, PT ;  /* 0x000000000500720b */ /* 0x000fe40003fb4000 */
[----:B------:R-:W-:Y:S02]  /*07c0*/  PLOP3.LUT P0, PT, P1, P0, PT, 0xa8, 0x0 ;  /* 0x000000000000781c */ /* 0x000fe40000f01570 */
[----:B------:R-:W-:-:S02]  /*07d0*/  PLOP3.LUT P4, PT, P5, P4, PT, 0xa8, 0x0 ;  /* 0x000000000000781c */ /* 0x000fc40002f89570 */
[C---:B------:R-:W-:Y:S02]  /*07e0*/  FSETP.GTU.FTZ.AND P3, PT, |R6|.reuse, +INF , PT ;  /* 0x7f8000000600780b */ /* 0x040fe40003f7c200 */
[-C--:B------:R-:W-:Y:S02]  /*07f0*/  FSETP.GT.FTZ.AND P2, PT, R6, R0.reuse, PT ;  /* 0x000000000600720b */ /* 0x080fe40003f54000 */
[C---:B------:R-:W-:Y:S02]  /*0800*/  FSETP.GTU.FTZ.AND P1, PT, |R7|.reuse, +INF , PT ;  /* 0x7f8000000700780b */ /* 0x040fe40003f3c200 */
[-C--:B------:R-:W-:Y:S02]  /*0810*/  FSETP.GT.FTZ.AND P5, PT, R7, R0.reuse, PT ;  /* 0x000000000700720b */ /* 0x080fe40003fb4000 */
[----:B------:R-:W-:Y:S02]  /*0820*/  FSEL R4, R4, R0, P0 ;  /* 0x0000000004047208 */ /* 0x000fe40000000000 */
[----:B------:R-:W-:-:S02]  /*0830*/  PLOP3.LUT P2, PT, P2, P3, PT, 0xa8, 0x0 ;  /* 0x000000000000781c */ /* 0x000fc40001747570 */
[----:B------:R-:W-:Y:S02]  /*0840*/  PLOP3.LUT P1, PT, P5, P1, PT, 0xa8, 0x0 ;  /* 0x000000000000781c */ /* 0x000fe40002f23570 */
[----:B------:R-:W-:Y:S02]  /*0850*/  IADD3 R16, P0, R16, UR6, RZ ;  /* 0x0000000610107c10 */ /* 0x000fe4000ff1e0ff */
[-C--:B------:R-:W-:Y:S02]  /*0860*/  FSEL R5, R5, R0.reuse, P4 ;  /* 0x0000000005057208 */ /* 0x080fe40002000000 */
[-C--:B------:R-:W-:Y:S01]  /*0870*/  FSEL R6, R6, R0.reuse, P2 ;  /* 0x0000000006067208 */ /* 0x080fe20001000000 */
[C---:B------:R-:W-:Y:S01]  /*0880*/  IMAD.SHL.U32 R11, R16.reuse, 0x4, RZ ;  /* 0x00000004100b7824 */ /* 0x040fe200078e00ff */
[----:B------:R-:W-:Y:S01]  /*0890*/  FSEL R7, R7, R0, P1 ;  /* 0x0000000007077208 */ /* 0x000fe20000800000 */
[----:B------:R-:W-:Y:S01]  /*08a0*/  IMAD.X R17, RZ, RZ, R17, P0 ;  /* 0x000000ffff117224 */ /* 0x000fe200000e0611 */
[----:B------:R-:W-:-:S02]  /*08b0*/  ISETP.LT.U32.AND P1, PT, R16, 0x4000, PT ;  /* 0x000040001000780c */ /* 0x000fc40003f21070 */
[----:B------:R-:W-:Y:S01]  /*08c0*/  ISETP.GE.U32.AND P0, PT, R11, R2, PT ;  /* 0x000000020b00720c */ /* 0x000fe20003f06070 */
[----:B------:R1:W-:Y:S01]  /*08d0*/  STG.E.128 desc[UR4][R8.64], R4 ;  /* 0x0000000408007986 */ /* 0x0003e2000c101d04 */
[----:B------:R-:W-:Y:S02]  /*08e0*/  SHF.L.U64.HI R10, R16, 0x2, R17 ;  /* 0x00000002100a7819 */ /* 0x000fe40000010211 */
[----:B------:R-:W-:Y:S02]  /*08f0*/  ISETP.LT.U32.AND.EX P1, PT, R17, RZ, PT, P1 ;  /* 0x000000ff1100720c */ /* 0x000fe40003f21110 */
[----:B------:R-:W-:-:S13]  /*0900*/  ISETP.GE.AND.EX P0, PT, R10, R3, PT, P0 ;  /* 0x000000030a00720c */ /* 0x000fda0003f06300 */
[----:B-1----:R-:W-:Y:S05]  /*0910*/  @!P0 BRA P1, `(.L_x_10) ;  /* 0xfffffffc007c8947 */ /* 0x002fea000083ffff */
[----:B------:R-:W-:Y:S05]  /*0920*/  EXIT ;  /* 0x000000000000794d */ /* 0x000fea0003800000 */
.L_x_11:
        /* <DEDUP_REMOVED lines=13> */
.L_x_3928:


//--------------------- .text._ZN2at6native61_GLOBAL__N__44eb8e94_28_ForeachBinaryOpScalarList_cu_dda10a6925multi_tensor_apply_kernelINS1_28TensorListScalarListMetadataIdLi2EEENS1_25BinaryOpScalarListFunctorIdLi2ELi1ELi1EEEJNS0_7maximumIdEEEEEvT_T0_DpT1_ --------------------------
	.section	.text._ZN2at6native61_GLOBAL__N__44eb8e94_28_ForeachBinaryOpScalarList_cu_dda10a6925multi_tensor_apply_kernelINS1_28TensorListScalarListMetadataIdLi2EEENS1_25BinaryOpScalarListFunctorIdLi2ELi1ELi1EEEJNS0_7maximumIdEEEEEvT_T0_DpT1_,"ax",@progbits
	.align	128
.text._ZN2at6native61_GLOBAL__N__44eb8e94_28_ForeachBinaryOpScalarList_cu_dda10a6925multi_tensor_apply_kernelINS1_28TensorListScalarListMetadataIdLi2EEENS1_25BinaryOpScalarListFunctorIdLi2ELi1ELi1EEEJNS0_7maximumIdEEEEEvT_T0_DpT1_:
        .type           _ZN2at6native61_GLOBAL__N__44eb8e94_28_ForeachBinaryOpScalarList_cu_dda10a6925multi_tensor_apply_kernelINS1_28TensorListScalarListMetadataIdLi2EEENS1_25BinaryOpScalarListFunctorIdLi2ELi1ELi1EEEJNS0_7maximumIdEEEEEvT_T0_DpT1_,@function
        .size           _ZN2at6native61_GLOBAL__N__44eb8e94_28_ForeachBinaryOpScalarList_cu_dda10a6925multi_tensor_apply_kernelINS1_28TensorListScalarListMetadataIdLi2EEENS1_25BinaryOpScalarListFunctorIdLi2ELi1ELi1EEEJNS0_7maximumIdEEEEEvT_T0_DpT1_,(.L_x_3929 - _ZN2at6native61_GLOBAL__N__44eb8e94_28_ForeachBinaryOpScalarList_cu_dda10a6925multi_tensor_apply_kernelINS1_28TensorListScalarListMetadataIdLi2EEENS1_25BinaryOpScalarListFunctorIdLi2ELi1ELi1EEEJNS0_7maximumIdEEEEEvT_T0_DpT1_)
        .other          _ZN2at6native61_GLOBAL__N__44eb8e94_28_ForeachBinaryOpScalarList_cu_dda10a6925multi_tensor_apply_kernelINS1_28TensorListScalarListMetadataIdLi2EEENS1_25BinaryOpScalarListFunctorIdLi2ELi1ELi1EEEJNS0_7maximumIdEEEEEvT_T0_DpT1_,@"STO_CUDA_ENTRY STV_DEFAULT"
_ZN2at6native61_GLOBAL__N__44eb8e94_28_ForeachBinaryOpScalarList_cu_dda10a6925multi_tensor_apply_kernelINS1_28TensorListScalarListMetadataIdLi2EEENS1_25BinaryOpScalarListFunctorIdLi2ELi1ELi1EEEJNS0_7maximumIdEEEEEvT_T0_DpT1_:
[----:B------:R-:W-:Y:S08]  /*0000*/  LDC R1, c[0x0][0x28] ;  /* 0x00000a00ff017b82 */ /* 0x000ff00000000800 */
[----:B------:R-:W0:Y:S01]  /*0010*/  S2UR UR4, SR_CTAID.X ;  /* 0x00000000000479c3 */ /* 0x000e220000002500 */
[----:B------:R-:W-:Y:S01]  /*0020*/  UMOV UR5, 0x940 ;  /* 0x0000094000057882 */ /* 0x000fe20000000000 */
[----:B------:R-:W-:Y:S01]  /*0030*/  ULDC.64 UR14, c[0x0][0x208] ;  /* 0x00008200000e7ab9 */ /* 0x000fe20000000a00 */
[----:B0-----:R-:W-:-:S03]  /*0040*/  ULEA UR5, UR4, UR5, 0x2 ;  /* 0x0000000504057291 */ /* 0x001fc6000f8e103f */
[----:B------:R-:W-:Y:S02]  /*0050*/  ULDC.U8 UR4, c[0x0][UR4+0xa10] ;  /* 0x0002840004047abb */ /* 0x000fe40008000000 */
[----:B------:R-:W-:-:S07]  /*0060*/  USHF.L.U32 UR12, UR4, 0x3, URZ ;  /* 0x00000003040c7899 */ /* 0x000fce000800063f */
[----:B------:R-:W-:Y:S02]  /*0070*/  ULDC UR10, c[0x0][UR5+0x210] ;  /* 0x00008400050a7abb */ /* 0x000fe40008000800 */
[----:B------:R-:W-:-:S03]  /*0080*/  UIMAD.WIDE UR4, UR10, 0x10000, URZ ;  /* 0x000100000a0478a5 */ /* 0x000fc6000f8e023f */
[----:B------:R-:W-:Y:S01]  /*0090*/  ULDC.64 UR6, c[0x0][UR12+0x210] ;  /* 0x000084000c067abb */ /* 0x000fe20008000a00 */
[----:B------:R-:W-:Y:S01]  /*00a0*/  ULDC.64 UR8, c[0x0][UR12+0x410] ;  /* 0x000104000c087abb */ /* 0x000fe20008000a00 */
[----:B------:R-:W-:Y:S02]  /*00b0*/  UIMAD.WIDE UR6, UR10, 0x80000, UR6 ;  /* 0x000800000a0678a5 */ /* 0x000fe4000f8e0206 */
[----:B------:R-:W-:-:S03]  /*00c0*/  UIMAD.WIDE UR8, UR10, 0x80000, UR8 ;  /* 0x000800000a0878a5 */ /* 0x000fc6000f8e0208 */
[----:B------:R-:W-:Y:S02]  /*00d0*/  ULDC.64 UR10, c[0x0][UR12+0x610] ;  /* 0x000184000c0a7abb */ /* 0x000fe40008000a00 */
[----:B------:R-:W-:Y:S02]  /*00e0*/  UIADD3 UR13, UP1, -UR4, UR10, URZ ;  /* 0x0000000a040d7290 */ /* 0x000fe4000ff3e13f */
[----:B------:R-:W-:Y:S02]  /*00f0*/  ULOP3.LUT UR4, UR8, 0x1f, UR6, 0xc8, !UPT ;  /* 0x0000001f08047892 */ /* 0x000fe4000f8ec806 */
[----:B------:R-:W-:Y:S02]  /*0100*/  UIADD3.X UR10, ~UR5, UR11, URZ, UP1, !UPT ;  /* 0x0000000b050a7290 */ /* 0x000fe40008ffe53f */
[----:B------:R-:W-:-:S03]  /*0110*/  ULOP3.LUT UP0, URZ, UR4, 0x3, UR13, 0xf8, !UPT ;  /* 0x00000003043f7892 */ /* 0x000fc6000f80f80d */
[----:B------:R-:W-:Y:S01]  /*0120*/  ULDC.64 UR4, c[0x0][UR12+0x810] ;  /* 0x000204000c047abb */ /* 0x000fe20008000a00 */
[----:B------:R-:W-:-:S06]  /*0130*/  ULOP3.LUT UP0, URZ, URZ, URZ, URZ, 0xfc, UP0 ;  /* 0x0000003f3f3f7292 */ /* 0x000fcc000800fc3f */
[----:B------:R-:W-:-:S13]  /*0140*/  PLOP3.LUT P0, PT, PT, PT, UP0, 0x80, 0x0 ;  /* 0x000000000000781c */ /* 0x000fda0003f0f008 */
[----:B------:R-:W-:Y:S05]  /*0150*/  @!P0 BRA `(.L_x_12) ;  /* 0x00000004004c8947 */ /* 0x000fea0003800000 */
[----:B------:R-:W-:-:S04]  /*0160*/  UISETP.GE.U32.AND UP0, UPT, UR13, 0x1, UPT ;  /* 0x000000010d00788c */ /* 0x000fc8000bf06070 */
[----:B------:R-:W-:-:S06]  /*0170*/  UISETP.GE.AND.EX UP0, UPT, UR10, URZ, UPT, UP0 ;  /* 0x0000003f0a00728c */ /* 0x000fcc000bf06300 */
[----:B------:R-:W-:-:S13]  /*0180*/  PLOP3.LUT P0, PT, PT, PT, UP0, 0x80, 0x0 ;  /* 0x000000000000781c */ /* 0x000fda0003f0f008 */
[----:B------:R-:W-:Y:S05]  /*0190*/  @!P0 EXIT ;  /* 0x000000000000894d */ /* 0x000fea0003800000 */
[----:B------:R-:W0:Y:S01]  /*01a0*/  S2R R0, SR_TID.X ;  /* 0x0000000000007919 */ /* 0x000e220000002100 */
[----:B------:R-:W1:Y:S01]  /*01b0*/  LDC R2, c[0x0][RZ] ;  /* 0x00000000ff027b82 */ /* 0x000e620000000800 */
[----:B------:R-:W-:-:S07]  /*01c0*/  CS2R R4, SRZ ;  /* 0x0000000000047805 */ /* 0x000fce000001ff00 */
.L_x_13:
[----:B0-----:R-:W-:Y:S01]  /*01d0*/  IADD3 R23, P0, R0, R4, RZ ;  /* 0x0000000400177210 */ /* 0x001fe20007f1e0ff */
[C---:B-1----:R-:W-:Y:S01]  /*01e0*/  IMAD R8, R2.reuse, 0x3, RZ ;  /* 0x0000000302087824 */ /* 0x042fe200078e02ff */
[----:B------:R-:W-:Y:S02]  /*01f0*/  CS2R R16, SRZ ;  /* 0x0000000000107805 */ /* 0x000fe4000001ff00 */
[----:B------:R-:W-:Y:S02]  /*0200*/  CS2R R14, SRZ ;  /* 0x00000000000e7805 */ /* 0x000fe4000001ff00 */
[C---:B------:R-:W-:Y:S01]  /*0210*/  ISETP.GE.U32.AND P1, PT, R23.reuse, 0x10000, PT ;  /* 0x000100001700780c */ /* 0x040fe20003f26070 */
[----:B------:R-:W-:Y:S01]  /*0220*/  IMAD.X R28, RZ, RZ, R5, P0 ;  /* 0x000000ffff1c7224 */ /* 0x000fe200000e0605 */
[----:B------:R-:W-:Y:S02]  /*0230*/  IADD3 R3, P3, R2, R23, RZ ;  /* 0x0000001702037210 */ /* 0x000fe40007f7e0ff */
[----:B------:R-:W-:-:S02]  /*0240*/  ISETP.LT.U32.AND P0, PT, R23, UR13, PT ;  /* 0x0000000d17007c0c */ /* 0x000fc4000bf01070 */
[C---:B------:R-:W-:Y:S01]  /*0250*/  ISETP.GE.U32.AND.EX P1, PT, R28.reuse, RZ, PT, P1 ;  /* 0x000000ff1c00720c */ /* 0x040fe20003f26110 */
[----:B------:R-:W-:Y:S01]  /*0260*/  IMAD.X R6, RZ, RZ, R28, P3 ;  /* 0x000000ffff067224 */ /* 0x000fe200018e061c */
[C---:B------:R-:W-:Y:S02]  /*0270*/  ISETP.GE.U32.AND P2, PT, R3.reuse, 0x10000, PT ;  /* 0x000100000300780c */ /* 0x040fe40003f46070 */
[----:B------:R-:W-:Y:S02]  /*0280*/  ISETP.LT.AND.EX P1, PT, R28, UR10, !P1, P0 ;  /* 0x0000000a1c007c0c */ /* 0x000fe4000cf21300 */
[----:B------:R-:W-:Y:S02]  /*0290*/  ISETP.LT.U32.AND P3, PT, R3, UR13, PT ;  /* 0x0000000d03007c0c */ /* 0x000fe4000bf61070 */
[----:B------:R-:W-:Y:S02]  /*02a0*/  ISETP.GE.U32.AND.EX P0, PT, R6, RZ, PT, P2 ;  /* 0x000000ff0600720c */ /* 0x000fe40003f06120 */
[----:B------:R-:W-:-:S02]  /*02b0*/  LEA R7, P2, R2, R23, 0x1 ;  /* 0x0000001702077211 */ /* 0x000fc400078408ff */
[----:B------:R-:W-:Y:S02]  /*02c0*/  IADD3 R8, P5, R8, R23, RZ ;  /* 0x0000001708087210 */ /* 0x000fe40007fbe0ff */
[----:B------:R-:W-:Y:S01]  /*02d0*/  ISETP.LT.AND.EX P0, PT, R6, UR10, !P0, P3 ;  /* 0x0000000a06007c0c */ /* 0x000fe2000c701330 */
[--C-:B------:R-:W-:Y:S01]  /*02e0*/  IMAD.X R26, RZ, RZ, R28.reuse, P2 ;  /* 0x000000ffff1a7224 */ /* 0x100fe200010e061c */
[----:B------:R-:W-:Y:S01]  /*02f0*/  ISETP.GE.U32.AND P6, PT, R7, 0x10000, PT ;  /* 0x000100000700780c */ /* 0x000fe20003fc6070 */
[----:B------:R-:W-:Y:S01]  /*0300*/  IMAD.X R9, RZ, RZ, R28, P5 ;  /* 0x000000ffff097224 */ /* 0x000fe200028e061c */
[----:B------:R-:W-:Y:S02]  /*0310*/  @P1 LEA R10, P2, R23, UR6, 0x3 ;  /* 0x00000006170a1c11 */ /* 0x000fe4000f8418ff */
[----:B------:R-:W-:Y:S02]  /*0320*/  ISETP.GE.U32.AND P3, PT, R8, 0x10000, PT ;  /* 0x000100000800780c */ /* 0x000fe40003f66070 */
[----:B------:R-:W-:-:S02]  /*0330*/  ISETP.LT.U32.AND P4, PT, R7, UR13, PT ;  /* 0x0000000d07007c0c */ /* 0x000fc4000bf81070 */
[----:B------:R-:W-:Y:S02]  /*0340*/  ISETP.GE.U32.AND.EX P6, PT, R26, RZ, PT, P6 ;  /* 0x000000ff1a00720c */ /* 0x000fe40003fc6160 */
[----:B------:R-:W-:Y:S02]  /*0350*/  @P1 LEA.HI.X R11, R23, UR7, R28, 0x3, P2 ;  /* 0x00000007170b1c11 */ /* 0x000fe400090f1c1c */
[----:B------:R-:W-:Y:S02]  /*0360*/  ISETP.LT.U32.AND P2, PT, R8, UR13, PT ;  /* 0x0000000d08007c0c */ /* 0x000fe4000bf41070 */
[----:B------:R-:W-:Y:S01]  /*0370*/  ISETP.GE.U32.AND.EX P3, PT, R9, RZ, PT, P3 ;  /* 0x000000ff0900720c */ /* 0x000fe20003f66130 */
[----:B------:R0:W2:Y:S01]  /*0380*/  @P1 LDG.E.64 R16, desc[UR14][R10.64] ;  /* 0x0000000e0a101981 */ /* 0x0000a2000c1e1b00 */
[----:B------:R-:W-:Y:S02]  /*0390*/  ISETP.LT.AND.EX P4, PT, R26, UR10, !P6, P4 ;  /* 0x0000000a1a007c0c */ /* 0x000fe4000f781340 */
[----:B------:R-:W-:-:S02]  /*03a0*/  @P0 LEA R24, P5, R3, UR6, 0x3 ;  /* 0x0000000603180c11 */ /* 0x000fc4000f8a18ff */
[----:B------:R-:W-:Y:S02]  /*03b0*/  ISETP.LT.AND.EX P2, PT, R9, UR10, !P3, P2 ;  /* 0x0000000a09007c0c */ /* 0x000fe4000df41320 */
[----:B------:R-:W-:-:S05]  /*03c0*/  @P0 LEA.HI.X R25, R3, UR7, R6, 0x3, P5 ;  /* 0x0000000703190c11 */ /* 0x000fca000a8f1c06 */
[----:B------:R1:W3:Y:S02]  /*03d0*/  @P0 LDG.E.64 R14, desc[UR14][R24.64] ;  /* 0x0000000e180e0981 */ /* 0x0002e4000c1e1b00 */
[C---:B------:R-:W-:Y:S02]  /*03e0*/  @P4 LEA R18, P3, R7.reuse, UR6, 0x3 ;  /* 0x0000000607124c11 */ /* 0x040fe4000f8618ff */
[----:B------:R-:W-:Y:S02]  /*03f0*/  CS2R R12, SRZ ;  /* 0x00000000000c7805 */ /* 0x000fe4000001ff00 */
[----:B------:R-:W-:Y:S02]  /*0400*/  @P2 LEA R20, P5, R8, UR6, 0x3 ;  /* 0x0000000608142c11 */ /* 0x000fe4000f8a18ff */
[----:B0-----:R-:W-:Y:S02]  /*0410*/  CS2R R10, SRZ ;  /* 0x00000000000a7805 */ /* 0x001fe4000001ff00 */
[----:B------:R-:W-:-:S02]  /*0420*/  @P4 LEA.HI.X R19, R7, UR7, R26, 0x3, P3 ;  /* 0x0000000707134c11 */ /* 0x000fc400098f1c1a */
[----:B------:R-:W-:-:S03]  /*0430*/  @P2 LEA.HI.X R21, R8, UR7, R9, 0x3, P5 ;  /* 0x0000000708152c11 */ /* 0x000fc6000a8f1c09 */
[----:B------:R0:W4:Y:S04]  /*0440*/  @P4 LDG.E.64 R12, desc[UR14][R18.64] ;  /* 0x0000000e120c4981 */ /* 0x000128000c1e1b00 */
[----:B------:R-:W5:Y:S01]  /*0450*/  @P2 LDG.E.64 R10, desc[UR14][R20.64] ;  /* 0x0000000e140a2981 */ /* 0x000f62000c1e1b00 */
[----:B------:R-:W-:-:S04]  /*0460*/  @P1 LEA R22, P6, R23, UR8, 0x3 ;  /* 0x0000000817161c11 */ /* 0x000fc8000f8c18ff */
[----:B------:R-:W-:Y:S02]  /*0470*/  @P1 LEA.HI.X R23, R23, UR9, R28, 0x3, P6 ;  /* 0x0000000917171c11 */ /* 0x000fe4000b0f1c1c */
[----:B-1----:R-:W-:-:S04]  /*0480*/  @P0 LEA R24, P6, R3, UR8, 0x3 ;  /* 0x0000000803180c11 */ /* 0x002fc8000f8c18ff */
[----:B------:R-:W-:Y:S02]  /*0490*/  @P0 LEA.HI.X R25, R3, UR9, R6, 0x3, P6 ;  /* 0x0000000903190c11 */ /* 0x000fe4000b0f1c06 */
[----:B------:R-:W-:-:S04]  /*04a0*/  @P4 LEA R6, P6, R7, UR8, 0x3 ;  /* 0x0000000807064c11 */ /* 0x000fc8000f8c18ff */
[----:B------:R-:W-:Y:S02]  /*04b0*/  @P4 LEA.HI.X R7, R7, UR9, R26, 0x3, P6 ;  /* 0x0000000907074c11 */ /* 0x000fe4000b0f1c1a */
[----:B0-----:R-:W-:Y:S01]  /*04c0*/  @P2 LEA R18, P6, R8, UR8, 0x3 ;  /* 0x0000000808122c11 */ /* 0x001fe2000f8c18ff */
[----:B------:R-:W-:-:S03]  /*04d0*/  IMAD.WIDE.U32 R4, R2, 0x4, R4 ;  /* 0x0000000402047825 */ /* 0x000fc600078e0004 */
[----:B------:R-:W-:Y:S01]  /*04e0*/  @P2 LEA.HI.X R19, R8, UR9, R9, 0x3, P6 ;  /* 0x0000000908132c11 */ /* 0x000fe2000b0f1c09 */
[----:B--2---:R-:W-:-:S06]  /*04f0*/  DSETP.GTU.AND P5, PT, |R16|, +INF , PT ;  /* 0x7ff000001000742a */ /* 0x004fcc0003fac200 */
[----:B------:R-:W-:Y:S02]  /*0500*/  DSETP.GT.OR P5, PT, R16, UR4, P5 ;  /* 0x0000000410007e2a */ /* 0x000fe4000afa4400 */
[----:B---3--:R-:W-:-:S04]  /*0510*/  DSETP.GTU.AND P3, PT, |R14|, +INF , PT ;  /* 0x7ff000000e00742a */ /* 0x008fc80003f6c200 */
[----:B------:R-:W-:Y:S02]  /*0520*/  FSEL R16, R16, UR4, P5 ;  /* 0x0000000410107c08 */ /* 0x000fe4000a800000 */
[----:B------:R-:W-:Y:S01]  /*0530*/  DSETP.GT.OR P3, PT, R14, UR4, P3 ;  /* 0x000000040e007e2a */ /* 0x000fe20009f64400 */
[----:B------:R-:W-:-:S05]  /*0540*/  FSEL R17, R17, UR5, P5 ;  /* 0x0000000511117c08 */ /* 0x000fca000a800000 */
[----:B------:R-:W-:Y:S01]  /*0550*/  FSEL R14, R14, UR4, P3 ;  /* 0x000000040e0e7c08 */ /* 0x000fe20009800000 */
[----:B----4-:R-:W-:Y:S01]  /*0560*/  DSETP.GTU.AND P5, PT, |R12|, +INF , PT ;  /* 0x7ff000000c00742a */ /* 0x010fe20003fac200 */
[----:B------:R-:W-:Y:S01]  /*0570*/  FSEL R15, R15, UR5, P3 ;  /* 0x000000050f0f7c08 */ /* 0x000fe20009800000 */
[----:B-----5:R-:W-:-:S04]  /*0580*/  DSETP.GTU.AND P3, PT, |R10|, +INF , PT ;  /* 0x7ff000000a00742a */ /* 0x020fc80003f6c200 */
[----:B------:R-:W-:Y:S02]  /*0590*/  DSETP.GT.OR P5, PT, R12, UR4, P5 ;  /* 0x000000040c007e2a */ /* 0x000fe4000afa4400 */
[----:B------:R-:W-:-:S04]  /*05a0*/  DSETP.GT.OR P3, PT, R10, UR4, P3 ;  /* 0x000000040a007e2a */ /* 0x000fc80009f64400 */
[----:B------:R-:W-:Y:S02]  /*05b0*/  FSEL R8, R12, UR4, P5 ;  /* 0x000000040c087c08 */ /* 0x000fe4000a800000 */
[----:B------:R-:W-:Y:S02]  /*05c0*/  FSEL R9, R13, UR5, P5 ;  /* 0x000000050d097c08 */ /* 0x000fe4000a800000 */
[----:B------:R-:W-:Y:S02]  /*05d0*/  FSEL R10, R10, UR4, P3 ;  /* 0x000000040a0a7c08 */ /* 0x000fe40009800000 */
[----:B------:R-:W-:Y:S01]  /*05e0*/  FSEL R11, R11, UR5, P3 ;  /* 0x000000050b0b7c08 */ /* 0x000fe20009800000 */
[----:B------:R2:W-:Y:S01]  /*05f0*/  @P1 STG.E.64 desc[UR14][R22.64], R16 ;  /* 0x0000001016001986 */ /* 0x0005e2000c101b0e */
[----:B------:R-:W-:-:S03]  /*0600*/  ISETP.LT.U32.AND P1, PT, R4, UR13, PT ;  /* 0x0000000d04007c0c */ /* 0x000fc6000bf21070 */
[----:B------:R2:W-:Y:S01]  /*0610*/  @P0 STG.E.64 desc[UR14][R24.64], R14 ;  /* 0x0000000e18000986 */ /* 0x0005e2000c101b0e */
[----:B------:R-:W-:-:S03]  /*0620*/  ISETP.GE.U32.AND P0, PT, R4, 0x10000, PT ;  /* 0x000100000400780c */ /* 0x000fc60003f06070 */
[----:B------:R2:W-:Y:S04]  /*0630*/  @P4 STG.E.64 desc[UR14][R6.64], R8 ;  /* 0x0000000806004986 */ /* 0x0005e8000c101b0e */
[----:B------:R2:W-:Y:S01]  /*0640*/  @P2 STG.E.64 desc[UR14][R18.64], R10 ;  /* 0x0000000a12002986 */ /* 0x0005e2000c101b0e */
[C---:B------:R-:W-:Y:S02]  /*0650*/  ISETP.GE.U32.AND.EX P0, PT, R5.reuse, RZ, PT, P0 ;  /* 0x000000ff0500720c */ /* 0x040fe40003f06100 */
[----:B------:R-:W-:-:S13]  /*0660*/  ISETP.LT.AND.EX P1, PT, R5, UR10, PT, P1 ;  /* 0x0000000a05007c0c */ /* 0x000fda000bf21310 */
[----:B--2---:R-:W-:Y:S05]  /*0670*/  @!P0 BRA P1, `(.L_x_13) ;  /* 0xfffffff800d48947 */ /* 0x004fea000083ffff */
[----:B------:R-:W-:Y:S05]  /*0680*/  EXIT ;  /* 0x000000000000794d */ /* 0x000fea0003800000 */
.L_x_12:
[----:B------:R-:W0:Y:S02]  /*0690*/  S2R R13, SR_TID.X ;  /* 0x00000000000d7919 */ /* 0x000e240000002100 */
[----:B0-----:R-:W-:-:S03]  /*06a0*/  IMAD.WIDE.U32 R2, R13, 0x4, RZ ;  /* 0x000000040d027825 */ /* 0x001fc600078e00ff */
[----:B------:R-:W-:-:S04]  /*06b0*/  ISETP.GE.U32.AND P0, PT, R2, UR13, PT ;  /* 0x0000000d02007c0c */ /* 0x000fc8000bf06070 */
[----:B------:R-:W-:-:S04]  /*06c0*/  ISETP.GE.AND.EX P0, PT, R3, UR10, PT, P0 ;  /* 0x0000000a03007c0c */ /* 0x000fc8000bf06300 */
[----:B------:R-:W-:-:S13]  /*06d0*/  ISETP.GT.U32.OR P0, PT, R13, 0x3fff, P0 ;  /* 0x00003fff0d00780c */ /* 0x000fda0000704470 */
[----:B------:R-:W-:Y:S05]  /*06e0*/  @P0 EXIT ;  /* 0x000000000000094d */ /* 0x000fea0003800000 */
[----:B------:R-:W-:Y:S01]  /*06f0*/  IMAD.MOV.U32 R0, RZ, RZ, RZ ;  /* 0x000000ffff007224 */ /* 0x000fe200078e00ff */
[----:B------:R-:W-:-:S06]  /*0700*/  ULDC UR11, c[0x0][0x0] ;  /* 0x00000000000b7ab9 */ /* 0x000fcc0000000800 */
.L_x_14:
[C---:B------:R-:W-:Y:S01]  /*0710*/  IMAD.SHL.U32 R2, R13.reuse, 0x20, RZ ;  /* 0x000000200d027824 */ /* 0x040fe200078e00ff */
[----:B------:R-:W-:-:S04]  /*0720*/  SHF.L.U64.HI R3, R13, 0x5, R0 ;  /* 0x000000050d037819 */ /* 0x000fc80000010200 */
[----:B------:R-:W-:-:S04]  /*0730*/  IADD3 R14, P0, R2, UR6, RZ ;  /* 0x00000006020e7c10 */ /* 0x000fc8000ff1e0ff */
[----:B------:R-:W-:-:S05]  /*0740*/  IADD3.X R15, R3, UR7, RZ, P0, !PT ;  /* 0x00000007030f7c10 */ /* 0x000fca00087fe4ff */
[----:B------:R-:W2:Y:S04]  /*0750*/  LDG.E.128 R8, desc[UR14][R14.64] ;  /* 0x0000000e0e087981 */ /* 0x000ea8000c1e1d00 */
[----:B------:R-:W3:Y:S01]  /*0760*/  LDG.E.128 R4, desc[UR14][R14.64+0x10] ;  /* 0x0000100e0e047981 */ /* 0x000ee2000c1e1d00 */
[----:B--2---:R-:W-:Y:S02]  /*0770*/  DSETP.GTU.AND P0, PT, |R8|, +INF , PT ;  /* 0x7ff000000800742a */ /* 0x004fe40003f0c200 */
[----:B------:R-:W-:Y:S02]  /*0780*/  DSETP.GTU.AND P1, PT, |R10|, +INF , PT ;  /* 0x7ff000000a00742a */ /* 0x000fe40003f2c200 */
[----:B---3--:R-:W-:Y:S02]  /*0790*/  DSETP.GTU.AND P3, PT, |R6|, +INF , PT ;  /* 0x7ff000000600742a */ /* 0x008fe40003f6c200 */
[----:B------:R-:W-:-:S02]  /*07a0*/  DSETP.GTU.AND P2, PT, |R4|, +INF , PT ;  /* 0x7ff000000400742a */ /* 0x000fc40003f4c200 */
[----:B------:R-:W-:Y:S02]  /*07b0*/  DSETP.GT.OR P0, PT, R8, UR4, P0 ;  /* 0x0000000408007e2a */ /* 0x000fe40008704400 */
[----:B------:R-:W-:Y:S02]  /*07c0*/  DSETP.GT.OR P1, PT, R10, UR4, P1 ;  /* 0x000000040a007e2a */ /* 0x000fe40008f24400 */
[----:B------:R-:W-:Y:S02]  /*07d0*/  DSETP.GT.OR P3, PT, R6, UR4, P3 ;  /* 0x0000000406007e2a */ /* 0x000fe40009f64400 */
[----:B------:R-:W-:Y:S01]  /*07e0*/  DSETP.GT.OR P2, PT, R4, UR4, P2 ;  /* 0x0000000404007e2a */ /* 0x000fe20009744400 */
[----:B------:R-:W-:Y:S02]  /*07f0*/  FSEL R12, R8, UR4, P0 ;  /* 0x00000004080c7c08 */ /* 0x000fe40008000000 */
[----:B------:R-:W-:Y:S02]  /*0800*/  FSEL R17, R9, UR5, P0 ;  /* 0x0000000509117c08 */ /* 0x000fe40008000000 */
[----:B------:R-:W-:-:S02]  /*0810*/  FSEL R14, R10, UR4, P1 ;  /* 0x000000040a0e7c08 */ /* 0x000fc40008800000 */
[----:B------:R-:W-:Y:S02]  /*0820*/  FSEL R15, R11, UR5, P1 ;  /* 0x000000050b0f7c08 */ /* 0x000fe40008800000 */
[----:B------:R-:W-:Y:S02]  /*0830*/  IADD3 R2, P0, R2, UR8, RZ ;  /* 0x0000000802027c10 */ /* 0x000fe4000ff1e0ff */
[----:B------:R-:W-:Y:S01]  /*0840*/  FSEL R10, R6, UR4, P3 ;  /* 0x00000004060a7c08 */ /* 0x000fe20009800000 */
[----:B------:R-:W-:Y:S01]  /*0850*/  IMAD.MOV.U32 R6, RZ, RZ, R14 ;  /* 0x000000ffff067224 */ /* 0x000fe200078e000e */
[----:B------:R-:W-:Y:S01]  /*0860*/  FSEL R11, R7, UR5, P3 ;  /* 0x00000005070b7c08 */ /* 0x000fe20009800000 */
[----:B------:R-:W-:Y:S01]  /*0870*/  IMAD.MOV.U32 R7, RZ, RZ, R15 ;  /* 0x000000ffff077224 */ /* 0x000fe200078e000f */
[----:B------:R-:W-:Y:S01]  /*0880*/  FSEL R8, R4, UR4, P2 ;  /* 0x0000000404087c08 */ /* 0x000fe20009000000 */
[----:B------:R-:W-:Y:S01]  /*0890*/  IMAD.MOV.U32 R4, RZ, RZ, R12 ;  /* 0x000000ffff047224 */ /* 0x000fe200078e000c */
[----:B------:R-:W-:Y:S01]  /*08a0*/  FSEL R9, R5, UR5, P2 ;  /* 0x0000000505097c08 */ /* 0x000fe20009000000 */
[----:B------:R-:W-:Y:S01]  /*08b0*/  IMAD.MOV.U32 R5, RZ, RZ, R17 ;  /* 0x000000ffff057224 */ /* 0x000fe200078e0011 */
[----:B------:R-:W-:-:S02]  /*08c0*/  IADD3.X R3, R3, UR9, RZ, P0, !PT ;  /* 0x0000000903037c10 */ /* 0x000fc400087fe4ff */
[----:B------:R-:W-:-:S03]  /*08d0*/  IADD3 R13, P0, R13, UR11, RZ ;  /* 0x0000000b0d0d7c10 */ /* 0x000fc6000ff1e0ff */
[----:B------:R0:W-:Y:S01]  /*08e0*/  STG.E.128 desc[UR14][R2.64], R4 ;  /* 0x0000000402007986 */ /* 0x0001e2000c101d0e */
[----:B------:R-:W-:Y:S01]  /*08f0*/  ISETP.LT.U32.AND P1, PT, R13, 0x4000, PT ;  /* 0x000040000d00780c */ /* 0x000fe20003f21070 */
[----:B------:R-:W-:-:S05]  /*0900*/  IMAD.X R0, RZ, RZ, R0, P0 ;  /* 0x000000ffff007224 */ /* 0x000fca00000e0600 */
[----:B------:R-:W-:Y:S01]  /*0910*/  ISETP.LT.U32.AND.EX P1, PT, R0, RZ, PT, P1 ;  /* 0x000000ff0000720c */ /* 0x000fe20003f21110 */
[----:B0-----:R-:W-:Y:S02]  /*0920*/  IMAD.MOV.U32 R4, RZ, RZ, R8 ;  /* 0x000000ffff047224 */ /* 0x001fe400078e0008 */
[----:B------:R-:W-:Y:S02]  /*0930*/  IMAD.MOV.U32 R6, RZ, RZ, R10 ;  /* 0x000000ffff067224 */ /* 0x000fe400078e000a */
[----:B------:R-:W-:Y:S02]  /*0940*/  IMAD.MOV.U32 R7, RZ, RZ, R11 ;  /* 0x000000ffff077224 */ /* 0x000fe400078e000b */
[----:B------:R-:W-:Y:S02]  /*0950*/  IMAD.MOV.U32 R5, RZ, RZ, R9 ;  /* 0x000000ffff057224 */ /* 0x000fe400078e0009 */
[----:B------:R-:W-:-:S03]  /*0960*/  IMAD.SHL.U32 R8, R13, 0x4, RZ ;  /* 0x000000040d087824 */ /* 0x000fc600078e00ff */
[----:B------:R0:W-:Y:S02]  /*0970*/  STG.E.128 desc[UR14][R2.64+0x10], R4 ;  /* 0x0000100402007986 */ /* 0x0001e4000c101d0e */
[----:B------:R-:W-:Y:S02]  /*0980*/  ISETP.GE.U32.AND P0, PT, R8, UR13, PT ;  /* 0x0000000d08007c0c */ /* 0x000fe4000bf06070 */
[----:B------:R-:W-:-:S04]  /*0990*/  SHF.L.U64.HI R8, R13, 0x2, R0 ;  /* 0x000000020d087819 */ /* 0x000fc80000010200 */
[----:B------:R-:W-:-:S13]  /*09a0*/  ISETP.GE.AND.EX P0, PT, R8, UR10, PT, P0 ;  /* 0x0000000a08007c0c */ /* 0x000fda000bf06300 */
[----:B0-----:R-:W-:Y:S05]  /*09b0*/  @!P0 BRA P1, `(.L_x_14) ;  /* 0xfffffffc00548947 */ /* 0x001fea000083ffff */
[----:B------:R-:W-:Y:S05]  /*09c0*/  EXIT ;  /* 0x000000000000794d */ /* 0x000fea0003800000 */
.L_x_15:
        /* <DEDUP_REMOVED lines=11> */
.L_x_3929:


//--------------------- .text._ZN2at6native61_GLOBAL__N__44eb8e94_28_ForeachBinaryOpScalarList_cu_dda10a6925multi_tensor_apply_kernelINS1_28TensorListScalarListMetadataIsLi2EEENS1_25BinaryOpScalarListFunctorIsLi2ELi1ELi1EEEJNS0_7maximumIsEEEEEvT_T0_DpT1_ --------------------------
	.section	.text._ZN2at6native61_GLOBAL__N__44eb8e94_28_ForeachBinaryOpScalarList_cu_dda10a6925multi_tensor_apply_kernelINS1_28TensorListScalarListMetadataIsLi2EEENS1_25BinaryOpScalarListFunctorIsLi2ELi1ELi1EEEJNS0_7maximumIsEEEEEvT_T0_DpT1_,"ax",@progbits
	.align	128
.text._ZN2at6native61_GLOBAL__N__44eb8e94_28_ForeachBinaryOpScalarList_cu_dda10a6925multi_tensor_apply_kernelINS1_28TensorListScalarListMetadataIsLi2EEENS1_25BinaryOpScalarListFunctorIsLi2ELi1ELi1EEEJNS0_7maximumIsEEEEEvT_T0_DpT1_:
        .type           _ZN2at6native61_GLOBAL__N__44eb8e94_28_ForeachBinaryOpScalarList_cu_dda10a6925multi_tensor_apply_kernelINS1_28TensorListScalarListMetadataIsLi2EEENS1_25BinaryOpScalarListFunctorIsLi2ELi1ELi1EEEJNS0_7maximumIsEEEEEvT_T0_DpT1_,@function
        .size           _ZN2at6native61_GLOBAL__N__44eb8e94_28_ForeachBinaryOpScalarList_cu_dda10a6925multi_tensor_apply_kernelINS1_28TensorListScalarListMetadataIsLi2EEENS1_25BinaryOpScalarListFunctorIsLi2ELi1ELi1EEEJNS0_7maximumIsEEEEEvT_T0_DpT1_,(.L_x_3930 - _ZN2at6native61_GLOBAL__N__44eb8e94_28_ForeachBinaryOpScalarList_cu_dda10a6925multi_tensor_apply_kernelINS1_28TensorListScalarListMetadataIsLi2EEENS1_25BinaryOpScalarListFunctorIsLi2ELi1ELi1EEEJNS0_7maximumIsEEEEEvT_T0_DpT1_)
        .other          _ZN2at6native61_GLOBAL__N__44eb8e94_28_ForeachBinaryOpScalarList_cu_dda10a6925multi_tensor_apply_kernelINS1_28TensorListScalarListMetadataIsLi2EEENS1_25BinaryOpScalarListFunctorIsLi2ELi1ELi1EEEJNS0_7maximumIsEEEEEvT_T0_DpT1_,@"STO_CUDA_ENTRY STV_DEFAULT"
_ZN2at6native61_GLOBAL__N__44eb8e94_28_ForeachBinaryOpScalarList_cu_dda10a6925multi_tensor_apply_kernelINS1_28TensorListScalarListMetadataIsLi2EEENS1_25BinaryOpScalarListFunctorIsLi2ELi1ELi1EEEJNS0_7maximumIsEEEEEvT_T0_DpT1_:
        /* <DEDUP_REMOVED lines=15> */
[----:B------:R-:W0:Y:S01]  /*00f0*/  LDC.U16 R2, c[0x0][R2+0x210] ;  /* 0x0000840002027b82 */ /* 0x000e220000000400 */
        /* <DEDUP_REMOVED lines=13> */
.L_x_17:
        /* <DEDUP_REMOVED lines=9> */
[-C--:B------:R-:W-:Y:S02]  /*0260*/  LEA R19, P4, R9, R18.reuse, 0x1 ;  /* 0x0000001209137211 */ /* 0x080fe400078808ff */
[C---:B------:R-:W-:Y:S02]  /*0270*/  ISETP.GE.U32.AND P2, PT, R26.reuse, 0x10000, PT ;  /* 0x000100001a00780c */ /* 0x040fe40003f46070 */
[----:B------:R-:W-:Y:S01]  /*0280*/  ISETP.LT.AND.EX P1, PT, R17, R5, !P1, P0 ;  /* 0x000000051100720c */ /* 0x000fe20004f21300 */
[----:B------:R-:W-:Y:S01]  /*0290*/  IMAD.X R21, RZ, RZ, R17, P4 ;  /* 0x000000ffff157224 */ /* 0x000fe200020e0611 */
[----:B------:R-:W-:Y:S02]  /*02a0*/  ISETP.LT.U32.AND P0, PT, R26, R3, PT ;  /* 0x000000031a00720c */ /* 0x000fe40003f01070 */
[----:B------:R-:W-:Y:S02]  /*02b0*/  ISETP.GE.U32.AND.EX P2, PT, R20, RZ, PT, P2 ;  /* 0x000000ff1400720c */ /* 0x000fe40003f46120 */
[----:B------:R-:W-:-:S02]  /*02c0*/  IADD3 R24, P5, R15, R18, RZ ;  /* 0x000000120f187210 */ /* 0x000fc40007fbe0ff */
[C---:B------:R-:W-:Y:S02]  /*02d0*/  ISETP.GE.U32.AND P3, PT, R19.reuse, 0x10000, PT ;  /* 0x000100001300780c */ /* 0x040fe40003f66070 */
[----:B------:R-:W-:Y:S01]  /*02e0*/  ISETP.LT.AND.EX P0, PT, R20, R5, !P2, P0 ;  /* 0x000000051400720c */ /* 0x000fe20005701300 */
[----:B------:R-:W-:Y:S01]  /*02f0*/  IMAD.X R25, RZ, RZ, R17, P5 ;  /* 0x000000ffff197224 */ /* 0x000fe200028e0611 */
[----:B------:R-:W-:Y:S02]  /*0300*/  ISETP.LT.U32.AND P4, PT, R19, R3, PT ;  /* 0x000000031300720c */ /* 0x000fe40003f81070 */
[C---:B------:R-:W-:Y:S02]  /*0310*/  ISETP.GE.U32.AND.EX P3, PT, R21.reuse, RZ, PT, P3 ;  /* 0x000000ff1500720c */ /* 0x040fe40003f66130 */
[----:B------:R-:W-:Y:S02]  /*0320*/  ISETP.GE.U32.AND P2, PT, R24, 0x10000, PT ;  /* 0x000100001800780c */ /* 0x000fe40003f46070 */
[----:B------:R-:W-:-:S02]  /*0330*/  ISETP.LT.AND.EX P4, PT, R21, R5, !P3, P4 ;  /* 0x000000051500720c */ /* 0x000fc40005f81340 */
[----:B------:R-:W-:Y:S02]  /*0340*/  ISETP.LT.U32.AND P3, PT, R24, R3, PT ;  /* 0x000000031800720c */ /* 0x000fe40003f61070 */
[C---:B------:R-:W-:Y:S02]  /*0350*/  ISETP.GE.U32.AND.EX P2, PT, R25.reuse, RZ, PT, P2 ;  /* 0x000000ff1900720c */ /* 0x040fe40003f46120 */
[CC--:B------:R-:W-:Y:S02]  /*0360*/  @P1 LEA R28, P5, R18.reuse, R12.reuse, 0x1 ;  /* 0x0000000c121c1211 */ /* 0x0c0fe400078a08ff */
[----:B------:R-:W-:Y:S02]  /*0370*/  ISETP.LT.AND.EX P2, PT, R25, R5, !P2, P3 ;  /* 0x000000051900720c */ /* 0x000fe40005741330 */
[----:B------:R-:W-:Y:S02]  /*0380*/  @P1 LEA.HI.X R29, R18, R13, R17, 0x1, P5 ;  /* 0x0000000d121d1211 */ /* 0x000fe400028f0c11 */
[----:B------:R-:W-:-:S02]  /*0390*/  @P0 LEA R14, P5, R26, R12, 0x1 ;  /* 0x0000000c1a0e0211 */ /* 0x000fc400078a08ff */
[----:B------:R-:W-:Y:S01]  /*03a0*/  PRMT R8, RZ, 0x7610, R8 ;  /* 0x00007610ff087816 */ /* 0x000fe20000000008 */
[----:B------:R1:W0:Y:S01]  /*03b0*/  @P1 LDG.E.U16 R0, desc[UR4][R28.64] ;  /* 0x000000041c001981 */ /* 0x000222000c1e1500 */
[----:B------:R-:W-:Y:S02]  /*03c0*/  @P0 LEA.HI.X R15, R26, R13, R20, 0x1, P5 ;  /* 0x0000000d1a0f0211 */ /* 0x000fe400028f0c14 */
[----:B------:R-:W-:-:S03]  /*03d0*/  PRMT R6, RZ, 0x7610, R6 ;  /* 0x00007610ff067816 */ /* 0x000fc60000000006 */
[----:B------:R2:W3:Y:S01]  /*03e0*/  @P0 LDG.E.U16 R8, desc[UR4][R14.64] ;  /* 0x000000040e080981 */ /* 0x0004e2000c1e1500 */
[----:B-1----:R-:W-:-:S04]  /*03f0*/  @P4 LEA R28, P3, R19, R12, 0x1 ;  /* 0x0000000c131c4211 */ /* 0x002fc800078608ff */
[-C--:B------:R-:W-:Y:S02]  /*0400*/  @P4 LEA.HI.X R29, R19, R13.reuse, R21, 0x1, P3 ;  /* 0x0000000d131d4211 */ /* 0x080fe400018f0c15 */
[C---:B--2---:R-:W-:Y:S02]  /*0410*/  @P2 LEA R14, P3, R24.reuse, R12, 0x1 ;  /* 0x0000000c180e2211 */ /* 0x044fe400078608ff */
[----:B------:R-:W-:Y:S01]  /*0420*/  PRMT R4, RZ, 0x7610, R4 ;  /* 0x00007610ff047816 */ /* 0x000fe20000000004 */
[----:B------:R-:W2:Y:S01]  /*0430*/  @P4 LDG.E.U16 R6, desc[UR4][R28.64] ;  /* 0x000000041c064981 */ /* 0x000ea2000c1e1500 */
[----:B------:R-:W-:-:S05]  /*0440*/  @P2 LEA.HI.X R15, R24, R13, R25, 0x1, P3 ;  /* 0x0000000d180f2211 */ /* 0x000fca00018f0c19 */
[----:B------:R1:W4:Y:S01]  /*0450*/  @P2 LDG.E.U16 R4, desc[UR4][R14.64] ;  /* 0x000000040e042981 */ /* 0x000322000c1e1500 */
[-C--:B------:R-:W-:Y:S02]  /*0460*/  @P0 LEA R16, P5, R26, R10.reuse, 0x1 ;  /* 0x0000000a1a100211 */ /* 0x080fe400078a08ff */
[----:B-1----:R-:W-:-:S04]  /*0470*/  @P1 LEA R14, P3, R18, R10, 0x1 ;  /* 0x0000000a120e1211 */ /* 0x002fc800078608ff */
[-C--:B------:R-:W-:Y:S02]  /*0480*/  @P1 LEA.HI.X R15, R18, R11.reuse, R17, 0x1, P3 ;  /* 0x0000000b120f1211 */ /* 0x080fe400018f0c11 */
[-C--:B------:R-:W-:Y:S02]  /*0490*/  @P0 LEA.HI.X R17, R26, R11.reuse, R20, 0x1, P5 ;  /* 0x0000000b1a110211 */ /* 0x080fe400028f0c14 */
[CC--:B------:R-:W-:Y:S02]  /*04a0*/  @P4 LEA R18, P3, R19.reuse, R10.reuse, 0x1 ;  /* 0x0000000a13124211 */ /* 0x0c0fe400078608ff */
[C---:B------:R-:W-:Y:S02]  /*04b0*/  @P2 LEA R20, P5, R24.reuse, R10, 0x1 ;  /* 0x0000000a18142211 */ /* 0x040fe400078a08ff */
[-C--:B------:R-:W-:Y:S01]  /*04c0*/  @P4 LEA.HI.X R19, R19, R11.reuse, R21, 0x1, P3 ;  /* 0x0000000b13134211 */ /* 0x080fe200018f0c15 */
[----:B------:R-:W-:Y:S01]  /*04d0*/  IMAD.WIDE.U32 R22, R9, 0x4, R22 ;  /* 0x0000000409167825 */ /* 0x000fe200078e0016 */
[----:B------:R-:W-:-:S02]  /*04e0*/  @P2 LEA.HI.X R21, R24, R11, R25, 0x1, P5 ;  /* 0x0000000b18152211 */ /* 0x000fc400028f0c19 */
[-C--:B0-----:R-:W-:Y:S02]  /*04f0*/  VIMNMX.S16x2 R0, R0, R2.reuse, !PT ;  /* 0x0000000200007248 */ /* 0x081fe40007fe0300 */
[----:B---3--:R-:W-:-:S03]  /*0500*/  VIMNMX.S16x2 R8, R8, R2, !PT ;  /* 0x0000000208087248 */ /* 0x008fc60007fe0300 */
[----:B------:R3:W-:Y:S01]  /*0510*/  @P1 STG.E.U16 desc[UR4][R14.64], R0 ;  /* 0x000000000e001986 */ /* 0x0007e2000c101504 */
[----:B------:R-:W-:-:S03]  /*0520*/  ISETP.LT.U32.AND P1, PT, R22, R3, PT ;  /* 0x000000031600720c */ /* 0x000fc60003f21070 */
[----:B------:R3:W-:Y:S01]  /*0530*/  @P0 STG.E.U16 desc[UR4][R16.64], R8 ;  /* 0x0000000810000986 */ /* 0x0007e2000c101504 */
[----:B------:R-:W-:Y:S02]  /*0540*/  ISETP.GE.U32.AND P0, PT, R22, 0x10000, PT ;  /* 0x000100001600780c */ /* 0x000fe40003f06070 */
[-C--:B--2---:R-:W-:Y:S02]  /*0550*/  VIMNMX.S16x2 R6, R6, R2.reuse, !PT ;  /* 0x0000000206067248 */ /* 0x084fe40007fe0300 */
[----:B----4-:R-:W-:-:S03]  /*0560*/  VIMNMX.S16x2 R4, R4, R2, !PT ;  /* 0x0000000204047248 */ /* 0x010fc60007fe0300 */
[----:B------:R3:W-:Y:S04]  /*0570*/  @P4 STG.E.U16 desc[UR4][R18.64], R6 ;  /* 0x0000000612004986 */ /* 0x0007e8000c101504 */
[----:B------:R3:W-:Y:S01]  /*0580*/  @P2 STG.E.U16 desc[UR4][R20.64], R4 ;  /* 0x0000000414002986 */ /* 0x0007e2000c101504 */
[C---:B------:R-:W-:Y:S02]  /*0590*/  ISETP.GE.U32.AND.EX P0, PT, R23.reuse, RZ, PT, P0 ;  /* 0x000000ff1700720c */ /* 0x040fe40003f06100 */
[----:B------:R-:W-:-:S13]  /*05a0*/  ISETP.LT.AND.EX P1, PT, R23, R5, PT, P1 ;  /* 0x000000051700720c */ /* 0x000fda0003f21310 */
[----:B---3--:R-:W-:Y:S05]  /*05b0*/  @!P0 BRA P1, `(.L_x_17) ;  /* 0xfffffffc00048947 */ /* 0x008fea000083ffff */
[----:B------:R-:W-:Y:S05]  /*05c0*/  EXIT ;  /* 0x000000000000794d */ /* 0x000fea0003800000 */
.L_x_16:
        /* <DEDUP_REMOVED lines=8> */
.L_x_18:
[C---:B------:R-:W-:Y:S01]  /*0650*/  IMAD.SHL.U32 R7, R16.reuse, 0x8, RZ ;  /* 0x0000000810077824 */ /* 0x040fe200078e00ff */
[----:B------:R-:W-:-:S04]  /*0660*/  SHF.L.U64.HI R15, R16, 0x3, R17 ;  /* 0x00000003100f7819 */ /* 0x000fc80000010211 */
[----:B------:R-:W-:-:S05]  /*0670*/  IADD3 R8, P0, R12, R7, RZ ;  /* 0x000000070c087210 */ /* 0x000fca0007f1e0ff */
[----:B------:R-:W-:-:S06]  /*0680*/  IMAD.X R9, R13, 0x1, R15, P0 ;  /* 0x000000010d097824 */ /* 0x000fcc00000e060f */
[----:B------:R-:W2:Y:S01]  /*0690*/  LDG.E.64 R8, desc[UR4][R8.64] ;  /* 0x0000000408087981 */ /* 0x000ea2000c1e1b00 */
[----:B------:R-:W-:Y:S02]  /*06a0*/  IADD3 R6, P0, R10, R7, RZ ;  /* 0x000000070a067210 */ /* 0x000fe40007f1e0ff */
[----:B--2---:R-:W-:Y:S02]  /*06b0*/  PRMT R7, R8, 0x7632, R7 ;  /* 0x0000763208077816 */ /* 0x004fe40000000007 */
[C---:B------:R-:W-:Y:S02]  /*06c0*/  PRMT R4, R9.reuse, 0x7632, R4 ;  /* 0x0000763209047816 */ /* 0x040fe40000000004 */
[----:B------:R-:W-:Y:S02]  /*06d0*/  PRMT R0, R9, 0x7610, R0 ;  /* 0x0000761009007816 */ /* 0x000fe40000000000 */
[-C--:B0-----:R-:W-:Y:S01]  /*06e0*/  VIMNMX.S16x2 R9, R7, R2.reuse, !PT ;  /* 0x0000000207097248 */ /* 0x081fe20007fe0300 */
[----:B------:R-:W-:Y:S01]  /*06f0*/  IMAD.X R7, R11, 0x1, R15, P0 ;  /* 0x000000010b077824 */ /* 0x000fe200000e060f */
[----:B------:R-:W-:-:S02]  /*0700*/  VIMNMX.S16x2 R4, R4, R2, !PT ;  /* 0x0000000204047248 */ /* 0x000fc40007fe0300 */
[-C--:B------:R-:W-:Y:S02]  /*0710*/  VIMNMX.S16x2 R0, R0, R2.reuse, !PT ;  /* 0x0000000200007248 */ /* 0x080fe40007fe0300 */
[----:B------:R-:W-:Y:S02]  /*0720*/  IADD3 R16, P0, R16, UR6, RZ ;  /* 0x0000000610107c10 */ /* 0x000fe4000ff1e0ff */
[----:B------:R-:W-:Y:S02]  /*0730*/  VIMNMX.S16x2 R14, R8, R2, !PT ;  /* 0x00000002080e7248 */ /* 0x000fe40007fe0300 */
[----:B------:R-:W-:Y:S01]  /*0740*/  PRMT R15, R0, 0x5410, R4 ;  /* 0x00005410000f7816 */ /* 0x000fe20000000004 */
[----:B------:R-:W-:Y:S01]  /*0750*/  IMAD.SHL.U32 R0, R16, 0x4, RZ ;  /* 0x0000000410007824 */ /* 0x000fe200078e00ff */
[----:B------:R-:W-:Y:S01]  /*0760*/  PRMT R14, R14, 0x5410, R9 ;  /* 0x000054100e0e7816 */ /* 0x000fe20000000009 */
[----:B------:R-:W-:Y:S01]  /*0770*/  IMAD.X R17, RZ, RZ, R17, P0 ;  /* 0x000000ffff117224 */ /* 0x000fe200000e0611 */
[----:B------:R-:W-:-:S02]  /*0780*/  ISETP.LT.U32.AND P1, PT, R16, 0x4000, PT ;  /* 0x000040001000780c */ /* 0x000fc40003f21070 */
[----:B------:R-:W-:Y:S01]  /*0790*/  ISETP.GE.U32.AND P0, PT, R0, R3, PT ;  /* 0x000000030000720c */ /* 0x000fe20003f06070 */
[----:B------:R1:W-:Y:S01]  /*07a0*/  STG.E.64 desc[UR4][R6.64], R14 ;  /* 0x0000000e06007986 */ /* 0x0003e2000c101b04 */
[----:B------:R-:W-:Y:S02]  /*07b0*/  SHF.L.U64.HI R0, R16, 0x2, R17 ;  /* 0x0000000210007819 */ /* 0x000fe40000010211 */
[----:B------:R-:W-:Y:S02]  /*07c0*/  ISETP.LT.U32.AND.EX P1, PT, R17, RZ, PT, P1 ;  /* 0x000000ff1100720c */ /* 0x000fe40003f21110 */
[----:B------:R-:W-:-:S13]  /*07d0*/  ISETP.GE.AND.EX P0, PT, R0, R5, PT, P0 ;  /* 0x000000050000720c */ /* 0x000fda0003f06300 */
[----:B-1----:R-:W-:Y:S05]  /*07e0*/  @!P0 BRA P1, `(.L_x_18) ;  /* 0xfffffffc00988947 */ /* 0x002fea000083ffff */
[----:B------:R-:W-:Y:S05]  /*07f0*/  EXIT ;  /* 0x000000000000794d */ /* 0x000fea0003800000 */
.L_x_19:
        /* <DEDUP_REMOVED lines=16> */
.L_x_3930:


//--------------------- .text._ZN2at6native61_GLOBAL__N__44eb8e94_28_ForeachBinaryOpScalarList_cu_dda10a6925multi_tensor_apply_kernelINS1_28TensorListScalarListMetadataIlLi2EEENS1_25BinaryOpScalarListFunctorIlLi2ELi1ELi1EEEJNS0_7maximumIlEEEEEvT_T0_DpT1_ --------------------------
	.section	.text._ZN2at6native61_GLOBAL__N__44eb8e94_28_ForeachBinaryOpScalarList_cu_dda10a6925multi_tensor_apply_kernelINS1_28TensorListScalarListMetadataIlLi2EEENS1_25BinaryOpScalarListFunctorIlLi2ELi1ELi1EEEJNS0_7maximumIlEEEEEvT_T0_DpT1_,"ax",@progbits
	.align	128
.text._ZN2at6native61_GLOBAL__N__44eb8e94_28_ForeachBinaryOpScalarList_cu_dda10a6925multi_tensor_apply_kernelINS1_28TensorListScalarListMetadataIlLi2EEENS1_25BinaryOpScalarListFunctorIlLi2ELi1ELi1EEEJNS0_7maximumIlEEEEEvT_T0_DpT1_:
        .type           _ZN2at6native61_GLOBAL__N__44eb8e94_28_ForeachBinaryOpScalarList_cu_dda10a6925multi_tensor_apply_kernelINS1_28TensorListScalarListMetadataIlLi2EEENS1_25BinaryOpScalarListFunctorIlLi2ELi1ELi1EEEJNS0_7maximumIlEEEEEvT_T0_DpT1_,@function
        .size           _ZN2at6native61_GLOBAL__N__44eb8e94_28_ForeachBinaryOpScalarList_cu_dda10a6925multi_tensor_apply_kernelINS1_28TensorListScalarListMetadataIlLi2EEENS1_25BinaryOpScalarListFunctorIlLi2ELi1ELi1EEEJNS0_7maximumIlEEEEEvT_T0_DpT1_,(.L_x_3931 - _ZN2at6native61_GLOBAL__N__44eb8e94_28_ForeachBinaryOpScalarList_cu_dda10a6925multi_tensor_apply_kernelINS1_28TensorListScalarListMetadataIlLi2EEENS1_25BinaryOpScalarListFunctorIlLi2ELi1ELi1EEEJNS0_7maximumIlEEEEEvT_T0_DpT1_)
        .other          _ZN2at6native61_GLOBAL__N__44eb8e94_28_ForeachBinaryOpScalarList_cu_dda10a6925multi_tensor_apply_kernelINS1_28TensorListScalarListMetadataIlLi2EEENS1_25BinaryOpScalarListFunctorIlLi2ELi1ELi1EEEJNS0_7maximumIlEEEEEvT_T0_DpT1_,@"STO_CUDA_ENTRY STV_DEFAULT"
_ZN2at6native61_GLOBAL__N__44eb8e94_28_ForeachBinaryOpScalarList_cu_dda10a6925multi_tensor_apply_kernelINS1_28TensorListScalarListMetadataIlLi2EEENS1_25BinaryOpScalarListFunctorIlLi2ELi1ELi1EEEJNS0_7maximumIlEEEEEvT_T0_DpT1_:
        /* <DEDUP_REMOVED lines=29> */
.L_x_21:
[----:B0-----:R-:W-:Y:S01]  /*01d0*/  IADD3 R9, P0, R0, R4, RZ ;  /* 0x0000000400097210 */ /* 0x001fe20007f1e0ff */
[C---:B-1----:R-:W-:Y:S01]  /*01e0*/  IMAD R26, R2.reuse, 0x3, RZ ;  /* 0x00000003021a7824 */ /* 0x042fe200078e02ff */
[----:B------:R-:W-:Y:S02]  /*01f0*/  CS2R R16, SRZ ;  /* 0x0000000000107805 */ /* 0x000fe4000001ff00 */
[----:B------:R-:W-:Y:S02]  /*0200*/  CS2R R14, SRZ ;  /* 0x00000000000e7805 */ /* 0x000fe4000001ff00 */
[CC--:B------:R-:W-:Y:S01]  /*0210*/  IADD3 R25, P1, R2.reuse, R9.reuse, RZ ;  /* 0x0000000902197210 */ /* 0x0c0fe20007f3e0ff */
[----:B------:R-:W-:Y:S01]  /*0220*/  IMAD.X R8, RZ, RZ, R5, P0 ;  /* 0x000000ffff087224 */ /* 0x000fe200000e0605 */
[----:B------:R-:W-:Y:S02]  /*0230*/  ISETP.GE.U32.AND P2, PT, R9, 0x10000, PT ;  /* 0x000100000900780c */ /* 0x000fe40003f46070 */
[----:B------:R-:W-:Y:S01]  /*0240*/  ISETP.GE.U32.AND P3, PT, R25, 0x10000, PT ;  /* 0x000100001900780c */ /* 0x000fe20003f66070 */
[----:B------:R-:W-:Y:S01]  /*0250*/  IMAD.X R6, RZ, RZ, R8, P1 ;  /* 0x000000ffff067224 */ /* 0x000fe200008e0608 */
[----:B------:R-:W-:-:S02]  /*0260*/  LEA R28, P5, R2, R9, 0x1 ;  /* 0x00000009021c7211 */ /* 0x000fc400078a08ff */
[----:B------:R-:W-:Y:S02]  /*0270*/  ISETP.LT.U32.AND P0, PT, R9, UR13, PT ;  /* 0x0000000d09007c0c */ /* 0x000fe4000bf01070 */
[----:B------:R-:W-:Y:S01]  /*0280*/  IADD3 R26, P4, R26, R9, RZ ;  /* 0x000000091a1a7210 */ /* 0x000fe20007f9e0ff */
[--C-:B------:R-:W-:Y:S01]  /*0290*/  IMAD.X R7, RZ, RZ, R8.reuse, P5 ;  /* 0x000000ffff077224 */ /* 0x100fe200028e0608 */
[----:B------:R-:W-:Y:S02]  /*02a0*/  ISETP.GE.U32.AND.EX P2, PT, R8, RZ, PT, P2 ;  /* 0x000000ff0800720c */ /* 0x000fe40003f46120 */
[----:B------:R-:W-:Y:S01]  /*02b0*/  ISETP.LT.U32.AND P1, PT, R25, UR13, PT ;  /* 0x0000000d19007c0c */ /* 0x000fe2000bf21070 */
[----:B------:R-:W-:Y:S01]  /*02c0*/  IMAD.X R3, RZ, RZ, R8, P4 ;  /* 0x000000ffff037224 */ /* 0x000fe200020e0608 */
[----:B------:R-:W-:Y:S02]  /*02d0*/  ISETP.GE.U32.AND.EX P3, PT, R6, RZ, PT, P3 ;  /* 0x000000ff0600720c */ /* 0x000fe40003f66130 */
[----:B------:R-:W-:-:S02]  /*02e0*/  ISETP.LT.AND.EX P0, PT, R8, UR10, !P2, P0 ;  /* 0x0000000a08007c0c */ /* 0x000fc4000d701300 */
[----:B------:R-:W-:Y:S02]  /*02f0*/  ISETP.GE.U32.AND P2, PT, R28, 0x10000, PT ;  /* 0x000100001c00780c */ /* 0x000fe40003f46070 */
[----:B------:R-:W-:Y:S02]  /*0300*/  ISETP.LT.AND.EX P1, PT, R6, UR10, !P3, P1 ;  /* 0x0000000a06007c0c */ /* 0x000fe4000df21310 */
[----:B------:R-:W-:Y:S02]  /*0310*/  ISETP.GE.U32.AND P5, PT, R26, 0x10000, PT ;  /* 0x000100001a00780c */ /* 0x000fe40003fa6070 */
[----:B------:R-:W-:Y:S02]  /*0320*/  ISETP.LT.U32.AND P3, PT, R28, UR13, PT ;  /* 0x0000000d1c007c0c */ /* 0x000fe4000bf61070 */
[----:B------:R-:W-:Y:S02]  /*0330*/  ISETP.GE.U32.AND.EX P2, PT, R7, RZ, PT, P2 ;  /* 0x000000ff0700720c */ /* 0x000fe40003f46120 */
[----:B------:R-:W-:-:S02]  /*0340*/  ISETP.LT.U32.AND P4, PT, R26, UR13, PT ;  /* 0x0000000d1a007c0c */ /* 0x000fc4000bf81070 */
[----:B------:R-:W-:Y:S02]  /*0350*/  ISETP.GE.U32.AND.EX P5, PT, R3, RZ, PT, P5 ;  /* 0x000000ff0300720c */ /* 0x000fe40003fa6150 */
[----:B------:R-:W-:Y:S02]  /*0360*/  ISETP.LT.AND.EX P2, PT, R7, UR10, !P2, P3 ;  /* 0x0000000a07007c0c */ /* 0x000fe4000d741330 */
[----:B------:R-:W-:Y:S02]  /*0370*/  ISETP.LT.AND.EX P3, PT, R3, UR10, !P5, P4 ;  /* 0x0000000a03007c0c */ /* 0x000fe4000ef61340 */
[----:B------:R-:W-:Y:S02]  /*0380*/  @P0 LEA R22, P6, R9, UR6, 0x3 ;  /* 0x0000000609160c11 */ /* 0x000fe4000f8c18ff */
[----:B------:R-:W-:Y:S02]  /*0390*/  @P1 LEA R10, P4, R25, UR6, 0x3 ;  /* 0x00000006190a1c11 */ /* 0x000fe4000f8818ff */
[----:B------:R-:W-:-:S02]  /*03a0*/  @P0 LEA.HI.X R23, R9, UR7, R8, 0x3, P6 ;  /* 0x0000000709170c11 */ /* 0x000fc4000b0f1c08 */
[----:B------:R-:W-:-:S03]  /*03b0*/  @P1 LEA.HI.X R11, R25, UR7, R6, 0x3, P4 ;  /* 0x00000007190b1c11 */ /* 0x000fc6000a0f1c06 */
[----:B------:R-:W2:Y:S01]  /*03c0*/  @P0 LDG.E.64 R16, desc[UR14][R22.64] ;  /* 0x0000000e16100981 */ /* 0x000ea2000c1e1b00 */
[----:B------:R-:W-:Y:S02]  /*03d0*/  @P2 LEA R18, P4, R28, UR6, 0x3 ;  /* 0x000000061c122c11 */ /* 0x000fe4000f8818ff */
[----:B------:R-:W-:Y:S01]  /*03e0*/  @P3 LEA R20, P5, R26, UR6, 0x3 ;  /* 0x000000061a143c11 */ /* 0x000fe2000f8a18ff */
[----:B------:R0:W3:Y:S01]  /*03f0*/  @P1 LDG.E.64 R14, desc[UR14][R10.64] ;  /* 0x0000000e0a0e1981 */ /* 0x0000e2000c1e1b00 */
[----:B------:R-:W-:Y:S02]  /*0400*/  CS2R R12, SRZ ;  /* 0x00000000000c7805 */ /* 0x000fe4000001ff00 */
[----:B------:R-:W-:Y:S02]  /*0410*/  @P2 LEA.HI.X R19, R28, UR7, R7, 0x3, P4 ;  /* 0x000000071c132c11 */ /* 0x000fe4000a0f1c07 */
[----:B------:R-:W-:-:S03]  /*0420*/  @P3 LEA.HI.X R21, R26, UR7, R3, 0x3, P5 ;  /* 0x000000071a153c11 */ /* 0x000fc6000a8f1c03 */
[----:B------:R-:W4:Y:S01]  /*0430*/  @P2 LDG.E.64 R12, desc[UR14][R18.64] ;  /* 0x0000000e120c2981 */ /* 0x000f22000c1e1b00 */
[----:B0-----:R-:W-:-:S06]  /*0440*/  CS2R R10, SRZ ;  /* 0x00000000000a7805 */ /* 0x001fcc000001ff00 */
[----:B------:R-:W5:Y:S01]  /*0450*/  @P3 LDG.E.64 R10, desc[UR14][R20.64] ;  /* 0x0000000e140a3981 */ /* 0x000f62000c1e1b00 */
[----:B------:R-:W-:-:S04]  /*0460*/  @P0 LEA R22, P4, R9, UR8, 0x3 ;  /* 0x0000000809160c11 */ /* 0x000fc8000f8818ff */
[----:B------:R-:W-:Y:S02]  /*0470*/  @P0 LEA.HI.X R23, R9, UR9, R8, 0x3, P4 ;  /* 0x0000000909170c11 */ /* 0x000fe4000a0f1c08 */
[----:B------:R-:W-:-:S04]  /*0480*/  @P1 LEA R24, P6, R25, UR8, 0x3 ;  /* 0x0000000819181c11 */ /* 0x000fc8000f8c18ff */
[----:B------:R-:W-:Y:S02]  /*0490*/  @P1 LEA.HI.X R25, R25, UR9, R6, 0x3, P6 ;  /* 0x0000000919191c11 */ /* 0x000fe4000b0f1c06 */
[----:B------:R-:W-:-:S04]  /*04a0*/  @P2 LEA R6, P6, R28, UR8, 0x3 ;  /* 0x000000081c062c11 */ /* 0x000fc8000f8c18ff */
[----:B------:R-:W-:Y:S01]  /*04b0*/  @P2 LEA.HI.X R7, R28, UR9, R7, 0x3, P6 ;  /* 0x000000091c072c11 */ /* 0x000fe2000b0f1c07 */
[----:B------:R-:W-:Y:S01]  /*04c0*/  IMAD.WIDE.U32 R4, R2, 0x4, R4 ;  /* 0x0000000402047825 */ /* 0x000fe200078e0004 */
[----:B--2---:R-:W-:Y:S02]  /*04d0*/  ISETP.GT.U32.AND P5, PT, R16, UR4, PT ;  /* 0x0000000410007c0c */ /* 0x004fe4000bfa4070 */
[----:B---3--:R-:W-:Y:S02]  /*04e0*/  ISETP.GT.U32.AND P4, PT, R14, UR4, PT ;  /* 0x000000040e007c0c */ /* 0x008fe4000bf84070 */
[----:B------:R-:W-:Y:S02]  /*04f0*/  ISETP.GT.AND.EX P5, PT, R17, UR5, PT, P5 ;  /* 0x0000000511007c0c */ /* 0x000fe4000bfa4350 */
[----:B------:R-:W-:Y:S02]  /*0500*/  ISETP.GT.AND.EX P4, PT, R15, UR5, PT, P4 ;  /* 0x000000050f007c0c */ /* 0x000fe4000bf84340 */
[----:B------:R-:W-:-:S02]  /*0510*/  SEL R8, R16, UR4, P5 ;  /* 0x0000000410087c07 */ /* 0x000fc4000a800000 */
[----:B------:R-:W-:Y:S02]  /*0520*/  SEL R9, R17, UR5, P5 ;  /* 0x0000000511097c07 */ /* 0x000fe4000a800000 */
[----:B----4-:R-:W-:Y:S02]  /*0530*/  ISETP.GT.U32.AND P5, PT, R12, UR4, PT ;  /* 0x000000040c007c0c */ /* 0x010fe4000bfa4070 */
[----:B------:R-:W-:Y:S02]  /*0540*/  SEL R16, R14, UR4, P4 ;  /* 0x000000040e107c07 */ /* 0x000fe4000a000000 */
[----:B------:R-:W-:Y:S02]  /*0550*/  SEL R17, R15, UR5, P4 ;  /* 0x000000050f117c07 */ /* 0x000fe4000a000000 */
[----:B-----5:R-:W-:Y:S02]  /*0560*/  ISETP.GT.U32.AND P4, PT, R10, UR4, PT ;  /* 0x000000040a007c0c */ /* 0x020fe4000bf84070 */
[----:B------:R-:W-:-:S02]  /*0570*/  ISETP.GT.AND.EX P5, PT, R13, UR5, PT, P5 ;  /* 0x000000050d007c0c */ /* 0x000fc4000bfa4350 */
[----:B------:R-:W-:Y:S02]  /*0580*/  @P3 LEA R14, P6, R26, UR8, 0x3 ;  /* 0x000000081a0e3c11 */ /* 0x000fe4000f8c18ff */
[----:B------:R-:W-:Y:S02]  /*0590*/  ISETP.GT.AND.EX P4, PT, R11, UR5, PT, P4 ;  /* 0x000000050b007c0c */ /* 0x000fe4000bf84340 */
[----:B------:R-:W-:Y:S02]  /*05a0*/  SEL R12, R12, UR4, P5 ;  /* 0x000000040c0c7c07 */ /* 0x000fe4000a800000 */
[----:B------:R-:W-:Y:S02]  /*05b0*/  SEL R13, R13, UR5, P5 ;  /* 0x000000050d0d7c07 */ /* 0x000fe4000a800000 */
[----:B------:R-:W-:Y:S02]  /*05c0*/  @P3 LEA.HI.X R15, R26, UR9, R3, 0x3, P6 ;  /* 0x000000091a0f3c11 */ /* 0x000fe4000b0f1c03 */
[----:B------:R-:W-:-:S02]  /*05d0*/  SEL R10, R10, UR4, P4 ;  /* 0x000000040a0a7c07 */ /* 0x000fc4000a000000 */
[----:B------:R-:W-:Y:S01]  /*05e0*/  SEL R11, R11, UR5, P4 ;  /* 0x000000050b0b7c07 */ /* 0x000fe2000a000000 */
[----:B------:R2:W-:Y:S01]  /*05f0*/  @P0 STG.E.64 desc[UR14][R22.64], R8 ;  /* 0x0000000816000986 */ /* 0x0005e2000c101b0e */
[----:B------:R-:W-:-:S03]  /*0600*/  ISETP.GE.U32.AND P0, PT, R4, 0x10000, PT ;  /* 0x000100000400780c */ /* 0x000fc60003f06070 */
[----:B------:R2:W-:Y:S01]  /*0610*/  @P1 STG.E.64 desc[UR14][R24.64], R16 ;  /* 0x0000001018001986 */ /* 0x0005e2000c101b0e */
[----:B------:R-:W-:-:S03]  /*0620*/  ISETP.LT.U32.AND P1, PT, R4, UR13, PT ;  /* 0x0000000d04007c0c */ /* 0x000fc6000bf21070 */
[----:B------:R2:W-:Y:S04]  /*0630*/  @P2 STG.E.64 desc[UR14][R6.64], R12 ;  /* 0x0000000c06002986 */ /* 0x0005e8000c101b0e */
[----:B------:R2:W-:Y:S01]  /*0640*/  @P3 STG.E.64 desc[UR14][R14.64], R10 ;  /* 0x0000000a0e003986 */ /* 0x0005e2000c101b0e */
[C---:B------:R-:W-:Y:S02]  /*0650*/  ISETP.GE.U32.AND.EX P0, PT, R5.reuse, RZ, PT, P0 ;  /* 0x000000ff0500720c */ /* 0x040fe40003f06100 */
[----:B------:R-:W-:-:S13]  /*0660*/  ISETP.LT.AND.EX P1, PT, R5, UR10, PT, P1 ;  /* 0x0000000a05007c0c */ /* 0x000fda000bf21310 */
[----:B--2---:R-:W-:Y:S05]  /*0670*/  @!P0 BRA P1, `(.L_x_21) ;  /* 0xfffffff800d48947 */ /* 0x004fea000083ffff */
[----:B------:R-:W-:Y:S05]  /*0680*/  EXIT ;  /* 0x000000000000794d */ /* 0x000fea0003800000 */
.L_x_20:
        /* <DEDUP_REMOVED lines=8> */
.L_x_22:
[C---:B------:R-:W-:Y:S01]  /*0710*/  IMAD.SHL.U32 R2, R13.reuse, 0x20, RZ ;  /* 0x000000200d027824 */ /* 0x040fe200078e00ff */
[----:B------:R-:W-:-:S04]  /*0720*/  SHF.L.U64.HI R3, R13, 0x5, R0 ;  /* 0x000000050d037819 */ /* 0x000fc80000010200 */
[----:B------:R-:W-:-:S04]  /*0730*/  IADD3 R14, P0, R2, UR6, RZ ;  /* 0x00000006020e7c10 */ /* 0x000fc8000ff1e0ff */
[----:B------:R-:W-:-:S05]  /*0740*/  IADD3.X R15, R3, UR7, RZ, P0, !PT ;  /* 0x00000007030f7c10 */ /* 0x000fca00087fe4ff */
[----:B------:R-:W2:Y:S04]  /*0750*/  LDG.E.128 R8, desc[UR14][R14.64] ;  /* 0x0000000e0e087981 */ /* 0x000ea8000c1e1d00 */
[----:B------:R-:W3:Y:S01]  /*0760*/  LDG.E.128 R4, desc[UR14][R14.64+0x10] ;  /* 0x0000100e0e047981 */ /* 0x000ee2000c1e1d00 */
[----:B------:R-:W-:-:S04]  /*0770*/  IADD3 R2, P4, R2, UR8, RZ ;  /* 0x0000000802027c10 */ /* 0x000fc8000ff9e0ff */
[----:B------:R-:W-:Y:S02]  /*0780*/  IADD3.X R3, R3, UR9, RZ, P4, !PT ;  /* 0x0000000903037c10 */ /* 0x000fe4000a7fe4ff */
[----:B--2---:R-:W-:Y:S02]  /*0790*/  ISETP.GT.U32.AND P0, PT, R10, UR4, PT ;  /* 0x000000040a007c0c */ /* 0x004fe4000bf04070 */
[----:B------:R-:W-:Y:S02]  /*07a0*/  ISETP.GT.U32.AND P1, PT, R8, UR4, PT ;  /* 0x0000000408007c0c */ /* 0x000fe4000bf24070 */
[----:B------:R-:W-:Y:S02]  /*07b0*/  ISETP.GT.AND.EX P0, PT, R11, UR5, PT, P0 ;  /* 0x000000050b007c0c */ /* 0x000fe4000bf04300 */
[----:B---3--:R-:W-:Y:S02]  /*07c0*/  ISETP.GT.U32.AND P2, PT, R6, UR4, PT ;  /* 0x0000000406007c0c */ /* 0x008fe4000bf44070 */
[----:B------:R-:W-:-:S02]  /*07d0*/  SEL R16, R10, UR4, P0 ;  /* 0x000000040a107c07 */ /* 0x000fc40008000000 */
[----:B------:R-:W-:Y:S02]  /*07e0*/  SEL R17, R11, UR5, P0 ;  /* 0x000000050b117c07 */ /* 0x000fe40008000000 */
[C---:B------:R-:W-:Y:S02]  /*07f0*/  ISETP.GT.AND.EX P0, PT, R9.reuse, UR5, PT, P1 ;  /* 0x0000000509007c0c */ /* 0x040fe4000bf04310 */
[----:B------:R-:W-:Y:S02]  /*0800*/  ISETP.GT.U32.AND P3, PT, R4, UR4, PT ;  /* 0x0000000404007c0c */ /* 0x000fe4000bf64070 */
[----:B------:R-:W-:Y:S02]  /*0810*/  SEL R12, R8, UR4, P0 ;  /* 0x00000004080c7c07 */ /* 0x000fe40008000000 */
[----:B------:R-:W-:Y:S02]  /*0820*/  SEL R15, R9, UR5, P0 ;  /* 0x00000005090f7c07 */ /* 0x000fe40008000000 */
[----:B------:R-:W-:-:S02]  /*0830*/  ISETP.GT.AND.EX P1, PT, R7, UR5, PT, P2 ;  /* 0x0000000507007c0c */ /* 0x000fc4000bf24320 */
[----:B------:R-:W-:Y:S02]  /*0840*/  ISETP.GT.AND.EX P0, PT, R5, UR5, PT, P3 ;  /* 0x0000000505007c0c */ /* 0x000fe4000bf04330 */
[----:B------:R-:W-:Y:S01]  /*0850*/  SEL R10, R6, UR4, P1 ;  /* 0x00000004060a7c07 */ /* 0x000fe20008800000 */
[----:B------:R-:W-:Y:S01]  /*0860*/  IMAD.MOV.U32 R6, RZ, RZ, R16 ;  /* 0x000000ffff067224 */ /* 0x000fe200078e0010 */
[----:B------:R-:W-:Y:S01]  /*0870*/  SEL R11, R7, UR5, P1 ;  /* 0x00000005070b7c07 */ /* 0x000fe20008800000 */
[----:B------:R-:W-:Y:S01]  /*0880*/  IMAD.MOV.U32 R7, RZ, RZ, R17 ;  /* 0x000000ffff077224 */ /* 0x000fe200078e0011 */
[----:B------:R-:W-:Y:S01]  /*0890*/  SEL R8, R4, UR4, P0 ;  /* 0x0000000404087c07 */ /* 0x000fe20008000000 */
[----:B------:R-:W-:Y:S01]  /*08a0*/  IMAD.MOV.U32 R4, RZ, RZ, R12 ;  /* 0x000000ffff047224 */ /* 0x000fe200078e000c */
[----:B------:R-:W-:Y:S01]  /*08b0*/  SEL R9, R5, UR5, P0 ;  /* 0x0000000505097c07 */ /* 0x000fe20008000000 */
[----:B------:R-:W-:Y:S01]  /*08c0*/  IMAD.MOV.U32 R5, RZ, RZ, R15 ;  /* 0x000000ffff057224 */ /* 0x000fe200078e000f */
[----:B------:R-:W-:-:S04]  /*08d0*/  IADD3 R13, P0, R13, UR11, RZ ;  /* 0x0000000b0d0d7c10 */ /* 0x000fc8000ff1e0ff */
[----:B------:R0:W-:Y:S01]  /*08e0*/  STG.E.128 desc[UR14][R2.64], R4 ;  /* 0x0000000402007986 */ /* 0x0001e2000c101d0e */
[----:B------:R-:W-:Y:S01]  /*08f0*/  IMAD.X R0, RZ, RZ, R0, P0 ;  /* 0x000000ffff007224 */ /* 0x000fe200000e0600 */
[----:B------:R-:W-:-:S04]  /*0900*/  ISETP.LT.U32.AND P1, PT, R13, 0x4000, PT ;  /* 0x000040000d00780c */ /* 0x000fc80003f21070 */
        /* <DEDUP_REMOVED lines=12> */
.L_x_23:
        /* <DEDUP_REMOVED lines=11> */
.L_x_3931:


//--------------------- .text._ZN2at6native61_GLOBAL__N__44eb8e94_28_ForeachBinaryOpScalarList_cu_dda10a6925multi_tensor_apply_kernelINS1_28TensorListScalarListMetadataIiLi2EEENS1_25BinaryOpScalarListFunctorIiLi2ELi1ELi1EEEJNS0_7maximumIiEEEEEvT_T0_DpT1_ --------------------------
	.section	.text._ZN2at6native61_GLOBAL__N__44eb8e94_28_ForeachBinaryOpScalarList_cu_dda10a6925multi_tensor_apply_kernelINS1_28TensorListScalarListMetadataIiLi2EEENS1_25BinaryOpScalarListFunctorIiLi2ELi1ELi1EEEJNS0_7maximumIiEEEEEvT_T0_DpT1_,"ax",@progbits
	.align	128
.text._ZN2at6native61_GLOBAL__N__44eb8e94_28_ForeachBinaryOpScalarList_cu_dda10a6925multi_tensor_apply_kernelINS1_28TensorListScalarListMetadataIiLi2EEENS1_25BinaryOpScalarListFunctorIiLi2ELi1ELi1EEEJNS0_7maximumIiEEEEEvT_T0_DpT1_:
        .type           _ZN2at6native61_GLOBAL__N__44eb8e94_28_ForeachBinaryOpScalarList_cu_dda10a6925multi_tensor_apply_kernelINS1_28TensorListScalarListMetadataIiLi2EEENS1_25BinaryOpScalarListFunctorIiLi2ELi1ELi1EEEJNS0_7maximumIiEEEEEvT_T0_DpT1_,@function
        .size           _ZN2at6native61_GLOBAL__N__44eb8e94_28_ForeachBinaryOpScalarList_cu_dda10a6925multi_tensor_apply_kernelINS1_28TensorListScalarListMetadataIiLi2EEENS1_25BinaryOpScalarListFunctorIiLi2ELi1ELi1EEEJNS0_7maximumIiEEEEEvT_T0_DpT1_,(.L_x_3932 - _ZN2at6native61_GLOBAL__N__44eb8e94_28_ForeachBinaryOpScalarList_cu_dda10a6925multi_tensor_apply_kernelINS1_28TensorListScalarListMetadataIiLi2EEENS1_25BinaryOpScalarListFunctorIiLi2ELi1ELi1EEEJNS0_7maximumIiEEEEEvT_T0_DpT1_)
        .other          _ZN2at6native61_GLOBAL__N__44eb8e94_28_ForeachBinaryOpScalarList_cu_dda10a6925multi_tensor_apply_kernelINS1_28TensorListScalarListMetadataIiLi2EEENS1_25BinaryOpScalarListFunctorIiLi2ELi1ELi1EEEJNS0_7maximumIiEEEEEvT_T0_DpT1_,@"STO_CUDA_ENTRY STV_DEFAULT"
_ZN2at6native61_GLOBAL__N__44eb8e94_28_ForeachBinaryOpScalarList_cu_dda10a6925multi_tensor_apply_kernelINS1_28TensorListScalarListMetadataIiLi2EEENS1_25BinaryOpScalarListFunctorIiLi2ELi1ELi1EEEJNS0_7maximumIiEEEEEvT_T0_DpT1_:
        /* <DEDUP_REMOVED lines=29> */
.L_x_25:
[----:B-1----:R-:W-:Y:S01]  /*01d0*/  IADD3 R11, P0, R4, R8, RZ ;  /* 0x00000008040b7210 */ /* 0x002fe20007f1e0ff */
[C---:B--2---:R-:W-:Y:S02]  /*01e0*/  IMAD R22, R5.reuse, 0x3, RZ ;  /* 0x0000000305167824 */ /* 0x044fe400078e02ff */
[----:B------:R-:W-:Y:S01]  /*01f0*/  IMAD.MOV.U32 R6, RZ, RZ, RZ ;  /* 0x000000ffff067224 */ /* 0x000fe200078e00ff */
[-C--:B------:R-:W-:Y:S01]  /*0200*/  IADD3 R24, P3, R5, R11.reuse, RZ ;  /* 0x0000000b05187210 */ /* 0x080fe20007f7e0ff */
[----:B------:R-:W-:Y:S01]  /*0210*/  IMAD.X R10, RZ, RZ, R9, P0 ;  /* 0x000000ffff0a7224 */ /* 0x000fe200000e0609 */
[----:B------:R-:W-:Y:S02]  /*0220*/  ISETP.GE.U32.AND P1, PT, R11, 0x10000, PT ;  /* 0x000100000b00780c */ /* 0x000fe40003f26070 */
[----:B------:R-:W-:Y:S01]  /*0230*/  LEA R7, P4, R5, R11, 0x1 ;  /* 0x0000000b05077211 */ /* 0x000fe200078808ff */
[----:B------:R-:W-:Y:S01]  /*0240*/  IMAD.X R19, RZ, RZ, R10, P3 ;  /* 0x000000ffff137224 */ /* 0x000fe200018e060a */
[----:B------:R-:W-:-:S02]  /*0250*/  ISETP.LT.U32.AND P0, PT, R11, R2, PT ;  /* 0x000000020b00720c */ /* 0x000fc40003f01070 */
[----:B------:R-:W-:Y:S01]  /*0260*/  ISETP.GE.U32.AND.EX P1, PT, R10, RZ, PT, P1 ;  /* 0x000000ff0a00720c */ /* 0x000fe20003f26110 */
[----:B------:R-:W-:Y:S01]  /*0270*/  IMAD.X R20, RZ, RZ, R10, P4 ;  /* 0x000000ffff147224 */ /* 0x000fe200020e060a */
[----:B------:R-:W-:Y:S02]  /*0280*/  ISETP.GE.U32.AND P2, PT, R24, 0x10000, PT ;  /* 0x000100001800780c */ /* 0x000fe40003f46070 */
[----:B------:R-:W-:Y:S02]  /*0290*/  ISETP.LT.AND.EX P1, PT, R10, R3, !P1, P0 ;  /* 0x000000030a00720c */ /* 0x000fe40004f21300 */
[----:B------:R-:W-:Y:S02]  /*02a0*/  ISETP.GE.U32.AND P3, PT, R7, 0x10000, PT ;  /* 0x000100000700780c */ /* 0x000fe40003f66070 */
[----:B------:R-:W-:Y:S02]  /*02b0*/  ISETP.LT.U32.AND P0, PT, R24, R2, PT ;  /* 0x000000021800720c */ /* 0x000fe40003f01070 */
[----:B------:R-:W-:-:S02]  /*02c0*/  ISETP.GE.U32.AND.EX P2, PT, R19, RZ, PT, P2 ;  /* 0x000000ff1300720c */ /* 0x000fc40003f46120 */
[----:B------:R-:W-:Y:S02]  /*02d0*/  IADD3 R22, P5, R22, R11, RZ ;  /* 0x0000000b16167210 */ /* 0x000fe40007fbe0ff */
[----:B------:R-:W-:Y:S02]  /*02e0*/  ISETP.LT.U32.AND P4, PT, R7, R2, PT ;  /* 0x000000020700720c */ /* 0x000fe40003f81070 */
[----:B------:R-:W-:Y:S01]  /*02f0*/  ISETP.GE.U32.AND.EX P3, PT, R20, RZ, PT, P3 ;  /* 0x000000ff1400720c */ /* 0x000fe20003f66130 */
[----:B------:R-:W-:Y:S01]  /*0300*/  IMAD.X R23, RZ, RZ, R10, P5 ;  /* 0x000000ffff177224 */ /* 0x000fe200028e060a */
[-C--:B------:R-:W-:Y:S02]  /*0310*/  ISETP.LT.AND.EX P0, PT, R19, R3.reuse, !P2, P0 ;  /* 0x000000031300720c */ /* 0x080fe40005701300 */
[----:B------:R-:W-:Y:S02]  /*0320*/  ISETP.GE.U32.AND P2, PT, R22, 0x10000, PT ;  /* 0x000100001600780c */ /* 0x000fe40003f46070 */
[----:B------:R-:W-:-:S02]  /*0330*/  ISETP.LT.AND.EX P4, PT, R20, R3, !P3, P4 ;  /* 0x000000031400720c */ /* 0x000fc40005f81340 */
[----:B------:R-:W-:Y:S02]  /*0340*/  ISETP.LT.U32.AND P3, PT, R22, R2, PT ;  /* 0x000000021600720c */ /* 0x000fe40003f61070 */
[----:B------:R-:W-:Y:S02]  /*0350*/  ISETP.GE.U32.AND.EX P2, PT, R23, RZ, PT, P2 ;  /* 0x000000ff1700720c */ /* 0x000fe40003f46120 */
[-C--:B------:R-:W-:Y:S02]  /*0360*/  @P1 LEA R28, P5, R11, R12.reuse, 0x2 ;  /* 0x0000000c0b1c1211 */ /* 0x080fe400078a10ff */
[----:B------:R-:W-:Y:S02]  /*0370*/  ISETP.LT.AND.EX P2, PT, R23, R3, !P2, P3 ;  /* 0x000000031700720c */ /* 0x000fe40005741330 */
[-C--:B------:R-:W-:Y:S02]  /*0380*/  @P1 LEA.HI.X R29, R11, R13.reuse, R10, 0x2, P5 ;  /* 0x0000000d0b1d1211 */ /* 0x080fe400028f140a */
[CC--:B------:R-:W-:Y:S01]  /*0390*/  @P0 LEA R16, P5, R24.reuse, R12.reuse, 0x2 ;  /* 0x0000000c18100211 */ /* 0x0c0fe200078a10ff */
[----:B------:R-:W-:Y:S01]  /*03a0*/  IMAD.MOV.U32 R21, RZ, RZ, RZ ;  /* 0x000000ffff157224 */ /* 0x000fe200078e00ff */
[C---:B------:R-:W-:Y:S01]  /*03b0*/  @P4 LEA R26, P3, R7.reuse, R12, 0x2 ;  /* 0x0000000c071a4211 */ /* 0x040fe200078610ff */
[----:B------:R-:W-:Y:S01]  /*03c0*/  IMAD.MOV.U32 R25, RZ, RZ, RZ ;  /* 0x000000ffff197224 */ /* 0x000fe200078e00ff */
[-C--:B------:R-:W-:Y:S01]  /*03d0*/  @P0 LEA.HI.X R17, R24, R13.reuse, R19, 0x2, P5 ;  /* 0x0000000d18110211 */ /* 0x080fe200028f1413 */
[----:B------:R-:W0:Y:S01]  /*03e0*/  @P1 LDG.E R6, desc[UR4][R28.64] ;  /* 0x000000041c061981 */ /* 0x000e22000c1e1900 */
[----:B------:R-:W-:-:S03]  /*03f0*/  @P4 LEA.HI.X R27, R7, R13, R20, 0x2, P3 ;  /* 0x0000000d071b4211 */ /* 0x000fc600018f1414 */
[----:B------:R1:W2:Y:S04]  /*0400*/  @P0 LDG.E R21, desc[UR4][R16.64] ;  /* 0x0000000410150981 */ /* 0x0002a8000c1e1900 */
[----:B------:R3:W4:Y:S01]  /*0410*/  @P4 LDG.E R25, desc[UR4][R26.64] ;  /* 0x000000041a194981 */ /* 0x000722000c1e1900 */
[----:B-1----:R-:W-:Y:S01]  /*0420*/  @P2 LEA R16, P3, R22, R12, 0x2 ;  /* 0x0000000c16102211 */ /* 0x002fe200078610ff */
[----:B---3--:R-:W-:-:S03]  /*0430*/  IMAD.MOV.U32 R26, RZ, RZ, RZ ;  /* 0x000000ffff1a7224 */ /* 0x008fc600078e00ff */
[----:B------:R-:W-:-:S05]  /*0440*/  @P2 LEA.HI.X R17, R22, R13, R23, 0x2, P3 ;  /* 0x0000000d16112211 */ /* 0x000fca00018f1417 */
[----:B------:R1:W3:Y:S01]  /*0450*/  @P2 LDG.E R26, desc[UR4][R16.64] ;  /* 0x00000004101a2981 */ /* 0x0002e2000c1e1900 */
[----:B------:R-:W-:-:S04]  /*0460*/  @P0 LEA R18, P5, R24, R14, 0x2 ;  /* 0x0000000e18120211 */ /* 0x000fc800078a10ff */
[----:B------:R-:W-:Y:S02]  /*0470*/  @P0 LEA.HI.X R19, R24, R15, R19, 0x2, P5 ;  /* 0x0000000f18130211 */ /* 0x000fe400028f1413 */
[----:B-1----:R-:W-:-:S04]  /*0480*/  @P1 LEA R16, P3, R11, R14, 0x2 ;  /* 0x0000000e0b101211 */ /* 0x002fc800078610ff */
[-C--:B------:R-:W-:Y:S02]  /*0490*/  @P1 LEA.HI.X R17, R11, R15.reuse, R10, 0x2, P3 ;  /* 0x0000000f0b111211 */ /* 0x080fe400018f140a */
[CC--:B------:R-:W-:Y:S02]  /*04a0*/  @P4 LEA R28, P3, R7.reuse, R14.reuse, 0x2 ;  /* 0x0000000e071c4211 */ /* 0x0c0fe400078610ff */
[C---:B------:R-:W-:Y:S02]  /*04b0*/  @P2 LEA R10, P5, R22.reuse, R14, 0x2 ;  /* 0x0000000e160a2211 */ /* 0x040fe400078a10ff */
[-C--:B------:R-:W-:Y:S01]  /*04c0*/  @P4 LEA.HI.X R29, R7, R15.reuse, R20, 0x2, P3 ;  /* 0x0000000f071d4211 */ /* 0x080fe200018f1414 */
[----:B------:R-:W-:Y:S01]  /*04d0*/  IMAD.WIDE.U32 R8, R5, 0x4, R8 ;  /* 0x0000000405087825 */ /* 0x000fe200078e0008 */
[----:B------:R-:W-:Y:S02]  /*04e0*/  @P2 LEA.HI.X R11, R22, R15, R23, 0x2, P5 ;  /* 0x0000000f160b2211 */ /* 0x000fe400028f1417 */
[----:B0-----:R-:W-:-:S02]  /*04f0*/  VIMNMX R6, R0, R6, !PT ;  /* 0x0000000600067248 */ /* 0x001fc40007fe0100 */
[----:B--2---:R-:W-:-:S03]  /*0500*/  VIMNMX R21, R0, R21, !PT ;  /* 0x0000001500157248 */ /* 0x004fc60007fe0100 */
[----:B------:R0:W-:Y:S01]  /*0510*/  @P1 STG.E desc[UR4][R16.64], R6 ;  /* 0x0000000610001986 */ /* 0x0001e2000c101904 */
[----:B----4-:R-:W-:-:S03]  /*0520*/  VIMNMX R25, R0, R25, !PT ;  /* 0x0000001900197248 */ /* 0x010fc60007fe0100 */
[----:B------:R0:W-:Y:S01]  /*0530*/  @P0 STG.E desc[UR4][R18.64], R21 ;  /* 0x0000001512000986 */ /* 0x0001e2000c101904 */
[----:B------:R-:W-:-:S03]  /*0540*/  ISETP.GE.U32.AND P0, PT, R8, 0x10000, PT ;  /* 0x000100000800780c */ /* 0x000fc60003f06070 */
[----:B------:R0:W-:Y:S01]  /*0550*/  @P4 STG.E desc[UR4][R28.64], R25 ;  /* 0x000000191c004986 */ /* 0x0001e2000c101904 */
[----:B------:R-:W-:Y:S02]  /*0560*/  ISETP.LT.U32.AND P1, PT, R8, R2, PT ;  /* 0x000000020800720c */ /* 0x000fe40003f21070 */
[----:B---3--:R-:W-:-:S05]  /*0570*/  VIMNMX R7, R0, R26, !PT ;  /* 0x0000001a00077248 */ /* 0x008fca0007fe0100 */
[----:B------:R0:W-:Y:S01]  /*0580*/  @P2 STG.E desc[UR4][R10.64], R7 ;  /* 0x000000070a002986 */ /* 0x0001e2000c101904 */
[C---:B------:R-:W-:Y:S02]  /*0590*/  ISETP.GE.U32.AND.EX P0, PT, R9.reuse, RZ, PT, P0 ;  /* 0x000000ff0900720c */ /* 0x040fe40003f06100 */
[----:B------:R-:W-:-:S13]  /*05a0*/  ISETP.LT.AND.EX P1, PT, R9, R3, PT, P1 ;  /* 0x000000030900720c */ /* 0x000fda0003f21310 */
[----:B0-----:R-:W-:Y:S05]  /*05b0*/  @!P0 BRA P1, `(.L_x_25) ;  /* 0xfffffffc00048947 */ /* 0x001fea000083ffff */
[----:B------:R-:W-:Y:S05]  /*05c0*/  EXIT ;  /* 0x000000000000794d */ /* 0x000fea0003800000 */
.L_x_24:
        /* <DEDUP_REMOVED lines=8> */
.L_x_26:
[C---:B-1----:R-:W-:Y:S01]  /*0650*/  IMAD.SHL.U32 R11, R16.reuse, 0x10, RZ ;  /* 0x00000010100b7824 */ /* 0x042fe200078e00ff */
[----:B------:R-:W-:-:S04]  /*0660*/  SHF.L.U64.HI R17, R16, 0x4, R19 ;  /* 0x0000000410117819 */ /* 0x000fc80000010213 */
[----:B------:R-:W-:-:S05]  /*0670*/  IADD3 R8, P0, R12, R11, RZ ;  /* 0x0000000b0c087210 */ /* 0x000fca0007f1e0ff */
[----:B------:R-:W-:-:S05]  /*0680*/  IMAD.X R9, R13, 0x1, R17, P0 ;  /* 0x000000010d097824 */ /* 0x000fca00000e0611 */
[----:B------:R1:W0:Y:S01]  /*0690*/  LDG.E.128 R4, desc[UR4][R8.64] ;  /* 0x0000000408047981 */ /* 0x000222000c1e1d00 */
[----:B------:R-:W-:-:S05]  /*06a0*/  IADD3 R10, P0, R14, R11, RZ ;  /* 0x0000000b0e0a7210 */ /* 0x000fca0007f1e0ff */
[----:B------:R-:W-:Y:S01]  /*06b0*/  IMAD.X R11, R15, 0x1, R17, P0 ;  /* 0x000000010f0b7824 */ /* 0x000fe200000e0611 */
[----:B------:R-:W-:-:S04]  /*06c0*/  IADD3 R16, P0, R16, UR6, RZ ;  /* 0x0000000610107c10 */ /* 0x000fc8000ff1e0ff */
[C---:B------:R-:W-:Y:S01]  /*06d0*/  ISETP.LT.U32.AND P1, PT, R16.reuse, 0x4000, PT ;  /* 0x000040001000780c */ /* 0x040fe20003f21070 */
[----:B------:R-:W-:Y:S02]  /*06e0*/  IMAD.SHL.U32 R17, R16, 0x4, RZ ;  /* 0x0000000410117824 */ /* 0x000fe400078e00ff */
[----:B------:R-:W-:-:S03]  /*06f0*/  IMAD.X R19, RZ, RZ, R19, P0 ;  /* 0x000000ffff137224 */ /* 0x000fc600000e0613 */
[----:B------:R-:W-:Y:S02]  /*0700*/  ISETP.GE.U32.AND P0, PT, R17, R2, PT ;  /* 0x000000021100720c */ /* 0x000fe40003f06070 */
[----:B-1----:R-:W-:Y:S02]  /*0710*/  SHF.L.U64.HI R8, R16, 0x2, R19 ;  /* 0x0000000210087819 */ /* 0x002fe40000010213 */
[----:B------:R-:W-:Y:S02]  /*0720*/  ISETP.LT.U32.AND.EX P1, PT, R19, RZ, PT, P1 ;  /* 0x000000ff1300720c */ /* 0x000fe40003f21110 */
[----:B------:R-:W-:Y:S02]  /*0730*/  ISETP.GE.AND.EX P0, PT, R8, R3, PT, P0 ;  /* 0x000000030800720c */ /* 0x000fe40003f06300 */
[C---:B0-----:R-:W-:Y:S02]  /*0740*/  VIMNMX R7, R0.reuse, R7, !PT ;  /* 0x0000000700077248 */ /* 0x041fe40007fe0100 */
[----:B------:R-:W-:-:S02]  /*0750*/  VIMNMX R6, R0, R6, !PT ;  /* 0x0000000600067248 */ /* 0x000fc40007fe0100 */
[C---:B------:R-:W-:Y:S02]  /*0760*/  VIMNMX R5, R0.reuse, R5, !PT ;  /* 0x0000000500057248 */ /* 0x040fe40007fe0100 */
[----:B------:R-:W-:-:S05]  /*0770*/  VIMNMX R4, R0, R4, !PT ;  /* 0x0000000400047248 */ /* 0x000fca0007fe0100 */
[----:B------:R1:W-:Y:S01]  /*0780*/  STG.E.128 desc[UR4][R10.64], R4 ;  /* 0x000000040a007986 */ /* 0x0003e2000c101d04 */
[----:B------:R-:W-:Y:S05]  /*0790*/  @!P0 BRA P1, `(.L_x_26) ;  /* 0xfffffffc00ac8947 */ /* 0x000fea000083ffff */
[----:B------:R-:W-:Y:S05]  /*07a0*/  EXIT ;  /* 0x000000000000794d */ /* 0x000fea0003800000 */
.L_x_27:
        /* <DEDUP_REMOVED lines=13> */
.L_x_3932:


//--------------------- .text._ZN2at6native61_GLOBAL__N__44eb8e94_28_ForeachBinaryOpScalarList_cu_dda10a6925multi_tensor_apply_kernelINS1_28TensorListScalarListMetadataIaLi2EEENS1_25BinaryOpScalarListFunctorIaLi2ELi1ELi1EEEJNS0_7maximumIaEEEEEvT_T0_DpT1_ --------------------------
	.section	.text._ZN2at6native61_GLOBAL__N__44eb8e94_28_ForeachBinaryOpScalarList_cu_dda10a6925multi_tensor_apply_kernelINS1_28TensorListScalarListMetadataIaLi2EEENS1_25BinaryOpScalarListFunctorIaLi2ELi1ELi1EEEJNS0_7maximumIaEEEEEvT_T0_DpT1_,"ax",@progbits
	.align	128
.text._ZN2at6native61_GLOBAL__N__44eb8e94_28_ForeachBinaryOpScalarList_cu_dda10a6925multi_tensor_apply_kernelINS1_28TensorListScalarListMetadataIaLi2EEENS1_25BinaryOpScalarListFunctorIaLi2ELi1ELi1EEEJNS0_7maximumIaEEEEEvT_T0_DpT1_:
        .type           _ZN2at6native61_GLOBAL__N__44eb8e94_28_ForeachBinaryOpScalarList_cu_dda10a6925multi_tensor_apply_kernelINS1_28TensorListScalarListMetadataIaLi2EEENS1_25BinaryOpScalarListFunctorIaLi2ELi1ELi1EEEJNS0_7maximumIaEEEEEvT_T0_DpT1_,@function
        .size           _ZN2at6native61_GLOBAL__N__44eb8e94_28_ForeachBinaryOpScalarList_cu_dda10a6925multi_tensor_apply_kernelINS1_28TensorListScalarListMetadataIaLi2EEENS1_25BinaryOpScalarListFunctorIaLi2ELi1ELi1EEEJNS0_7maximumIaEEEEEvT_T0_DpT1_,(.L_x_3933 - _ZN2at6native61_GLOBAL__N__44eb8e94_28_ForeachBinaryOpScalarList_cu_dda10a6925multi_tensor_apply_kernelINS1_28TensorListScalarListMetadataIaLi2EEENS1_25BinaryOpScalarListFunctorIaLi2ELi1ELi1EEEJNS0_7maximumIaEEEEEvT_T0_DpT1_)
        .other          _ZN2at6native61_GLOBAL__N__44eb8e94_28_ForeachBinaryOpScalarList_cu_dda10a6925multi_tensor_apply_kernelINS1_28TensorListScalarListMetadataIaLi2EEENS1_25BinaryOpScalarListFunctorIaLi2ELi1ELi1EEEJNS0_7maximumIaEEEEEvT_T0_DpT1_,@"STO_CUDA_ENTRY STV_DEFAULT"
_ZN2at6native61_GLOBAL__N__44eb8e94_28_ForeachBinaryOpScalarList_cu_dda10a6925multi_tensor_apply_kernelINS1_28TensorListScalarListMetadataIaLi2EEENS1_25BinaryOpScalarListFunctorIaLi2ELi1ELi1EEEJNS0_7maximumIaEEEEEvT_T0_DpT1_:
[----:B------:R-:W-:Y:S01]  /*0000*/  LDC R1, c[0x0][0x28] ;  /* 0x00000a00ff017b82 */ /* 0x000fe20000000800 */
[----:B------:R-:W0:Y:S01]  /*0010*/  S2R R3, SR_CTAID.X ;  /* 0x0000000000037919 */ /* 0x000e220000002500 */
[----:B------:R-:W-:Y:S01]  /*0020*/  IMAD.MOV.U32 R4, RZ, RZ, 0x780 ;  /* 0x00000780ff047424 */ /* 0x000fe200078e00ff */
[----:B------:R-:W-:-:S05]  /*0030*/  ULDC.64 UR4, c[0x0][0x208] ;  /* 0x0000820000047ab9 */ /* 0x000fca0000000a00 */
[----:B0-----:R-:W0:Y:S01]  /*0040*/  LDC.U8 R0, c[0x0][R3+0x850] ;  /* 0x0002140003007b82 */ /* 0x001e220000000000 */
[----:B------:R-:W-:-:S07]  /*0050*/  IMAD R4, R3, 0x4, R4 ;  /* 0x0000000403047824 */ /* 0x000fce00078e0204 */
[----:B------:R-:W1:Y:S01]  /*0060*/  LDC R4, c[0x0][R4+0x210] ;  /* 0x0000840004047b82 */ /* 0x000e620000000800 */
[C---:B0-----:R-:W-:Y:S01]  /*0070*/  IMAD.SHL.U32 R2, R0.reuse, 0x8, RZ ;  /* 0x0000000800027824 */ /* 0x041fe200078e00ff */
[----:B------:R-:W-:-:S06]  /*0080*/  LOP3.LUT R0, R0, 0xff, RZ, 0xc0, !PT ;  /* 0x000000ff00007812 */ /* 0x000fcc00078ec0ff */
[----:B------:R-:W0:Y:S01]  /*0090*/  LDC.64 R6, c[0x0][R2+0x210] ;  /* 0x0000840002067b82 */ /* 0x000e220000000a00 */
[----:B-1----:R-:W-:-:S07]  /*00a0*/  IMAD.WIDE R8, R4, 0x10000, RZ ;  /* 0x0001000004087825 */ /* 0x002fce00078e02ff */
[----:B------:R-:W1:Y:S08]  /*00b0*/  LDC.64 R10, c[0x0][R2+0x410] ;  /* 0x00010400020a7b82 */ /* 0x000e700000000a00 */
[----:B------:R-:W2:Y:S01]  /*00c0*/  LDC.64 R12, c[0x0][R2+0x610] ;  /* 0x00018400020c7b82 */ /* 0x000ea20000000a00 */
[----:B0-----:R-:W-:-:S07]  /*00d0*/  IADD3 R3, P1, R8, R6, RZ ;  /* 0x0000000608037210 */ /* 0x001fce0007f3e0ff */
[----:B------:R-:W0:Y:S01]  /*00e0*/  LDC.S8 R0, c[0x0][R0+0x810] ;  /* 0x0002040000007b82 */ /* 0x000e220000000200 */
[----:B------:R-:W-:Y:S01]  /*00f0*/  IMAD.X R7, R9, 0x1, R7, P1 ;  /* 0x0000000109077824 */ /* 0x000fe200008e0607 */
[C---:B-1----:R-:W-:Y:S02]  /*0100*/  IADD3 R6, P2, R8.reuse, R10, RZ ;  /* 0x0000000a08067210 */ /* 0x042fe40007f5e0ff */
[----:B--2---:R-:W-:-:S03]  /*0110*/  IADD3 R5, P3, -R8, R12, RZ ;  /* 0x0000000c08057210 */ /* 0x004fc60007f7e1ff */
[----:B------:R-:W-:Y:S01]  /*0120*/  IMAD.X R8, R9, 0x1, R11, P2 ;  /* 0x0000000109087824 */ /* 0x000fe200010e060b */
[----:B------:R-:W-:Y:S01]  /*0130*/  LOP3.LUT R4, R5, R6, R3, 0xfe, !PT ;  /* 0x0000000605047212 */ /* 0x000fe200078efe03 */
[----:B------:R-:W-:-:S03]  /*0140*/  IMAD.X R9, R13, 0x1, ~R9, P3 ;  /* 0x000000010d097824 */ /* 0x000fc600018e0e09 */
[----:B------:R-:W-:-:S13]  /*0150*/  LOP3.LUT P0, RZ, R4, 0x3, RZ, 0xc0, !PT ;  /* 0x0000000304ff7812 */ /* 0x000fda000780c0ff */
[----:B------:R-:W-:Y:S05]  /*0160*/  @!P0 BRA `(.L_x_28) ;  /* 0x0000000400388947 */ /* 0x000fea0003800000 */
[----:B------:R-:W-:-:S04]  /*0170*/  ISETP.GE.U32.AND P0, PT, R5, 0x1, PT ;  /* 0x000000010500780c */ /* 0x000fc80003f06070 */
[----:B------:R-:W-:-:S13]  /*0180*/  ISETP.GE.AND.EX P0, PT, R9, RZ, PT, P0 ;  /* 0x000000ff0900720c */ /* 0x000fda0003f06300 */
[----:B------:R-:W-:Y:S05]  /*0190*/  @!P0 EXIT ;  /* 0x000000000000894d */ /* 0x000fea0003800000 */
[----:B------:R-:W1:Y:S01]  /*01a0*/  S2R R10, SR_TID.X ;  /* 0x00000000000a7919 */ /* 0x000e620000002100 */
[----:B------:R-:W2:Y:S01]  /*01b0*/  LDC R11, c[0x0][RZ] ;  /* 0x00000000ff0b7b82 */ /* 0x000ea20000000800 */
[----:B------:R-:W-:-:S07]  /*01c0*/  CS2R R18, SRZ ;  /* 0x0000000000127805 */ /* 0x000fce000001ff00 */
.L_x_29:
[----:B-1----:R-:W-:Y:S01]  /*01d0*/  IADD3 R15, P1, R10, R18, RZ ;  /* 0x000000120a0f7210 */ /* 0x002fe20007f3e0ff */
[----:B--2---:R-:W-:Y:S01]  /*01e0*/  IMAD R26, R11, 0x3, RZ ;  /* 0x000000030b1a7824 */ /* 0x004fe200078e02ff */
[----:B------:R-:W-:Y:S02]  /*01f0*/  PRMT R4, RZ, 0x7610, R4 ;  /* 0x00007610ff047816 */ /* 0x000fe40000000004 */
[----:B------:R-:W-:Y:S01]  /*0200*/  ISETP.GE.U32.AND P0, PT, R15, 0x10000, PT ;  /* 0x000100000f00780c */ /* 0x000fe20003f06070 */
[----:B------:R-:W-:Y:S01]  /*0210*/  IMAD.X R28, RZ, RZ, R19, P1 ;  /* 0x000000ffff1c7224 */ /* 0x000fe200008e0613 */
[----:B------:R-:W-:Y:S02]  /*0220*/  IADD3 R13, P3, R11, R15, RZ ;  /* 0x0000000f0b0d7210 */ /* 0x000fe40007f7e0ff */
[----:B------:R-:W-:Y:S02]  /*0230*/  ISETP.LT.U32.AND P1, PT, R15, R5, PT ;  /* 0x000000050f00720c */ /* 0x000fe40003f21070 */
[----:B------:R-:W-:Y:S01]  /*0240*/  ISETP.GE.U32.AND.EX P0, PT, R28, RZ, PT, P0 ;  /* 0x000000ff1c00720c */ /* 0x000fe20003f06100 */
[----:B------:R-:W-:Y:S01]  /*0250*/  IMAD.X R14, RZ, RZ, R28, P3 ;  /* 0x000000ffff0e7224 */ /* 0x000fe200018e061c */
[----:B------:R-:W-:-:S02]  /*0260*/  LEA R22, P4, R11, R15, 0x1 ;  /* 0x0000000f0b167211 */ /* 0x000fc400078808ff */
[C---:B------:R-:W-:Y:S02]  /*0270*/  ISETP.GE.U32.AND P2, PT, R13.reuse, 0x10000, PT ;  /* 0x000100000d00780c */ /* 0x040fe40003f46070 */
[----:B------:R-:W-:Y:S01]  /*0280*/  ISETP.LT.AND.EX P0, PT, R28, R9, !P0, P1 ;  /* 0x000000091c00720c */ /* 0x000fe20004701310 */
[----:B------:R-:W-:Y:S01]  /*0290*/  IMAD.X R12, RZ, RZ, R28, P4 ;  /* 0x000000ffff0c7224 */ /* 0x000fe200020e061c */
[----:B------:R-:W-:Y:S02]  /*02a0*/  ISETP.LT.U32.AND P1, PT, R13, R5, PT ;  /* 0x000000050d00720c */ /* 0x000fe40003f21070 */
[----:B------:R-:W-:Y:S02]  /*02b0*/  ISETP.GE.U32.AND.EX P2, PT, R14, RZ, PT, P2 ;  /* 0x000000ff0e00720c */ /* 0x000fe40003f46120 */
[----:B------:R-:W-:Y:S02]  /*02c0*/  ISETP.GE.U32.AND P3, PT, R22, 0x10000, PT ;  /* 0x000100001600780c */ /* 0x000fe40003f66070 */
[----:B------:R-:W-:-:S02]  /*02d0*/  IADD3 R26, P5, R26, R15, RZ ;  /* 0x0000000f1a1a7210 */ /* 0x000fc40007fbe0ff */
[----:B------:R-:W-:Y:S02]  /*02e0*/  ISETP.LT.AND.EX P1, PT, R14, R9, !P2, P1 ;  /* 0x000000090e00720c */ /* 0x000fe40005721310 */
[----:B------:R-:W-:Y:S01]  /*02f0*/  ISETP.LT.U32.AND P4, PT, R22, R5, PT ;  /* 0x000000051600720c */ /* 0x000fe20003f81070 */
[----:B------:R-:W-:Y:S01]  /*0300*/  IMAD.X R24, RZ, RZ, R28, P5 ;  /* 0x000000ffff187224 */ /* 0x000fe200028e061c */
[C---:B------:R-:W-:Y:S02]  /*0310*/  ISETP.GE.U32.AND.EX P3, PT, R12.reuse, RZ, PT, P3 ;  /* 0x000000ff0c00720c */ /* 0x040fe40003f66130 */
[----:B------:R-:W-:Y:S02]  /*0320*/  @P0 IADD3 R16, P5, R15, R3, RZ ;  /* 0x000000030f100210 */ /* 0x000fe40007fbe0ff */
[----:B------:R-:W-:Y:S02]  /*0330*/  ISETP.LT.AND.EX P4, PT, R12, R9, !P3, P4 ;  /* 0x000000090c00720c */ /* 0x000fe40005f81340 */
[----:B------:R-:W-:Y:S01]  /*0340*/  ISETP.GE.U32.AND P2, PT, R26, 0x10000, PT ;  /* 0x000100001a00780c */ /* 0x000fe20003f46070 */
[----:B------:R-:W-:Y:S01]  /*0350*/  @P0 IMAD.X R17, R28, 0x1, R7, P5 ;  /* 0x000000011c110824 */ /* 0x000fe200028e0607 */
[----:B------:R-:W-:-:S02]  /*0360*/  ISETP.LT.U32.AND P3, PT, R26, R5, PT ;  /* 0x000000051a00720c */ /* 0x000fc40003f61070 */
[C---:B------:R-:W-:Y:S02]  /*0370*/  ISETP.GE.U32.AND.EX P2, PT, R24.reuse, RZ, PT, P2 ;  /* 0x000000ff1800720c */ /* 0x040fe40003f46120 */
[----:B------:R-:W-:Y:S01]  /*0380*/  @P1 IADD3 R20, P5, R13, R3, RZ ;  /* 0x000000030d141210 */ /* 0x000fe20007fbe0ff */
[----:B------:R1:W2:Y:S01]  /*0390*/  @P0 LDG.E.U8 R4, desc[UR4][R16.64] ;  /* 0x0000000410040981 */ /* 0x0002a2000c1e1100 */
[----:B------:R-:W-:Y:S02]  /*03a0*/  ISETP.LT.AND.EX P2, PT, R24, R9, !P2, P3 ;  /* 0x000000091800720c */ /* 0x000fe40005741330 */
[----:B------:R-:W-:Y:S01]  /*03b0*/  PRMT R2, RZ, 0x7610, R2 ;  /* 0x00007610ff027816 */ /* 0x000fe20000000002 */
[----:B------:R-:W-:Y:S01]  /*03c0*/  @P1 IMAD.X R21, R14, 0x1, R7, P5 ;  /* 0x000000010e151824 */ /* 0x000fe200028e0607 */
[----:B------:R-:W-:-:S04]  /*03d0*/  PRMT R25, RZ, 0x7610, R25 ;  /* 0x00007610ff197816 */ /* 0x000fc80000000019 */
[----:B------:R3:W4:Y:S01]  /*03e0*/  @P1 LDG.E.U8 R2, desc[UR4][R20.64] ;  /* 0x0000000414021981 */ /* 0x000722000c1e1100 */
[----:B-1----:R-:W-:-:S05]  /*03f0*/  @P4 IADD3 R16, P3, R22, R3, RZ ;  /* 0x0000000316104210 */ /* 0x002fca0007f7e0ff */
[----:B------:R-:W-:-:S05]  /*0400*/  @P4 IMAD.X R17, R12, 0x1, R7, P3 ;  /* 0x000000010c114824 */ /* 0x000fca00018e0607 */
[----:B------:R1:W5:Y:S01]  /*0410*/  @P4 LDG.E.U8 R25, desc[UR4][R16.64] ;  /* 0x0000000410194981 */ /* 0x000362000c1e1100 */
[----:B---3--:R-:W-:Y:S02]  /*0420*/  @P2 IADD3 R20, P3, R26, R3, RZ ;  /* 0x000000031a142210 */ /* 0x008fe40007f7e0ff */
[----:B------:R-:W-:-:S03]  /*0430*/  PRMT R23, RZ, 0x7610, R23 ;  /* 0x00007610ff177816 */ /* 0x000fc60000000017 */
[----:B------:R-:W-:-:S05]  /*0440*/  @P2 IMAD.X R21, R24, 0x1, R7, P3 ;  /* 0x0000000118152824 */ /* 0x000fca00018e0607 */
[----:B------:R0:W3:Y:S01]  /*0450*/  @P2 LDG.E.U8 R23, desc[UR4][R20.64] ;  /* 0x0000000414172981 */ /* 0x0000e2000c1e1100 */
[----:B-1----:R-:W-:-:S05]  /*0460*/  @P0 IADD3 R16, P3, R15, R6, RZ ;  /* 0x000000060f100210 */ /* 0x002fca0007f7e0ff */
[----:B------:R-:W-:Y:S01]  /*0470*/  @P0 IMAD.X R17, R28, 0x1, R8, P3 ;  /* 0x000000011c110824 */ /* 0x000fe200018e0608 */
[-C--:B------:R-:W-:Y:S02]  /*0480*/  @P1 IADD3 R28, P5, R13, R6.reuse, RZ ;  /* 0x000000060d1c1210 */ /* 0x080fe40007fbe0ff */
[----:B------:R-:W-:-:S03]  /*0490*/  @P4 IADD3 R22, P3, R22, R6, RZ ;  /* 0x0000000616164210 */ /* 0x000fc60007f7e0ff */
[----:B------:R-:W-:Y:S02]  /*04a0*/  @P1 IMAD.X R29, R14, 0x1, R8, P5 ;  /* 0x000000010e1d1824 */ /* 0x000fe400028e0608 */
[----:B------:R-:W-:Y:S01]  /*04b0*/  IMAD.WIDE.U32 R18, R11, 0x4, R18 ;  /* 0x000000040b127825 */ /* 0x000fe200078e0012 */
[----:B----4-:R-:W-:-:S04]  /*04c0*/  PRMT R2, R2, 0x8880, RZ ;  /* 0x0000888002027816 */ /* 0x010fc800000000ff */
[----:B------:R-:W-:Y:S02]  /*04d0*/  PRMT R2, R2, 0x7710, RZ ;  /* 0x0000771002027816 */ /* 0x000fe400000000ff */
[----:B-----5:R-:W-:Y:S02]  /*04e0*/  PRMT R27, R25, 0x8880, RZ ;  /* 0x00008880191b7816 */ /* 0x020fe400000000ff */
[----:B--2---:R-:W-:Y:S02]  /*04f0*/  PRMT R25, R4, 0x8880, RZ ;  /* 0x0000888004197816 */ /* 0x004fe400000000ff */
[----:B0-----:R-:W-:Y:S02]  /*0500*/  VIMNMX.S16x2 R21, R2, R0, !PT ;  /* 0x0000000002157248 */ /* 0x001fe40007fe0300 */
[----:B------:R-:W-:-:S04]  /*0510*/  PRMT R2, R25, 0x7710, RZ ;  /* 0x0000771019027816 */ /* 0x000fc800000000ff */
[----:B------:R-:W-:Y:S02]  /*0520*/  VIMNMX.S16x2 R15, R2, R0, !PT ;  /* 0x00000000020f7248 */ /* 0x000fe40007fe0300 */
[----:B---3--:R-:W-:Y:S02]  /*0530*/  PRMT R23, R23, 0x8880, RZ ;  /* 0x0000888017177816 */ /* 0x008fe400000000ff */
[----:B------:R-:W-:Y:S01]  /*0540*/  PRMT R4, R27, 0x7710, RZ ;  /* 0x000077101b047816 */ /* 0x000fe200000000ff */
[----:B------:R3:W-:Y:S01]  /*0550*/  @P0 STG.E.U8 desc[UR4][R16.64], R15 ;  /* 0x0000000f10000986 */ /* 0x0007e2000c101104 */
[----:B------:R-:W-:Y:S02]  /*0560*/  @P2 IADD3 R26, P0, R26, R6, RZ ;  /* 0x000000061a1a2210 */ /* 0x000fe40007f1e0ff */
[----:B------:R-:W-:Y:S01]  /*0570*/  PRMT R2, R23, 0x7710, RZ ;  /* 0x0000771017027816 */ /* 0x000fe200000000ff */
[--C-:B------:R-:W-:Y:S01]  /*0580*/  @P4 IMAD.X R23, R12, 0x1, R8.reuse, P3 ;  /* 0x000000010c174824 */ /* 0x100fe200018e0608 */
[-C--:B------:R-:W-:Y:S01]  /*0590*/  VIMNMX.S16x2 R4, R4, R0.reuse, !PT ;  /* 0x0000000004047248 */ /* 0x080fe20007fe0300 */
[----:B------:R-:W-:Y:S01]  /*05a0*/  @P2 IMAD.X R27, R24, 0x1, R8, P0 ;  /* 0x00000001181b2824 */ /* 0x000fe200000e0608 */
[----:B------:R-:W-:Y:S01]  /*05b0*/  VIMNMX.S16x2 R2, R2, R0, !PT ;  /* 0x0000000002027248 */ /* 0x000fe20007fe0300 */
[----:B------:R3:W-:Y:S01]  /*05c0*/  @P1 STG.E.U8 desc[UR4][R28.64], R21 ;  /* 0x000000151c001986 */ /* 0x0007e2000c101104 */
[----:B------:R-:W-:-:S03]  /*05d0*/  ISETP.GE.U32.AND P0, PT, R18, 0x10000, PT ;  /* 0x000100001200780c */ /* 0x000fc60003f06070 */
[----:B------:R3:W-:Y:S01]  /*05e0*/  @P4 STG.E.U8 desc[UR4][R22.64], R4 ;  /* 0x0000000416004986 */ /* 0x0007e2000c101104 */
[----:B------:R-:W-:-:S03]  /*05f0*/  ISETP.LT.U32.AND P1, PT, R18, R5, PT ;  /* 0x000000051200720c */ /* 0x000fc60003f21070 */
[----:B------:R3:W-:Y:S01]  /*0600*/  @P2 STG.E.U8 desc[UR4][R26.64], R2 ;  /* 0x000000021a002986 */ /* 0x0007e2000c101104 */
[C---:B------:R-:W-:Y:S02]  /*0610*/  ISETP.GE.U32.AND.EX P0, PT, R19.reuse, RZ, PT, P0 ;  /* 0x000000ff1300720c */ /* 0x040fe40003f06100 */
[----:B------:R-:W-:-:S13]  /*0620*/  ISETP.LT.AND.EX P1, PT, R19, R9, PT, P1 ;  /* 0x000000091300720c */ /* 0x000fda0003f21310 */
[----:B---3--:R-:W-:Y:S05]  /*0630*/  @!P0 BRA P1, `(.L_x_29) ;  /* 0xfffffff800e48947 */ /* 0x008fea000083ffff */
[----:B------:R-:W-:Y:S05]  /*0640*/  EXIT ;  /* 0x000000000000794d */ /* 0x000fea0003800000 */
.L_x_28:
        /* <DEDUP_REMOVED lines=8> */
.L_x_30:
[C---:B------:R-:W-:Y:S01]  /*06d0*/  IMAD.SHL.U32 R14, R13.reuse, 0x4, RZ ;  /* 0x000000040d0e7824 */ /* 0x040fe200078e00ff */
[----:B------:R-:W-:-:S04]  /*06e0*/  SHF.L.U64.HI R11, R13, 0x2, R12 ;  /* 0x000000020d0b7819 */ /* 0x000fc8000001020c */
[----:B------:R-:W-:-:S05]  /*06f0*/  IADD3 R16, P0, R14, R3, RZ ;  /* 0x000000030e107210 */ /* 0x000fca0007f1e0ff */
[----:B------:R-:W-:-:S05]  /*0700*/  IMAD.X R17, R11, 0x1, R7, P0 ;  /* 0x000000010b117824 */ /* 0x000fca00000e0607 */
[----:B------:R-:W2:Y:S02]  /*0710*/  LDG.E R16, desc[UR4][R16.64] ;  /* 0x0000000410107981 */ /* 0x000ea4000c1e1900 */
[C---:B--2---:R-:W-:Y:S02]  /*0720*/  PRMT R2, R16.reuse, 0x9991, RZ ;  /* 0x0000999110027816 */ /* 0x044fe400000000ff */
[C---:B------:R-:W-:Y:S02]  /*0730*/  PRMT R4, R16.reuse, 0x8880, RZ ;  /* 0x0000888010047816 */ /* 0x040fe400000000ff */
[----:B------:R-:W-:Y:S02]  /*0740*/  PRMT R10, R16, 0xaaa2, RZ ;  /* 0x0000aaa2100a7816 */ /* 0x000fe400000000ff */
[----:B------:R-:W-:Y:S02]  /*0750*/  PRMT R2, R2, 0x7710, RZ ;  /* 0x0000771002027816 */ /* 0x000fe400000000ff */
[----:B------:R-:W-:-:S02]  /*0760*/  PRMT R4, R4, 0x7710, RZ ;  /* 0x0000771004047816 */ /* 0x000fc400000000ff */
[----:B------:R-:W-:Y:S02]  /*0770*/  PRMT R10, R10, 0x7710, RZ ;  /* 0x000077100a0a7816 */ /* 0x000fe400000000ff */
[----:B------:R-:W-:Y:S02]  /*0780*/  PRMT R15, R16, 0xbbb3, RZ ;  /* 0x0000bbb3100f7816 */ /* 0x000fe400000000ff */
[-C--:B0-----:R-:W-:Y:S02]  /*0790*/  VIMNMX.S16x2 R17, R2, R0.reuse, !PT ;  /* 0x0000000002117248 */ /* 0x081fe40007fe0300 */
[-C--:B------:R-:W-:Y:S02]  /*07a0*/  VIMNMX.S16x2 R18, R4, R0.reuse, !PT ;  /* 0x0000000004127248 */ /* 0x080fe40007fe0300 */
[----:B------:R-:W-:Y:S02]  /*07b0*/  VIMNMX.S16x2 R4, R10, R0, !PT ;  /* 0x000000000a047248 */ /* 0x000fe40007fe0300 */
[----:B------:R-:W-:-:S02]  /*07c0*/  PRMT R2, R15, 0x7710, RZ ;  /* 0x000077100f027816 */ /* 0x000fc400000000ff */
[----:B------:R-:W-:Y:S02]  /*07d0*/  PRMT R10, R17, 0x7610, R10 ;  /* 0x00007610110a7816 */ /* 0x000fe4000000000a */
[----:B------:R-:W-:Y:S02]  /*07e0*/  PRMT R15, R18, 0x7610, R15 ;  /* 0x00007610120f7816 */ /* 0x000fe4000000000f */
[----:B------:R-:W-:Y:S02]  /*07f0*/  VIMNMX.S16x2 R2, R2, R0, !PT ;  /* 0x0000000002027248 */ /* 0x000fe40007fe0300 */
[----:B------:R-:W-:Y:S02]  /*0800*/  PRMT R15, R10, 0x7604, R15 ;  /* 0x000076040a0f7816 */ /* 0x000fe4000000000f */
[----:B------:R-:W-:Y:S02]  /*0810*/  IADD3 R10, P0, R14, R6, RZ ;  /* 0x000000060e0a7210 */ /* 0x000fe40007f1e0ff */
[----:B------:R-:W-:-:S03]  /*0820*/  PRMT R15, R4, 0x7054, R15 ;  /* 0x00007054040f7816 */ /* 0x000fc6000000000f */
[----:B------:R-:W-:Y:S01]  /*0830*/  IMAD.X R11, R11, 0x1, R8, P0 ;  /* 0x000000010b0b7824 */ /* 0x000fe200000e0608 */
[----:B------:R-:W-:Y:S02]  /*0840*/  IADD3 R13, P0, R13, UR6, RZ ;  /* 0x000000060d0d7c10 */ /* 0x000fe4000ff1e0ff */
[----:B------:R-:W-:Y:S02]  /*0850*/  PRMT R15, R2, 0x654, R15 ;  /* 0x00000654020f7816 */ /* 0x000fe4000000000f */
[C---:B------:R-:W-:Y:S01]  /*0860*/  ISETP.LT.U32.AND P1, PT, R13.reuse, 0x4000, PT ;  /* 0x000040000d00780c */ /* 0x040fe20003f21070 */
[----:B------:R-:W-:Y:S02]  /*0870*/  IMAD.SHL.U32 R2, R13, 0x4, RZ ;  /* 0x000000040d027824 */ /* 0x000fe400078e00ff */
[----:B------:R-:W-:Y:S01]  /*0880*/  IMAD.X R12, RZ, RZ, R12, P0 ;  /* 0x000000ffff0c7224 */ /* 0x000fe200000e060c */
[----:B------:R1:W-:Y:S02]  /*0890*/  STG.E desc[UR4][R10.64], R15 ;  /* 0x0000000f0a007986 */ /* 0x0003e4000c101904 */
[----:B------:R-:W-:-:S02]  /*08a0*/  ISETP.GE.U32.AND P0, PT, R2, R5, PT ;  /* 0x000000050200720c */ /* 0x000fc40003f06070 */
[----:B------:R-:W-:Y:S02]  /*08b0*/  SHF.L.U64.HI R2, R13, 0x2, R12 ;  /* 0x000000020d027819 */ /* 0x000fe4000001020c */
[----:B------:R-:W-:Y:S02]  /*08c0*/  ISETP.LT.U32.AND.EX P1, PT, R12, RZ, PT, P1 ;  /* 0x000000ff0c00720c */ /* 0x000fe40003f21110 */
[----:B------:R-:W-:-:S13]  /*08d0*/  ISETP.GE.AND.EX P0, PT, R2, R9, PT, P0 ;  /* 0x000000090200720c */ /* 0x000fda0003f06300 */
[----:B-1----:R-:W-:Y:S05]  /*08e0*/  @!P0 BRA P1, `(.L_x_30) ;  /* 0xfffffffc00788947 */ /* 0x002fea000083ffff */
[----:B------:R-:W-:Y:S05]  /*08f0*/  EXIT ;  /* 0x000000000000794d */ /* 0x000fea0003800000 */
.L_x_31:
        /* <DEDUP_REMOVED lines=16> */
.L_x_3933:


//--------------------- .text._ZN2at6native61_GLOBAL__N__44eb8e94_28_ForeachBinaryOpScalarList_cu_dda10a6925multi_tensor_apply_kernelINS1_28TensorListScalarListMetadataIhLi2EEENS1_25BinaryOpScalarListFunctorIhLi2ELi1ELi1EEEJNS0_7maximumIhEEEEEvT_T0_DpT1_ --------------------------
	.section	.text._ZN2at6native61_GLOBAL__N__44eb8e94_28_ForeachBinaryOpScalarList_cu_dda10a6925multi_tensor_apply_kernelINS1_28TensorListScalarListMetadataIhLi2EEENS1_25BinaryOpScalarListFunctorIhLi2ELi1ELi1EEEJNS0_7maximumIhEEEEEvT_T0_DpT1_,"ax",@progbits
	.align	128
.text._ZN2at6native61_GLOBAL__N__44eb8e94_28_ForeachBinaryOpScalarList_cu_dda10a6925multi_tensor_apply_kernelINS1_28TensorListScalarListMetadataIhLi2EEENS1_25BinaryOpScalarListFunctorIhLi2ELi1ELi1EEEJNS0_7maximumIhEEEEEvT_T0_DpT1_:
        .type           _ZN2at6native61_GLOBAL__N__44eb8e94_28_ForeachBinaryOpScalarList_cu_dda10a6925multi_tensor_apply_kernelINS1_28TensorListScalarListMetadataIhLi2EEENS1_25BinaryOpScalarListFunctorIhLi2ELi1ELi1EEEJNS0_7maximumIhEEEEEvT_T0_DpT1_,@function
        .size           _ZN2at6native61_GLOBAL__N__44eb8e94_28_ForeachBinaryOpScalarList_cu_dda10a6925multi_tensor_apply_kernelINS1_28TensorListScalarListMetadataIhLi2EEENS1_25BinaryOpScalarListFunctorIhLi2ELi1ELi1EEEJNS0_7maximumIhEEEEEvT_T0_DpT1_,(.L_x_3934 - _ZN2at6native61_GLOBAL__N__44eb8e94_28_ForeachBinaryOpScalarList_cu_dda10a6925multi_tensor_apply_kernelINS1_28TensorListScalarListMetadataIhLi2EEENS1_25BinaryOpScalarListFunctorIhLi2ELi1ELi1EEEJNS0_7maximumIhEEEEEvT_T0_DpT1_)
        .other          _ZN2at6native61_GLOBAL__N__44eb8e94_28_ForeachBinaryOpScalarList_cu_dda10a6925multi_tensor_apply_kernelINS1_28TensorListScalarListMetadataIhLi2EEENS1_25BinaryOpScalarListFunctorIhLi2ELi1ELi1EEEJNS0_7maximumIhEEEEEvT_T0_DpT1_,@"STO_CUDA_ENTRY STV_DEFAULT"
_ZN2at6native61_GLOBAL__N__44eb8e94_28_ForeachBinaryOpScalarList_cu_dda10a6925multi_tensor_apply_kernelINS1_28TensorListScalarListMetadataIhLi2EEENS1_25BinaryOpScalarListFunctorIhLi2ELi1ELi1EEEJNS0_7maximumIhEEEEEvT_T0_DpT1_:
        /* <DEDUP_REMOVED lines=14> */
[----:B------:R-:W0:Y:S01]  /*00e0*/  LDC.U8 R0, c[0x0][R0+0x810] ;  /* 0x0002040000007b82 */ /* 0x000e220000000000 */
        /* <DEDUP_REMOVED lines=14> */
.L_x_33:
        /* <DEDUP_REMOVED lines=9> */
[----:B------:R-:W-:-:S02]  /*0260*/  ISETP.GE.U32.AND P2, PT, R13, 0x10000, PT ;  /* 0x000100000d00780c */ /* 0x000fc40003f46070 */
[----:B------:R-:W-:Y:S02]  /*0270*/  ISETP.LT.AND.EX P0, PT, R15, R9, !P0, P1 ;  /* 0x000000090f00720c */ /* 0x000fe40004701310 */
[----:B------:R-:W-:Y:S02]  /*0280*/  ISETP.LT.U32.AND P1, PT, R13, R5, PT ;  /* 0x000000050d00720c */ /* 0x000fe40003f21070 */
[C---:B------:R-:W-:Y:S02]  /*0290*/  ISETP.GE.U32.AND.EX P2, PT, R14.reuse, RZ, PT, P2 ;  /* 0x000000ff0e00720c */ /* 0x040fe40003f46120 */
[----:B------:R-:W-:Y:S02]  /*02a0*/  LEA R24, P4, R11, R25, 0x1 ;  /* 0x000000190b187211 */ /* 0x000fe400078808ff */
[----:B------:R-:W-:Y:S02]  /*02b0*/  ISETP.LT.AND.EX P1, PT, R14, R9, !P2, P1 ;  /* 0x000000090e00720c */ /* 0x000fe40005721310 */
[----:B------:R-:W-:Y:S01]  /*02c0*/  IADD3 R28, P5, R28, R25, RZ ;  /* 0x000000191c1c7210 */ /* 0x000fe20007fbe0ff */
[----:B------:R-:W-:Y:S01]  /*02d0*/  IMAD.X R12, RZ, RZ, R15, P4 ;  /* 0x000000ffff0c7224 */ /* 0x000fe200020e060f */
[----:B------:R-:W-:-:S02]  /*02e0*/  ISETP.GE.U32.AND P3, PT, R24, 0x10000, PT ;  /* 0x000100001800780c */ /* 0x000fc40003f66070 */
[----:B------:R-:W-:Y:S01]  /*02f0*/  ISETP.LT.U32.AND P4, PT, R24, R5, PT ;  /* 0x000000051800720c */ /* 0x000fe20003f81070 */
[----:B------:R-:W-:Y:S01]  /*0300*/  IMAD.X R26, RZ, RZ, R15, P5 ;  /* 0x000000ffff1a7224 */ /* 0x000fe200028e060f */
[----:B------:R-:W-:Y:S02]  /*0310*/  ISETP.GE.U32.AND.EX P3, PT, R12, RZ, PT, P3 ;  /* 0x000000ff0c00720c */ /* 0x000fe40003f66130 */
[----:B------:R-:W-:Y:S02]  /*0320*/  @P0 IADD3 R20, P5, R25, R3, RZ ;  /* 0x0000000319140210 */ /* 0x000fe40007fbe0ff */
[----:B------:R-:W-:Y:S02]  /*0330*/  ISETP.GE.U32.AND P2, PT, R28, 0x10000, PT ;  /* 0x000100001c00780c */ /* 0x000fe40003f46070 */
[----:B------:R-:W-:Y:S01]  /*0340*/  ISETP.LT.AND.EX P4, PT, R12, R9, !P3, P4 ;  /* 0x000000090c00720c */ /* 0x000fe20005f81340 */
[----:B------:R-:W-:Y:S01]  /*0350*/  @P0 IMAD.X R21, R15, 0x1, R7, P5 ;  /* 0x000000010f150824 */ /* 0x000fe200028e0607 */
[----:B------:R-:W-:-:S02]  /*0360*/  ISETP.LT.U32.AND P3, PT, R28, R5, PT ;  /* 0x000000051c00720c */ /* 0x000fc40003f61070 */
[C---:B------:R-:W-:Y:S02]  /*0370*/  ISETP.GE.U32.AND.EX P2, PT, R26.reuse, RZ, PT, P2 ;  /* 0x000000ff1a00720c */ /* 0x040fe40003f46120 */
[----:B------:R-:W-:Y:S01]  /*0380*/  @P1 IADD3 R16, P5, R13, R3, RZ ;  /* 0x000000030d101210 */ /* 0x000fe20007fbe0ff */
[----:B------:R1:W2:Y:S01]  /*0390*/  @P0 LDG.E.U8 R2, desc[UR4][R20.64] ;  /* 0x0000000414020981 */ /* 0x0002a2000c1e1100 */
[----:B------:R-:W-:Y:S02]  /*03a0*/  ISETP.LT.AND.EX P2, PT, R26, R9, !P2, P3 ;  /* 0x000000091a00720c */ /* 0x000fe40005741330 */
[----:B------:R-:W-:Y:S01]  /*03b0*/  PRMT R4, RZ, 0x7610, R4 ;  /* 0x00007610ff047816 */ /* 0x000fe20000000004 */
[----:B------:R-:W-:-:S05]  /*03c0*/  @P1 IMAD.X R17, R14, 0x1, R7, P5 ;  /* 0x000000010e111824 */ /* 0x000fca00028e0607 */
[----:B------:R-:W3:Y:S01]  /*03d0*/  @P1 LDG.E.U8 R4, desc[UR4][R16.64] ;  /* 0x0000000410041981 */ /* 0x000ee2000c1e1100 */
[----:B-1----:R-:W-:-:S05]  /*03e0*/  @P4 IADD3 R20, P3, R24, R3, RZ ;  /* 0x0000000318144210 */ /* 0x002fca0007f7e0ff */
[----:B------:R-:W-:Y:S01]  /*03f0*/  @P4 IMAD.X R21, R12, 0x1, R7, P3 ;  /* 0x000000010c154824 */ /* 0x000fe200018e0607 */
[----:B------:R-:W-:Y:S02]  /*0400*/  @P2 IADD3 R22, P3, R28, R3, RZ ;  /* 0x000000031c162210 */ /* 0x000fe40007f7e0ff */
[----:B------:R-:W-:Y:S02]  /*0410*/  PRMT R29, RZ, 0x7610, R29 ;  /* 0x00007610ff1d7816 */ /* 0x000fe4000000001d */
[----:B------:R-:W-:Y:S01]  /*0420*/  PRMT R27, RZ, 0x7610, R27 ;  /* 0x00007610ff1b7816 */ /* 0x000fe2000000001b */
[----:B------:R-:W-:-:S03]  /*0430*/  @P2 IMAD.X R23, R26, 0x1, R7, P3 ;  /* 0x000000011a172824 */ /* 0x000fc600018e0607 */
[----:B------:R-:W4:Y:S04]  /*0440*/  @P4 LDG.E.U8 R29, desc[UR4][R20.64] ;  /* 0x00000004141d4981 */ /* 0x000f28000c1e1100 */
[----:B------:R1:W5:Y:S02]  /*0450*/  @P2 LDG.E.U8 R27, desc[UR4][R22.64] ;  /* 0x00000004161b2981 */ /* 0x000364000c1e1100 */
[----:B-1----:R-:W-:Y:S01]  /*0460*/  @P1 IADD3 R22, P5, R13, R6, RZ ;  /* 0x000000060d161210 */ /* 0x002fe20007fbe0ff */
[----:B------:R-:W-:Y:S01]  /*0470*/  IMAD.WIDE.U32 R18, R11, 0x4, R18 ;  /* 0x000000040b127825 */ /* 0x000fe200078e0012 */
[----:B--2---:R-:W-:Y:S02]  /*0480*/  LOP3.LUT R2, R2, 0xff, RZ, 0xc0, !PT ;  /* 0x000000ff02027812 */ /* 0x004fe400078ec0ff */
[----:B---3--:R-:W-:-:S02]  /*0490*/  LOP3.LUT R16, R4, 0xff, RZ, 0xc0, !PT ;  /* 0x000000ff04107812 */ /* 0x008fc400078ec0ff */
[-C--:B0-----:R-:W-:Y:S02]  /*04a0*/  VIMNMX.U16x2 R23, R2, R0.reuse, !PT ;  /* 0x0000000002177248 */ /* 0x081fe40007fe0200 */
[----:B------:R-:W-:Y:S02]  /*04b0*/  VIMNMX.U16x2 R21, R16, R0, !PT ;  /* 0x0000000010157248 */ /* 0x000fe40007fe0200 */
[----:B------:R-:W-:Y:S02]  /*04c0*/  @P0 IADD3 R16, P3, R25, R6, RZ ;  /* 0x0000000619100210 */ /* 0x000fe40007f7e0ff */
[----:B------:R-:W-:-:S03]  /*04d0*/  PRMT R13, R23, 0x7610, R13 ;  /* 0x00007610170d7816 */ /* 0x000fc6000000000d */
[--C-:B------:R-:W-:Y:S01]  /*04e0*/  @P0 IMAD.X R17, R15, 0x1, R8.reuse, P3 ;  /* 0x000000010f110824 */ /* 0x100fe200018e0608 */
[-C--:B------:R-:W-:Y:S02]  /*04f0*/  @P4 IADD3 R24, P3, R24, R6.reuse, RZ ;  /* 0x0000000618184210 */ /* 0x080fe40007f7e0ff */
[----:B----4-:R-:W-:Y:S02]  /*0500*/  LOP3.LUT R4, R29, 0xff, RZ, 0xc0, !PT ;  /* 0x000000ff1d047812 */ /* 0x010fe400078ec0ff */
[----:B------:R3:W-:Y:S01]  /*0510*/  @P0 STG.E.U8 desc[UR4][R16.64], R13 ;  /* 0x0000000d10000986 */ /* 0x0007e2000c101104 */
[----:B------:R-:W-:Y:S02]  /*0520*/  @P2 IADD3 R28, P0, R28, R6, RZ ;  /* 0x000000061c1c2210 */ /* 0x000fe40007f1e0ff */
[----:B-----5:R-:W-:Y:S01]  /*0530*/  LOP3.LUT R2, R27, 0xff, RZ, 0xc0, !PT ;  /* 0x000000ff1b027812 */ /* 0x020fe200078ec0ff */
[--C-:B------:R-:W-:Y:S01]  /*0540*/  @P1 IMAD.X R23, R14, 0x1, R8.reuse, P5 ;  /* 0x000000010e171824 */ /* 0x100fe200028e0608 */
[-C--:B------:R-:W-:Y:S01]  /*0550*/  VIMNMX.U16x2 R4, R4, R0.reuse, !PT ;  /* 0x0000000004047248 */ /* 0x080fe20007fe0200 */
[--C-:B------:R-:W-:Y:S01]  /*0560*/  @P4 IMAD.X R25, R12, 0x1, R8.reuse, P3 ;  /* 0x000000010c194824 */ /* 0x100fe200018e0608 */
[----:B------:R-:W-:Y:S01]  /*0570*/  VIMNMX.U16x2 R2, R2, R0, !PT ;  /* 0x0000000002027248 */ /* 0x000fe20007fe0200 */
[----:B------:R-:W-:Y:S01]  /*0580*/  @P2 IMAD.X R29, R26, 0x1, R8, P0 ;  /* 0x000000011a1d2824 */ /* 0x000fe200000e0608 */
        /* <DEDUP_REMOVED lines=9> */
.L_x_32:
        /* <DEDUP_REMOVED lines=8> */
.L_x_34:
        /* <DEDUP_REMOVED lines=8> */
[-C--:B0-----:R-:W-:Y:S02]  /*0720*/  VIMNMX.U16x2 R15, R4, R0.reuse, !PT ;  /* 0x00000000040f7248 */ /* 0x081fe40007fe0200 */
[----:B------:R-:W-:-:S02]  /*0730*/  VIMNMX.U16x2 R4, R10, R0, !PT ;  /* 0x000000000a047248 */ /* 0x000fc40007fe0200 */
[----:B------:R-:W-:Y:S02]  /*0740*/  VIMNMX.U16x2 R17, R2, R0, !PT ;  /* 0x0000000002117248 */ /* 0x000fe40007fe0200 */
[----:B------:R-:W-:Y:S02]  /*0750*/  PRMT R10, R15, 0x7610, R10 ;  /* 0x000076100f0a7816 */ /* 0x000fe4000000000a */
[----:B------:R-:W-:Y:S02]  /*0760*/  PRMT R2, R14, 0x7773, RZ ;  /* 0x000077730e027816 */ /* 0x000fe400000000ff */
[----:B------:R-:W-:Y:S02]  /*0770*/  PRMT R17, R10, 0x7604, R17 ;  /* 0x000076040a117816 */ /* 0x000fe40000000011 */
[----:B------:R-:W-:Y:S02]  /*0780*/  IADD3 R10, P0, R16, R6, RZ ;  /* 0x00000006100a7210 */ /* 0x000fe40007f1e0ff */
[----:B------:R-:W-:-:S02]  /*0790*/  VIMNMX.U16x2 R2, R2, R0, !PT ;  /* 0x0000000002027248 */ /* 0x000fc40007fe0200 */
[----:B------:R-:W-:Y:S01]  /*07a0*/  PRMT R17, R4, 0x7054, R17 ;  /* 0x0000705404117816 */ /* 0x000fe20000000011 */
        /* <DEDUP_REMOVED lines=13> */
.L_x_35:
        /* <DEDUP_REMOVED lines=16> */
.L_x_3934:


//--------------------- .text._ZN2at6native61_GLOBAL__N__44eb8e94_28_ForeachBinaryOpScalarList_cu_dda10a6925multi_tensor_apply_kernelINS1_28TensorListScalarListMetadataIfLi1EEENS1_25BinaryOpScalarListFunctorIN3c108BFloat16ELi1ELi1ELi0EEEJNS0_7maximumIfEEEEEvT_T0_DpT1_ --------------------------
	.section	.text._ZN2at6native61_GLOBAL__N__44eb8e94_28_ForeachBinaryOpScalarList_cu_dda10a6925multi_tensor_apply_kernelINS1_28TensorListScalarListMetadataIfLi1EEENS1_25BinaryOpScalarListFunctorIN3c108BFloat16ELi1ELi1ELi0EEEJNS0_7maximumIfEEEEEvT_T0_DpT1_,"ax",@progbits
	.align	128
.text._ZN2at6native61_GLOBAL__N__44eb8e94_28_ForeachBinaryOpScalarList_cu_dda10a6925multi_tensor_apply_kernelINS1_28TensorListScalarListMetadataIfLi1EEENS1_25BinaryOpScalarListFunctorIN3c108BFloat16ELi1ELi1ELi0EEEJNS0_7maximumIfEEEEEvT_T0_DpT1_:
        .type           _ZN2at6native61_GLOBAL__N__44eb8e94_28_ForeachBinaryOpScalarList_cu_dda10a6925multi_tensor_apply_kernelINS1_28TensorListScalarListMetadataIfLi1EEENS1_25BinaryOpScalarListFunctorIN3c108BFloat16ELi1ELi1ELi0EEEJNS0_7maximumIfEEEEEvT_T0_DpT1_,@function
        .size           _ZN2at6native61_GLOBAL__N__44eb8e94_28_ForeachBinaryOpScalarList_cu_dda10a6925multi_tensor_apply_kernelINS1_28TensorListScalarListMetadataIfLi1EEENS1_25BinaryOpScalarListFunctorIN3c108BFloat16ELi1ELi1ELi0EEEJNS0_7maximumIfEEEEEvT_T0_DpT1_,(.L_x_3935 - _ZN2at6native61_GLOBAL__N__44eb8e94_28_ForeachBinaryOpScalarList_cu_dda10a6925multi_tensor_apply_kernelINS1_28TensorListScalarListMetadataIfLi1EEENS1_25BinaryOpScalarListFunctorIN3c108BFloat16ELi1ELi1ELi0EEEJNS0_7maximumIfEEEEEvT_T0_DpT1_)
        .other          _ZN2at6native61_GLOBAL__N__44eb8e94_28_ForeachBinaryOpScalarList_cu_dda10a6925multi_tensor_apply_kernelINS1_28TensorListScalarListMetadataIfLi1EEENS1_25BinaryOpScalarListFunctorIN3c108BFloat16ELi1ELi1ELi0EEEJNS0_7maximumIfEEEEEvT_T0_DpT1_,@"STO_CUDA_ENTRY STV_DEFAULT"
_ZN2at6native61_GLOBAL__N__44eb8e94_28_ForeachBinaryOpScalarList_cu_dda10a6925multi_tensor_apply_kernelINS1_28TensorListScalarListMetadataIfLi1EEENS1_25BinaryOpScalarListFunctorIN3c108BFloat16ELi1ELi1ELi0EEEJNS0_7maximumIfEEEEEvT_T0_DpT1_:
        /* <DEDUP_REMOVED lines=12> */
[----:B------:R-:W1:Y:S01]  /*00c0*/  LDC.64 R2, c[0x0][R8+0x210] ;  /* 0x0000840008027b82 */ /* 0x000e620000000a00 */
[----:B0-----:R-:W-:-:S07]  /*00d0*/  IADD3 R0, P1, -R4, R6, RZ ;  /* 0x0000000604007210 */ /* 0x001fce0007f3e1ff */
[----:B------:R0:W2:Y:S01]  /*00e0*/  LDC R4, c[0x0][R10+0x210] ;  /* 0x000084000a047b82 */ /* 0x0000a20000000800 */
[----:B------:R-:W-:Y:S01]  /*00f0*/  LOP3.LUT R11, R0, 0x3, RZ, 0xc0, !PT ;  /* 0x00000003000b7812 */ /* 0x000fe200078ec0ff */
[----:B------:R-:W-:Y:S02]  /*0100*/  IMAD.X R5, R7, 0x1, ~R5, P1 ;  /* 0x0000000107057824 */ /* 0x000fe400008e0e05 */
[----:B-1----:R-:W-:-:S03]  /*0110*/  IMAD.WIDE R2, R9, 0x20000, R2 ;  /* 0x0002000009027825 */ /* 0x002fc600078e0202 */
[----:B------:R-:W-:-:S04]  /*0120*/  LOP3.LUT P0, RZ, R11, 0x7, R2, 0xf8, !PT ;  /* 0x000000070bff7812 */ /* 0x000fc8000780f802 */
[----:B------:R-:W-:-:S13]  /*0130*/  LOP3.LUT P0, RZ, RZ, RZ, RZ, 0xfc, P0 ;  /* 0x000000ffffff7212 */ /* 0x000fda000000fcff */
[----:B0-----:R-:W-:Y:S05]  /*0140*/  @!P0 BRA `(.L_x_36) ;  /* 0x0000000400488947 */ /* 0x001fea0003800000 */
[----:B------:R-:W-:-:S04]  /*0150*/  ISETP.GE.U32.AND P0, PT, R0, 0x1, PT ;  /* 0x000000010000780c */ /* 0x000fc80003f06070 */
[----:B------:R-:W-:-:S13]  /*0160*/  ISETP.GE.AND.EX P0, PT, R5, RZ, PT, P0 ;  /* 0x000000ff0500720c */ /* 0x000fda0003f06300 */
[----:B------:R-:W-:Y:S05]  /*0170*/  @!P0 EXIT ;  /* 0x000000000000894d */ /* 0x000fea0003800000 */
[----:B------:R-:W0:Y:S01]  /*0180*/  S2R R14, SR_TID.X ;  /* 0x00000000000e7919 */ /* 0x000e220000002100 */
[----:B------:R-:W1:Y:S01]  /*0190*/  LDC R15, c[0x0][RZ] ;  /* 0x00000000ff0f7b82 */ /* 0x000e620000000800 */
[----:B------:R-:W-:-:S07]  /*01a0*/  CS2R R16, SRZ ;  /* 0x0000000000107805 */ /* 0x000fce000001ff00 */
.L_x_37:
[----:B0-----:R-:W-:Y:S02]  /*01b0*/  IADD3 R11, P0, R14, R16, RZ ;  /* 0x000000100e0b7210 */ /* 0x001fe40007f1e0ff */
[----:B------:R-:W-:Y:S02]  /*01c0*/  PRMT R18, RZ, 0x7610, R18 ;  /* 0x00007610ff127816 */ /* 0x000fe40000000012 */
[----:B-1----:R-:W-:Y:S01]  /*01d0*/  IADD3 R7, P2, R15, R11, RZ ;  /* 0x0000000b0f077210 */ /* 0x002fe20007f5e0ff */
[----:B------:R-:W-:Y:S01]  /*01e0*/  IMAD.X R20, RZ, RZ, R17, P0 ;  /* 0x000000ffff147224 */ /* 0x000fe200000e0611 */
[-C--:B------:R-:W-:Y:S02]  /*01f0*/  LEA R10, P5, R11, R2.reuse, 0x1 ;  /* 0x000000020b0a7211 */ /* 0x080fe400078a08ff */
[C---:B------:R-:W-:Y:S01]  /*0200*/  ISETP.GE.U32.AND P1, PT, R7.reuse, 0x10000, PT ;  /* 0x000100000700780c */ /* 0x040fe20003f26070 */
[----:B------:R-:W-:Y:S01]  /*0210*/  IMAD.X R6, RZ, RZ, R20, P2 ;  /* 0x000000ffff067224 */ /* 0x000fe200010e0614 */
[----:B------:R-:W-:-:S02]  /*0220*/  LEA R12, P2, R7, R2, 0x1 ;  /* 0x00000002070c7211 */ /* 0x000fc400078408ff */
[CC--:B------:R-:W-:Y:S02]  /*0230*/  ISETP.LT.U32.AND P0, PT, R7.reuse, R0.reuse, PT ;  /* 0x000000000700720c */ /* 0x0c0fe40003f01070 */
[C---:B------:R-:W-:Y:S02]  /*0240*/  ISETP.GE.U32.AND.EX P1, PT, R6.reuse, RZ, PT, P1 ;  /* 0x000000ff0600720c */ /* 0x040fe40003f26110 */
[----:B------:R-:W-:Y:S02]  /*0250*/  LEA.HI.X R13, R7, R3, R6, 0x1, P2 ;  /* 0x00000003070d7211 */ /* 0x000fe400010f0c06 */
[----:B------:R-:W-:Y:S02]  /*0260*/  ISETP.GE.U32.AND P2, PT, R11, 0x10000, PT ;  /* 0x000100000b00780c */ /* 0x000fe40003f46070 */
[----:B------:R-:W-:Y:S01]  /*0270*/  ISETP.LT.AND.EX P1, PT, R6, R5, !P1, P0 ;  /* 0x000000050600720c */ /* 0x000fe20004f21300 */
[----:B------:R-:W-:Y:S01]  /*0280*/  IMAD R6, R15, 0x3, RZ ;  /* 0x000000030f067824 */ /* 0x000fe200078e02ff */
[----:B------:R-:W-:-:S02]  /*0290*/  ISETP.LT.U32.AND P0, PT, R11, R0, PT ;  /* 0x000000000b00720c */ /* 0x000fc40003f01070 */
[----:B------:R-:W-:Y:S02]  /*02a0*/  ISETP.GE.U32.AND.EX P2, PT, R20, RZ, PT, P2 ;  /* 0x000000ff1400720c */ /* 0x000fe40003f46120 */
[-C--:B------:R-:W-:Y:S02]  /*02b0*/  LEA R7, P4, R15, R11.reuse, 0x1 ;  /* 0x0000000b0f077211 */ /* 0x080fe400078808ff */
[----:B------:R-:W-:Y:S02]  /*02c0*/  IADD3 R9, P3, R6, R11, RZ ;  /* 0x0000000b06097210 */ /* 0x000fe40007f7e0ff */
[----:B------:R-:W-:Y:S01]  /*02d0*/  ISETP.LT.AND.EX P2, PT, R20, R5, !P2, P0 ;  /* 0x000000051400720c */ /* 0x000fe20005741300 */
[--C-:B------:R-:W-:Y:S01]  /*02e0*/  IMAD.X R22, RZ, RZ, R20.reuse, P4 ;  /* 0x000000ffff167224 */ /* 0x100fe200020e0614 */
[--C-:B------:R-:W-:Y:S01]  /*02f0*/  LEA.HI.X R11, R11, R3, R20.reuse, 0x1, P5 ;  /* 0x000000030b0b7211 */ /* 0x100fe200028f0c14 */
[----:B------:R-:W-:Y:S01]  /*0300*/  IMAD.X R20, RZ, RZ, R20, P3 ;  /* 0x000000ffff147224 */ /* 0x000fe200018e0614 */
[----:B------:R-:W-:-:S02]  /*0310*/  ISETP.GE.U32.AND P5, PT, R7, 0x10000, PT ;  /* 0x000100000700780c */ /* 0x000fc40003fa6070 */
[-C--:B------:R-:W-:Y:S02]  /*0320*/  ISETP.LT.U32.AND P0, PT, R7, R0.reuse, PT ;  /* 0x000000000700720c */ /* 0x080fe40003f01070 */
[C---:B------:R-:W-:Y:S02]  /*0330*/  ISETP.GE.U32.AND.EX P5, PT, R22.reuse, RZ, PT, P5 ;  /* 0x000000ff1600720c */ /* 0x040fe40003fa6150 */
[C---:B------:R-:W-:Y:S02]  /*0340*/  ISETP.GE.U32.AND P4, PT, R9.reuse, 0x10000, PT ;  /* 0x000100000900780c */ /* 0x040fe40003f86070 */
[----:B------:R-:W-:Y:S01]  /*0350*/  ISETP.LT.AND.EX P0, PT, R22, R5, !P5, P0 ;  /* 0x000000051600720c */ /* 0x000fe20006f01300 */
[----:B------:R-:W3:Y:S01]  /*0360*/  @P2 LDG.E.U16 R18, desc[UR4][R10.64] ;  /* 0x000000040a122981 */ /* 0x000ee2000c1e1500 */
[----:B------:R-:W-:Y:S02]  /*0370*/  ISETP.LT.U32.AND P3, PT, R9, R0, PT ;  /* 0x000000000900720c */ /* 0x000fe40003f61070 */
[----:B------:R-:W-:-:S02]  /*0380*/  ISETP.GE.U32.AND.EX P4, PT, R20, RZ, PT, P4 ;  /* 0x000000ff1400720c */ /* 0x000fc40003f86140 */
[-C--:B------:R-:W-:Y:S02]  /*0390*/  LEA R8, P5, R9, R2.reuse, 0x1 ;  /* 0x0000000209087211 */ /* 0x080fe400078a08ff */
[----:B------:R-:W-:Y:S02]  /*03a0*/  PRMT R19, RZ, 0x7610, R19 ;  /* 0x00007610ff137816 */ /* 0x000fe40000000013 */
[----:B------:R-:W-:Y:S02]  /*03b0*/  LEA R6, P6, R7, R2, 0x1 ;  /* 0x0000000207067211 */ /* 0x000fe400078c08ff */
[----:B------:R-:W-:Y:S02]  /*03c0*/  ISETP.LT.AND.EX P3, PT, R20, R5, !P4, P3 ;  /* 0x000000051400720c */ /* 0x000fe40006761330 */
[--C-:B------:R-:W-:Y:S01]  /*03d0*/  LEA.HI.X R9, R9, R3, R20.reuse, 0x1, P5 ;  /* 0x0000000309097211 */ /* 0x100fe200028f0c14 */
[----:B------:R-:W4:Y:S01]  /*03e0*/  @P1 LDG.E.U16 R19, desc[UR4][R12.64] ;  /* 0x000000040c131981 */ /* 0x000f22000c1e1500 */
[----:B------:R-:W-:-:S02]  /*03f0*/  PRMT R20, RZ, 0x7610, R20 ;  /* 0x00007610ff147816 */ /* 0x000fc40000000014 */
[----:B------:R-:W-:Y:S02]  /*0400*/  LEA.HI.X R7, R7, R3, R22, 0x1, P6 ;  /* 0x0000000307077211 */ /* 0x000fe400030f0c16 */
[----:B------:R-:W-:-:S03]  /*0410*/  PRMT R21, RZ, 0x7610, R21 ;  /* 0x00007610ff157816 */ /* 0x000fc60000000015 */
[----:B------:R-:W5:Y:S04]  /*0420*/  @P0 LDG.E.U16 R20, desc[UR4][R6.64] ;  /* 0x0000000406140981 */ /* 0x000f68000c1e1500 */
[----:B------:R-:W5:Y:S01]  /*0430*/  @P3 LDG.E.U16 R21, desc[UR4][R8.64] ;  /* 0x0000000408153981 */ /* 0x000f62000c1e1500 */
[----:B------:R-:W-:-:S04]  /*0440*/  IMAD.WIDE.U32 R16, R15, 0x4, R16 ;  /* 0x000000040f107825 */ /* 0x000fc800078e0010 */
[----:B---3--:R-:W-:-:S05]  /*0450*/  IMAD.U32 R23, R18, 0x10000, RZ ;  /* 0x0001000012177824 */ /* 0x008fca00078e00ff */
[C---:B------:R-:W-:Y:S02]  /*0460*/  FSETP.GTU.FTZ.AND P4, PT, |R23|.reuse, +INF , PT ;  /* 0x7f8000001700780b */ /* 0x040fe40003f9c200 */
[----:B--2---:R-:W-:Y:S01]  /*0470*/  FSETP.GT.FTZ.AND P5, PT, R23, R4, PT ;  /* 0x000000041700720b */ /* 0x004fe20003fb4000 */
[----:B----4-:R-:W-:-:S03]  /*0480*/  IMAD.U32 R19, R19, 0x10000, RZ ;  /* 0x0001000013137824 */ /* 0x010fc600078e00ff */
[----:B------:R-:W-:Y:S02]  /*0490*/  PLOP3.LUT P4, PT, P5, P4, PT, 0xa8, 0x0 ;  /* 0x000000000000781c */ /* 0x000fe40002f89570 */
[C---:B------:R-:W-:Y:S02]  /*04a0*/  FSETP.GTU.FTZ.AND P5, PT, |R19|.reuse, +INF , PT ;  /* 0x7f8000001300780b */ /* 0x040fe40003fbc200 */
[-C--:B------:R-:W-:Y:S01]  /*04b0*/  FSETP.GT.FTZ.AND P6, PT, R19, R4.reuse, PT ;  /* 0x000000041300720b */ /* 0x080fe20003fd4000 */
[----:B-----5:R-:W-:Y:S01]  /*04c0*/  IMAD.U32 R25, R20, 0x10000, RZ ;  /* 0x0001000014197824 */ /* 0x020fe200078e00ff */
[----:B------:R-:W-:Y:S02]  /*04d0*/  FSEL R23, R23, R4, P4 ;  /* 0x0000000417177208 */ /* 0x000fe40002000000 */
[----:B------:R-:W-:Y:S01]  /*04e0*/  PLOP3.LUT P4, PT, P6, P5, PT, 0xa8, 0x0 ;  /* 0x000000000000781c */ /* 0x000fe2000378b570 */
[----:B------:R-:W-:Y:S01]  /*04f0*/  IMAD.U32 R21, R21, 0x10000, RZ ;  /* 0x0001000015157824 */ /* 0x000fe200078e00ff */
[----:B------:R-:W-:-:S02]  /*0500*/  FSETP.GTU.FTZ.AND P5, PT, |R25|, +INF , PT ;  /* 0x7f8000001900780b */ /* 0x000fc40003fbc200 */
[-C--:B------:R-:W-:Y:S02]  /*0510*/  FSETP.GT.FTZ.AND P6, PT, R25, R4.reuse, PT ;  /* 0x000000041900720b */ /* 0x080fe40003fd4000 */
[-C--:B------:R-:W-:Y:S02]  /*0520*/  FSEL R19, R19, R4.reuse, P4 ;  /* 0x0000000413137208 */ /* 0x080fe40002000000 */
[----:B------:R-:W-:Y:S02]  /*0530*/  PLOP3.LUT P5, PT, P6, P5, PT, 0xa8, 0x0 ;  /* 0x000000000000781c */ /* 0x000fe400037ab570 */
[C---:B------:R-:W-:Y:S02]  /*0540*/  FSETP.GTU.FTZ.AND P4, PT, |R21|.reuse, +INF , PT ;  /* 0x7f8000001500780b */ /* 0x040fe40003f9c200 */
[----:B------:R-:W-:-:S04]  /*0550*/  FSETP.GT.FTZ.AND P6, PT, R21, R4, PT ;  /* 0x000000041500720b */ /* 0x000fc80003fd4000 */
[----:B------:R-:W-:Y:S02]  /*0560*/  PLOP3.LUT P4, PT, P6, P4, PT, 0xa8, 0x0 ;  /* 0x000000000000781c */ /* 0x000fe40003789570 */
[-C--:B------:R-:W-:Y:S02]  /*0570*/  FSEL R25, R25, R4.reuse, P5 ;  /* 0x0000000419197208 */ /* 0x080fe40002800000 */
[----:B------:R-:W-:Y:S02]  /*0580*/  FSEL R21, R21, R4, P4 ;  /* 0x0000000415157208 */ /* 0x000fe40002000000 */
[----:B------:R-:W-:Y:S02]  /*0590*/  F2FP.BF16.F32.PACK_AB R23, RZ, R23 ;  /* 0x00000017ff17723e */ /* 0x000fe400000010ff */
[----:B------:R-:W-:Y:S02]  /*05a0*/  F2FP.BF16.F32.PACK_AB R19, RZ, R19 ;  /* 0x00000013ff13723e */ /* 0x000fe400000010ff */
[----:B------:R-:W-:-:S02]  /*05b0*/  F2FP.BF16.F32.PACK_AB R25, RZ, R25 ;  /* 0x00000019ff19723e */ /* 0x000fc400000010ff */
[----:B------:R-:W-:Y:S01]  /*05c0*/  F2FP.BF16.F32.PACK_AB R21, RZ, R21 ;  /* 0x00000015ff15723e */ /* 0x000fe200000010ff */
[----:B------:R3:W-:Y:S04]  /*05d0*/  @P2 STG.E.U16 desc[UR4][R10.64], R23 ;  /* 0x000000170a002986 */ /* 0x0007e8000c101504 */
[----:B------:R3:W-:Y:S01]  /*05e0*/  @P1 STG.E.U16 desc[UR4][R12.64], R19 ;  /* 0x000000130c001986 */ /* 0x0007e2000c101504 */
[----:B------:R-:W-:-:S03]  /*05f0*/  ISETP.LT.U32.AND P1, PT, R16, R0, PT ;  /* 0x000000001000720c */ /* 0x000fc60003f21070 */
[----:B------:R3:W-:Y:S01]  /*0600*/  @P0 STG.E.U16 desc[UR4][R6.64], R25 ;  /* 0x0000001906000986 */ /* 0x0007e2000c101504 */
[----:B------:R-:W-:-:S03]  /*0610*/  ISETP.GE.U32.AND P0, PT, R16, 0x10000, PT ;  /* 0x000100001000780c */ /* 0x000fc60003f06070 */
[----:B------:R3:W-:Y:S01]  /*0620*/  @P3 STG.E.U16 desc[UR4][R8.64], R21 ;  /* 0x0000001508003986 */ /* 0x0007e2000c101504 */
[C---:B------:R-:W-:Y:S02]  /*0630*/  ISETP.GE.U32.AND.EX P0, PT, R17.reuse, RZ, PT, P0 ;  /* 0x000000ff1100720c */ /* 0x040fe40003f06100 */
[----:B------:R-:W-:-:S13]  /*0640*/  ISETP.LT.AND.EX P1, PT, R17, R5, PT, P1 ;  /* 0x000000051100720c */ /* 0x000fda0003f21310 */
[----:B---3--:R-:W-:Y:S05]  /*0650*/  @!P0 BRA P1, `(.L_x_37) ;  /* 0xfffffff800d48947 */ /* 0x008fea000083ffff */
[----:B------:R-:W-:Y:S05]  /*0660*/  EXIT ;  /* 0x000000000000794d */ /* 0x000fea0003800000 */
.L_x_36:
[----:B------:R-:W0:Y:S02]  /*0670*/  S2R R17, SR_TID.X ;  /* 0x0000000000117919 */ /* 0x000e240000002100 */
[----:B0-----:R-:W-:-:S03]  /*0680*/  IMAD.WIDE.U32 R6, R17, 0x4, RZ ;  /* 0x0000000411067825 */ /* 0x001fc600078e00ff */
[----:B------:R-:W-:-:S04]  /*0690*/  ISETP.GE.U32.AND P0, PT, R6, R0, PT ;  /* 0x000000000600720c */ /* 0x000fc80003f06070 */
[----:B------:R-:W-:-:S04]  /*06a0*/  ISETP.GE.AND.EX P0, PT, R7, R5, PT, P0 ;  /* 0x000000050700720c */ /* 0x000fc80003f06300 */
[----:B------:R-:W-:-:S13]  /*06b0*/  ISETP.GT.U32.OR P0, PT, R17, 0x3fff, P0 ;  /* 0x00003fff1100780c */ /* 0x000fda0000704470 */
[----:B------:R-:W-:Y:S05]  /*06c0*/  @P0 EXIT ;  /* 0x000000000000094d */ /* 0x000fea0003800000 */
[----:B------:R-:W-:Y:S01]  /*06d0*/  IMAD.MOV.U32 R12, RZ, RZ, RZ ;  /* 0x000000ffff0c7224 */ /* 0x000fe200078e00ff */
[----:B------:R-:W-:-:S06]  /*06e0*/  ULDC UR6, c[0x0][0x0] ;  /* 0x0000000000067ab9 */ /* 0x000fcc0000000800 */
.L_x_38:
[----:B------:R-:W-:-:S04]  /*06f0*/  LEA R6, P0, R17, R2, 0x3 ;  /* 0x0000000211067211 */ /* 0x000fc800078018ff */
[----:B------:R-:W-:-:S05]  /*0700*/  LEA.HI.X R7, R17, R3, R12, 0x3, P0 ;  /* 0x0000000311077211 */ /* 0x000fca00000f1c0c */
[----:B------:R-:W3:Y:S02]  /*0710*/  LDG.E.64 R14, desc[UR4][R6.64] ;  /* 0x00000004060e7981 */ /* 0x000ee4000c1e1b00 */
[C---:B---3--:R-:W-:Y:S01]  /*0720*/  PRMT R8, R14.reuse, 0x7632, R8 ;  /* 0x000076320e087816 */ /* 0x048fe20000000008 */
[----:B------:R-:W-:Y:S01]  /*0730*/  IMAD.U32 R11, R14, 0x10000, RZ ;  /* 0x000100000e0b7824 */ /* 0x000fe200078e00ff */
[C---:B------:R-:W-:Y:S01]  /*0740*/  PRMT R9, R15.reuse, 0x7632, R9 ;  /* 0x000076320f097816 */ /* 0x040fe20000000009 */
[----:B------:R-:W-:Y:S02]  /*0750*/  IMAD.U32 R15, R15, 0x10000, RZ ;  /* 0x000100000f0f7824 */ /* 0x000fe400078e00ff */
[----:B------:R-:W-:Y:S01]  /*0760*/  IMAD.U32 R13, R8, 0x10000, RZ ;  /* 0x00010000080d7824 */ /* 0x000fe200078e00ff */
[----:B------:R-:W-:Y:S01]  /*0770*/  FSETP.GTU.FTZ.AND P0, PT, |R11|, +INF , PT ;  /* 0x7f8000000b00780b */ /* 0x000fe20003f1c200 */
[----:B------:R-:W-:Y:S01]  /*0780*/  IMAD.U32 R9, R9, 0x10000, RZ ;  /* 0x0001000009097824 */ /* 0x000fe200078e00ff */
[----:B--2---:R-:W-:-:S02]  /*0790*/  FSETP.GT.FTZ.AND P1, PT, R11, R4, PT ;  /* 0x000000040b00720b */ /* 0x004fc40003f34000 */
[C---:B------:R-:W-:Y:S02]  /*07a0*/  FSETP.GTU.FTZ.AND P5, PT, |R15|.reuse, +INF , PT ;  /* 0x7f8000000f00780b */ /* 0x040fe40003fbc200 */
[----:B------:R-:W-:Y:S02]  /*07b0*/  PLOP3.LUT P0, PT, P1, P0, PT, 0xa8, 0x0 ;  /* 0x000000000000781c */ /* 0x000fe40000f01570 */
[-C--:B------:R-:W-:Y:S02]  /*07c0*/  FSETP.GT.FTZ.AND P6, PT, R15, R4.reuse, PT ;  /* 0x000000040f00720b */ /* 0x080fe40003fd4000 */
[C---:B------:R-:W-:Y:S02]  /*07d0*/  FSETP.GTU.FTZ.AND P4, PT, |R13|.reuse, +INF , PT ;  /* 0x7f8000000d00780b */ /* 0x040fe40003f9c200 */
[----:B------:R-:W-:Y:S02]  /*07e0*/  FSETP.GT.FTZ.AND P3, PT, R13, R4, PT ;  /* 0x000000040d00720b */ /* 0x000fe40003f74000 */
[----:B------:R-:W-:-:S02]  /*07f0*/  FSETP.GTU.FTZ.AND P1, PT, |R9|, +INF , PT ;  /* 0x7f8000000900780b */ /* 0x000fc40003f3c200 */
[-C--:B------:R-:W-:Y:S02]  /*0800*/  FSETP.GT.FTZ.AND P2, PT, R9, R4.reuse, PT ;  /* 0x000000040900720b */ /* 0x080fe40003f54000 */
[----:B------:R-:W-:Y:S02]  /*0810*/  PLOP3.LUT P5, PT, P6, P5, PT, 0xa8, 0x0 ;  /* 0x000000000000781c */ /* 0x000fe400037ab570 */
[----:B------:R-:W-:Y:S02]  /*0820*/  PLOP3.LUT P3, PT, P3, P4, PT, 0xa8, 0x0 ;  /* 0x000000000000781c */ /* 0x000fe40001f69570 */
[----:B------:R-:W-:Y:S02]  /*0830*/  PLOP3.LUT P1, PT, P2, P1, PT, 0xa8, 0x0 ;  /* 0x000000000000781c */ /* 0x000fe40001723570 */
[-C--:B------:R-:W-:Y:S02]  /*0840*/  FSEL R11, R11, R4.reuse, P0 ;  /* 0x000000040b0b7208 */ /* 0x080fe40000000000 */
[----:B------:R-:W-:-:S02]  /*0850*/  FSEL R15, R15, R4, P5 ;  /* 0x000000040f0f7208 */ /* 0x000fc40002800000 */
        /* <DEDUP_REMOVED lines=13> */
[----:B0-----:R-:W-:Y:S05]  /*0930*/  @!P0 BRA P1, `(.L_x_38) ;  /* 0xfffffffc006c8947 */ /* 0x001fea000083ffff */
[----:B------:R-:W-:Y:S05]  /*0940*/  EXIT ;  /* 0x000000000000794d */ /* 0x000fea0003800000 */
.L_x_39:
        /* <DEDUP_REMOVED lines=11> */
.L_x_3935:


//--------------------- .text._ZN2at6native61_GLOBAL__N__44eb8e94_28_ForeachBinaryOpScalarList_cu_dda10a6925multi_tensor_apply_kernelINS1_28TensorListScalarListMetadataIfLi1EEENS1_25BinaryOpScalarListFunctorIN3c104HalfELi1ELi1ELi0EEEJNS0_7maximumIfEEEEEvT_T0_DpT1_ --------------------------
	.section	.text._ZN2at6native61_GLOBAL__N__44eb8e94_28_ForeachBinaryOpScalarList_cu_dda10a6925multi_tensor_apply_kernelINS1_28TensorListScalarListMetadataIfLi1EEENS1_25BinaryOpScalarListFunctorIN3c104HalfELi1ELi1ELi0EEEJNS0_7maximumIfEEEEEvT_T0_DpT1_,"ax",@progbits
	.align	128
.text._ZN2at6native61_GLOBAL__N__44eb8e94_28_ForeachBinaryOpScalarList_cu_dda10a6925multi_tensor_apply_kernelINS1_28TensorListScalarListMetadataIfLi1EEENS1_25BinaryOpScalarListFunctorIN3c104HalfELi1ELi1ELi0EEEJNS0_7maximumIfEEEEEvT_T0_DpT1_:
        .type           _ZN2at6native61_GLOBAL__N__44eb8e94_28_ForeachBinaryOpScalarList_cu_dda10a6925multi_tensor_apply_kernelINS1_28TensorListScalarListMetadataIfLi1EEENS1_25BinaryOpScalarListFunctorIN3c104HalfELi1ELi1ELi0EEEJNS0_7maximumIfEEEEEvT_T0_DpT1_,@function
        .size           _ZN2at6native61_GLOBAL__N__44eb8e94_28_ForeachBinaryOpScalarList_cu_dda10a6925multi_tensor_apply_kernelINS1_28TensorListScalarListMetadataIfLi1EEENS1_25BinaryOpScalarListFunctorIN3c104HalfELi1ELi1ELi0EEEJNS0_7maximumIfEEEEEvT_T0_DpT1_,(.L_x_3936 - _ZN2at6native61_GLOBAL__N__44eb8e94_28_ForeachBinaryOpScalarList_cu_dda10a6925multi_tensor_apply_kernelINS1_28TensorListScalarListMetadataIfLi1EEENS1_25BinaryOpScalarListFunctorIN3c104HalfELi1ELi1ELi0EEEJNS0_7maximumIfEEEEEvT_T0_DpT1_)
        .other          _ZN2at6native61_GLOBAL__N__44eb8e94_28_ForeachBinaryOpScalarList_cu_dda10a6925multi_tensor_apply_kernelINS1_28TensorListScalarListMetadataIfLi1EEENS1_25BinaryOpScalarListFunctorIN3c104HalfELi1ELi1ELi0EEEJNS0_7maximumIfEEEEEvT_T0_DpT1_,@"STO_CUDA_ENTRY STV_DEFAULT"
_ZN2at6native61_GLOBAL__N__44eb8e94_28_ForeachBinaryOpScalarList_cu_dda10a6925multi_tensor_apply_kernelINS1_28TensorListScalarListMetadataIfLi1EEENS1_25BinaryOpScalarListFunctorIN3c104HalfELi1ELi1ELi0EEEJNS0_7maximumIfEEEEEvT_T0_DpT1_:
        /* <DEDUP_REMOVED lines=27> */
.L_x_41:
[----:B0-----:R-:W-:Y:S02]  /*01b0*/  IADD3 R11, P0, R14, R16, RZ ;  /* 0x000000100e0b7210 */ /* 0x001fe40007f1e0ff */
[----:B------:R-:W-:Y:S02]  /*01c0*/  PRMT R18, RZ, 0x7610, R18 ;  /* 0x00007610ff127816 */ /* 0x000fe40000000012 */
[----:B-1----:R-:W-:Y:S01]  /*01d0*/  IADD3 R7, P2, R15, R11, RZ ;  /* 0x0000000b0f077210 */ /* 0x002fe20007f5e0ff */
[----:B------:R-:W-:Y:S01]  /*01e0*/  IMAD.X R20, RZ, RZ, R17, P0 ;  /* 0x000000ffff147224 */ /* 0x000fe200000e0611 */
[----:B------:R-:W-:Y:S02]  /*01f0*/  ISETP.LT.U32.AND P3, PT, R11, R0, PT ;  /* 0x000000000b00720c */ /* 0x000fe40003f61070 */
[C---:B------:R-:W-:Y:S01]  /*0200*/  ISETP.GE.U32.AND P1, PT, R7.reuse, 0x10000, PT ;  /* 0x000100000700780c */ /* 0x040fe20003f26070 */
[----:B------:R-:W-:Y:S01]  /*0210*/  IMAD.X R6, RZ, RZ, R20, P2 ;  /* 0x000000ffff067224 */ /* 0x000fe200010e0614 */
[----:B------:R-:W-:-:S02]  /*0220*/  LEA R12, P2, R7, R2, 0x1 ;  /* 0x00000002070c7211 */ /* 0x000fc400078408ff */
[C---:B------:R-:W-:Y:S02]  /*0230*/  ISETP.LT.U32.AND P0, PT, R7.reuse, R0, PT ;  /* 0x000000000700720c */ /* 0x040fe40003f01070 */
[C---:B------:R-:W-:Y:S02]  /*0240*/  ISETP.GE.U32.AND.EX P1, PT, R6.reuse, RZ, PT, P1 ;  /* 0x000000ff0600720c */ /* 0x040fe40003f26110 */
[----:B------:R-:W-:Y:S02]  /*0250*/  LEA.HI.X R13, R7, R3, R6, 0x1, P2 ;  /* 0x00000003070d7211 */ /* 0x000fe400010f0c06 */
[----:B------:R-:W-:Y:S02]  /*0260*/  ISETP.GE.U32.AND P2, PT, R11, 0x10000, PT ;  /* 0x000100000b00780c */ /* 0x000fe40003f46070 */
[----:B------:R-:W-:Y:S01]  /*0270*/  ISETP.LT.AND.EX P1, PT, R6, R5, !P1, P0 ;  /* 0x000000050600720c */ /* 0x000fe20004f21300 */
[C---:B------:R-:W-:Y:S01]  /*0280*/  IMAD R6, R15.reuse, 0x3, RZ ;  /* 0x000000030f067824 */ /* 0x040fe200078e02ff */
[----:B------:R-:W-:-:S02]  /*0290*/  LEA R7, P5, R15, R11, 0x1 ;  /* 0x0000000b0f077211 */ /* 0x000fc400078a08ff */
[C---:B------:R-:W-:Y:S02]  /*02a0*/  ISETP.GE.U32.AND.EX P2, PT, R20.reuse, RZ, PT, P2 ;  /* 0x000000ff1400720c */ /* 0x040fe40003f46120 */
[----:B------:R-:W-:Y:S01]  /*02b0*/  LEA R10, P4, R11, R2, 0x1 ;  /* 0x000000020b0a7211 */ /* 0x000fe200078808ff */
[--C-:B------:R-:W-:Y:S01]  /*02c0*/  IMAD.X R22, RZ, RZ, R20.reuse, P5 ;  /* 0x000000ffff167224 */ /* 0x100fe200028e0614 */
[----:B------:R-:W-:Y:S02]  /*02d0*/  ISETP.LT.AND.EX P2, PT, R20, R5, !P2, P3 ;  /* 0x000000051400720c */ /* 0x000fe40005741330 */
[----:B------:R-:W-:Y:S02]  /*02e0*/  IADD3 R9, P3, R6, R11, RZ ;  /* 0x0000000b06097210 */ /* 0x000fe40007f7e0ff */
[----:B------:R-:W-:Y:S02]  /*02f0*/  ISETP.GE.U32.AND P0, PT, R7, 0x10000, PT ;  /* 0x000100000700780c */ /* 0x000fe40003f06070 */
[--C-:B------:R-:W-:Y:S01]  /*0300*/  LEA.HI.X R11, R11, R3, R20.reuse, 0x1, P4 ;  /* 0x000000030b0b7211 */ /* 0x100fe200020f0c14 */
[----:B------:R-:W-:Y:S01]  /*0310*/  IMAD.X R20, RZ, RZ, R20, P3 ;  /* 0x000000ffff147224 */ /* 0x000fe200018e0614 */
[----:B------:R-:W-:-:S02]  /*0320*/  ISETP.LT.U32.AND P4, PT, R7, R0, PT ;  /* 0x000000000700720c */ /* 0x000fc40003f81070 */
[C---:B------:R-:W-:Y:S02]  /*0330*/  ISETP.GE.U32.AND.EX P0, PT, R22.reuse, RZ, PT, P0 ;  /* 0x000000ff1600720c */ /* 0x040fe40003f06100 */
[C---:B------:R-:W-:Y:S01]  /*0340*/  ISETP.GE.U32.AND P3, PT, R9.reuse, 0x10000, PT ;  /* 0x000100000900780c */ /* 0x040fe20003f66070 */
[----:B------:R-:W3:Y:S01]  /*0350*/  @P2 LDG.E.U16 R18, desc[UR4][R10.64] ;  /* 0x000000040a122981 */ /* 0x000ee2000c1e1500 */
[----:B------:R-:W-:Y:S02]  /*0360*/  ISETP.LT.AND.EX P0, PT, R22, R5, !P0, P4 ;  /* 0x000000051600720c */ /* 0x000fe40004701340 */
[C---:B------:R-:W-:Y:S02]  /*0370*/  ISETP.LT.U32.AND P6, PT, R9.reuse, R0, PT ;  /* 0x000000000900720c */ /* 0x040fe40003fc1070 */
[----:B------:R-:W-:Y:S02]  /*0380*/  ISETP.GE.U32.AND.EX P3, PT, R20, RZ, PT, P3 ;  /* 0x000000ff1400720c */ /* 0x000fe40003f66130 */
[----:B------:R-:W-:-:S02]  /*0390*/  LEA R8, P5, R9, R2, 0x1 ;  /* 0x0000000209087211 */ /* 0x000fc400078a08ff */
[----:B------:R-:W-:Y:S02]  /*03a0*/  PRMT R19, RZ, 0x7610, R19 ;  /* 0x00007610ff137816 */ /* 0x000fe40000000013 */
[----:B------:R-:W-:Y:S02]  /*03b0*/  LEA R6, P4, R7, R2, 0x1 ;  /* 0x0000000207067211 */ /* 0x000fe400078808ff */
[----:B------:R-:W-:Y:S02]  /*03c0*/  ISETP.LT.AND.EX P3, PT, R20, R5, !P3, P6 ;  /* 0x000000051400720c */ /* 0x000fe40005f61360 */
[-CC-:B------:R-:W-:Y:S01]  /*03d0*/  LEA.HI.X R9, R9, R3.reuse, R20.reuse, 0x1, P5 ;  /* 0x0000000309097211 */ /* 0x180fe200028f0c14 */
[----:B------:R-:W4:Y:S01]  /*03e0*/  @P1 LDG.E.U16 R19, desc[UR4][R12.64] ;  /* 0x000000040c131981 */ /* 0x000f22000c1e1500 */
[----:B------:R-:W-:Y:S02]  /*03f0*/  PRMT R20, RZ, 0x7610, R20 ;  /* 0x00007610ff147816 */ /* 0x000fe40000000014 */
[----:B------:R-:W-:-:S02]  /*0400*/  LEA.HI.X R7, R7, R3, R22, 0x1, P4 ;  /* 0x0000000307077211 */ /* 0x000fc400020f0c16 */
[----:B------:R-:W-:-:S03]  /*0410*/  PRMT R21, RZ, 0x7610, R21 ;  /* 0x00007610ff157816 */ /* 0x000fc60000000015 */
[----:B------:R-:W5:Y:S04]  /*0420*/  @P0 LDG.E.U16 R20, desc[UR4][R6.64] ;  /* 0x0000000406140981 */ /* 0x000f68000c1e1500 */
[----:B------:R-:W5:Y:S01]  /*0430*/  @P3 LDG.E.U16 R21, desc[UR4][R8.64] ;  /* 0x0000000408153981 */ /* 0x000f62000c1e1500 */
[----:B------:R-:W-:-:S04]  /*0440*/  IMAD.WIDE.U32 R16, R15, 0x4, R16 ;  /* 0x000000040f107825 */ /* 0x000fc800078e0010 */
[----:B---3--:R-:W-:-:S05]  /*0450*/  HADD2.F32 R23, -RZ, R18.H0_H0 ;  /* 0x20000012ff177230 */ /* 0x008fca0000004100 */
[C---:B------:R-:W-:Y:S02]  /*0460*/  FSETP.GTU.FTZ.AND P4, PT, |R23|.reuse, +INF , PT ;  /* 0x7f8000001700780b */ /* 0x040fe40003f9c200 */
[----:B--2---:R-:W-:-:S04]  /*0470*/  FSETP.GT.FTZ.AND P5, PT, R23, R4, PT ;  /* 0x000000041700720b */ /* 0x004fc80003fb4000 */
[----:B------:R-:W-:Y:S01]  /*0480*/  PLOP3.LUT P4, PT, P5, P4, PT, 0xa8, 0x0 ;  /* 0x000000000000781c */ /* 0x000fe20002f89570 */
[----:B----4-:R-:W-:-:S03]  /*0490*/  HADD2.F32 R19, -RZ, R19.H0_H0 ;  /* 0x20000013ff137230 */ /* 0x010fc60000004100 */
[-C--:B------:R-:W-:Y:S02]  /*04a0*/  FSEL R23, R23, R4.reuse, P4 ;  /* 0x0000000417177208 */ /* 0x080fe40002000000 */
[C---:B------:R-:W-:Y:S02]  /*04b0*/  FSETP.GTU.FTZ.AND P5, PT, |R19|.reuse, +INF , PT ;  /* 0x7f8000001300780b */ /* 0x040fe40003fbc200 */
[----:B------:R-:W-:Y:S01]  /*04c0*/  FSETP.GT.FTZ.AND P6, PT, R19, R4, PT ;  /* 0x000000041300720b */ /* 0x000fe20003fd4000 */
[----:B-----5:R-:W-:-:S03]  /*04d0*/  HADD2.F32 R25, -RZ, R20.H0_H0 ;  /* 0x20000014ff197230 */ /* 0x020fc60000004100 */
[----:B------:R-:W-:Y:S01]  /*04e0*/  PLOP3.LUT P4, PT, P6, P5, PT, 0xa8, 0x0 ;  /* 0x000000000000781c */ /* 0x000fe2000378b570 */
[----:B------:R-:W-:Y:S01]  /*04f0*/  HADD2.F32 R21, -RZ, R21.H0_H0 ;  /* 0x20000015ff157230 */ /* 0x000fe20000004100 */
[C---:B------:R-:W-:Y:S02]  /*0500*/  FSETP.GTU.FTZ.AND P5, PT, |R25|.reuse, +INF , PT ;  /* 0x7f8000001900780b */ /* 0x040fe40003fbc200 */
[-C--:B------:R-:W-:Y:S02]  /*0510*/  FSETP.GT.FTZ.AND P6, PT, R25, R4.reuse, PT ;  /* 0x000000041900720b */ /* 0x080fe40003fd4000 */
[----:B------:R-:W-:Y:S02]  /*0520*/  FSEL R19, R19, R4, P4 ;  /* 0x0000000413137208 */ /* 0x000fe40002000000 */
[----:B------:R-:W-:Y:S02]  /*0530*/  PLOP3.LUT P5, PT, P6, P5, PT, 0xa8, 0x0 ;  /* 0x000000000000781c */ /* 0x000fe400037ab570 */
[----:B------:R-:W-:-:S02]  /*0540*/  FSETP.GTU.FTZ.AND P4, PT, |R21|, +INF , PT ;  /* 0x7f8000001500780b */ /* 0x000fc40003f9c200 */
[----:B------:R-:W-:-:S04]  /*0550*/  FSETP.GT.FTZ.AND P6, PT, R21, R4, PT ;  /* 0x000000041500720b */ /* 0x000fc80003fd4000 */
[----:B------:R-:W-:Y:S02]  /*0560*/  PLOP3.LUT P4, PT, P6, P4, PT, 0xa8, 0x0 ;  /* 0x000000000000781c */ /* 0x000fe40003789570 */
[-C--:B------:R-:W-:Y:S02]  /*0570*/  FSEL R25, R25, R4.reuse, P5 ;  /* 0x0000000419197208 */ /* 0x080fe40002800000 */
[----:B------:R-:W-:Y:S02]  /*0580*/  FSEL R21, R21, R4, P4 ;  /* 0x0000000415157208 */ /* 0x000fe40002000000 */
[----:B------:R-:W-:Y:S02]  /*0590*/  F2FP.F16.F32.PACK_AB R23, RZ, R23 ;  /* 0x00000017ff17723e */ /* 0x000fe400000000ff */
[----:B------:R-:W-:Y:S02]  /*05a0*/  F2FP.F16.F32.PACK_AB R19, RZ, R19 ;  /* 0x00000013ff13723e */ /* 0x000fe400000000ff */
[----:B------:R-:W-:-:S02]  /*05b0*/  F2FP.F16.F32.PACK_AB R25, RZ, R25 ;  /* 0x00000019ff19723e */ /* 0x000fc400000000ff */
[----:B------:R-:W-:Y:S01]  /*05c0*/  F2FP.F16.F32.PACK_AB R21, RZ, R21 ;  /* 0x00000015ff15723e */ /* 0x000fe200000000ff */
        /* <DEDUP_REMOVED lines=10> */
.L_x_40:
        /* <DEDUP_REMOVED lines=8> */
.L_x_42:
[----:B------:R-:W-:-:S04]  /*06f0*/  LEA R6, P0, R17, R2, 0x3 ;  /* 0x0000000211067211 */ /* 0x000fc800078018ff */
[----:B------:R-:W-:-:S05]  /*0700*/  LEA.HI.X R7, R17, R3, R12, 0x3, P0 ;  /* 0x0000000311077211 */ /* 0x000fca00000f1c0c */
[----:B------:R-:W3:Y:S02]  /*0710*/  LDG.E.64 R14, desc[UR4][R6.64] ;  /* 0x00000004060e7981 */ /* 0x000ee4000c1e1b00 */
[--C-:B---3--:R-:W-:Y:S02]  /*0720*/  HADD2.F32 R9, -RZ, R14.reuse.H0_H0 ;  /* 0x2000000eff097230 */ /* 0x108fe40000004100 */
[----:B------:R-:W-:Y:S02]  /*0730*/  HADD2.F32 R11, -RZ, R14.H1_H1 ;  /* 0x3000000eff0b7230 */ /* 0x000fe40000004100 */
[--C-:B------:R-:W-:Y:S01]  /*0740*/  HADD2.F32 R13, -RZ, R15.reuse.H0_H0 ;  /* 0x2000000fff0d7230 */ /* 0x100fe20000004100 */
[C---:B------:R-:W-:Y:S01]  /*0750*/  FSETP.GTU.FTZ.AND P0, PT, |R9|.reuse, +INF , PT ;  /* 0x7f8000000900780b */ /* 0x040fe20003f1c200 */
[----:B------:R-:W-:Y:S01]  /*0760*/  HADD2.F32 R15, -RZ, R15.H1_H1 ;  /* 0x3000000fff0f7230 */ /* 0x000fe20000004100 */
[----:B--2---:R-:W-:Y:S02]  /*0770*/  FSETP.GT.FTZ.AND P2, PT, R9, R4, PT ;  /* 0x000000040900720b */ /* 0x004fe40003f54000 */
        /* <DEDUP_REMOVED lines=10> */
[-C--:B------:R-:W-:Y:S02]  /*0820*/  FSEL R9, R9, R4.reuse, P0 ;  /* 0x0000000409097208 */ /* 0x080fe40000000000 */
[-C--:B------:R-:W-:Y:S02]  /*0830*/  FSEL R8, R11, R4.reuse, P5 ;  /* 0x000000040b087208 */ /* 0x080fe40002800000 */
        /* <DEDUP_REMOVED lines=13> */
[----:B0-----:R-:W-:Y:S05]  /*0910*/  @!P0 BRA P1, `(.L_x_42) ;  /* 0xfffffffc00748947 */ /* 0x001fea000083ffff */
[----:B------:R-:W-:Y:S05]  /*0920*/  EXIT ;  /* 0x000000000000794d */ /* 0x000fea0003800000 */
.L_x_43:
        /* <DEDUP_REMOVED lines=13> */
.L_x_3936:


//--------------------- .text._ZN2at6native61_GLOBAL__N__44eb8e94_28_ForeachBinaryOpScalarList_cu_dda10a6925multi_tensor_apply_kernelINS1_28TensorListScalarListMetadataIfLi1EEENS1_25BinaryOpScalarListFunctorIfLi1ELi1ELi0EEEJNS0_7maximumIfEEEEEvT_T0_DpT1_ --------------------------
	.section	.text._ZN2at6native61_GLOBAL__N__44eb8e94_28_ForeachBinaryOpScalarList_cu_dda10a6925multi_tensor_apply_kernelINS1_28TensorListScalarListMetadataIfLi1EEENS1_25BinaryOpScalarListFunctorIfLi1ELi1ELi0EEEJNS0_7maximumIfEEEEEvT_T0_DpT1_,"ax",@progbits
	.align	128
.text._ZN2at6native61_GLOBAL__N__44eb8e94_28_ForeachBinaryOpScalarList_cu_dda10a6925multi_tensor_apply_kernelINS1_28TensorListScalarListMetadataIfLi1EEENS1_25BinaryOpScalarListFunctorIfLi1ELi1ELi0EEEJNS0_7maximumIfEEEEEvT_T0_DpT1_:
        .type           _ZN2at6native61_GLOBAL__N__44eb8e94_28_ForeachBinaryOpScalarList_cu_dda10a6925multi_tensor_apply_kernelINS1_28TensorListScalarListMetadataIfLi1EEENS1_25BinaryOpScalarListFunctorIfLi1ELi1ELi0EEEJNS0_7maximumIfEEEEEvT_T0_DpT1_,@function
        .size           _ZN2at6native61_GLOBAL__N__44eb8e94_28_ForeachBinaryOpScalarList_cu_dda10a6925multi_tensor_apply_kernelINS1_28TensorListScalarListMetadataIfLi1EEENS1_25BinaryOpScalarListFunctorIfLi1ELi1ELi0EEEJNS0_7maximumIfEEEEEvT_T0_DpT1_,(.L_x_3937 - _ZN2at6native61_GLOBAL__N__44eb8e94_28_ForeachBinaryOpScalarList_cu_dda10a6925multi_tensor_apply_kernelINS1_28TensorListScalarListMetadataIfLi1EEENS1_25BinaryOpScalarListFunctorIfLi1ELi1ELi0EEEJNS0_7maximumIfEEEEEvT_T0_DpT1_)
        .other          _ZN2at6native61_GLOBAL__N__44eb8e94_28_ForeachBinaryOpScalarList_cu_dda10a6925multi_tensor_apply_kernelINS1_28TensorListScalarListMetadataIfLi1EEENS1_25BinaryOpScalarListFunctorIfLi1ELi1ELi0EEEJNS0_7maximumIfEEEEEvT_T0_DpT1_,@"STO_CUDA_ENTRY STV_DEFAULT"
_ZN2at6native61_GLOBAL__N__44eb8e94_28_ForeachBinaryOpScalarList_cu_dda10a6925multi_tensor_apply_kernelINS1_28TensorListScalarListMetadataIfLi1EEENS1_25BinaryOpScalarListFunctorIfLi1ELi1ELi0EEEJNS0_7maximumIfEEEEEvT_T0_DpT1_:
        /* <DEDUP_REMOVED lines=13> */
[----:B------:R-:W2:Y:S01]  /*00d0*/  LDC R0, c[0x0][R0+0x210] ;  /* 0x0000840000007b82 */ /* 0x000ea20000000800 */
[----:B0-----:R-:W-:-:S04]  /*00e0*/  IADD3 R4, P1, -R4, R6, RZ ;  /* 0x0000000604047210 */ /* 0x001fc80007f3e1ff */
[----:B------:R-:W-:Y:S01]  /*00f0*/  LOP3.LUT R11, R4, 0x3, RZ, 0xc0, !PT ;  /* 0x00000003040b7812 */ /* 0x000fe200078ec0ff */
[----:B------:R-:W-:Y:S02]  /*0100*/  IMAD.X R5, R7, 0x1, ~R5, P1 ;  /* 0x0000000107057824 */ /* 0x000fe400008e0e05 */
[----:B-1----:R-:W-:-:S03]  /*0110*/  IMAD.WIDE R2, R9, 0x40000, R2 ;  /* 0x0004000009027825 */ /* 0x002fc600078e0202 */
[----:B------:R-:W-:-:S04]  /*0120*/  LOP3.LUT P0, RZ, R11, 0xf, R2, 0xf8, !PT ;  /* 0x0000000f0bff7812 */ /* 0x000fc8000780f802 */
[----:B------:R-:W-:-:S13]  /*0130*/  LOP3.LUT P0, RZ, RZ, RZ, RZ, 0xfc, P0 ;  /* 0x000000ffffff7212 */ /* 0x000fda000000fcff */
[----:B--2---:R-:W-:Y:S05]  /*0140*/  @!P0 BRA `(.L_x_44) ;  /* 0x0000000400288947 */ /* 0x004fea0003800000 */
[----:B------:R-:W-:-:S04]  /*0150*/  ISETP.GE.U32.AND P0, PT, R4, 0x1, PT ;  /* 0x000000010400780c */ /* 0x000fc80003f06070 */
[----:B------:R-:W-:-:S13]  /*0160*/  ISETP.GE.AND.EX P0, PT, R5, RZ, PT, P0 ;  /* 0x000000ff0500720c */ /* 0x000fda0003f06300 */
[----:B------:R-:W-:Y:S05]  /*0170*/  @!P0 EXIT ;  /* 0x000000000000894d */ /* 0x000fea0003800000 */
[----:B------:R-:W0:Y:S01]  /*0180*/  S2R R14, SR_TID.X ;  /* 0x00000000000e7919 */ /* 0x000e220000002100 */
[----:B------:R-:W1:Y:S01]  /*0190*/  LDC R15, c[0x0][RZ] ;  /* 0x00000000ff0f7b82 */ /* 0x000e620000000800 */
[----:B------:R-:W-:-:S07]  /*01a0*/  CS2R R16, SRZ ;  /* 0x0000000000107805 */ /* 0x000fce000001ff00 */
.L_x_45:
[----:B0-----:R-:W-:Y:S01]  /*01b0*/  IADD3 R11, P0, R14, R16, RZ ;  /* 0x000000100e0b7210 */ /* 0x001fe20007f1e0ff */
[----:B------:R-:W-:-:S03]  /*01c0*/  IMAD.MOV.U32 R21, RZ, RZ, RZ ;  /* 0x000000ffff157224 */ /* 0x000fc600078e00ff */
[----:B-1----:R-:W-:Y:S01]  /*01d0*/  IADD3 R7, P1, R15, R11, RZ ;  /* 0x0000000b0f077210 */ /* 0x002fe20007f3e0ff */
[----:B------:R-:W-:Y:S01]  /*01e0*/  IMAD.X R18, RZ, RZ, R17, P0 ;  /* 0x000000ffff127224 */ /* 0x000fe200000e0611 */
[----:B------:R-:W-:Y:S02]  /*01f0*/  ISETP.GE.U32.AND P3, PT, R11, 0x10000, PT ;  /* 0x000100000b00780c */ /* 0x000fe40003f66070 */
[C---:B------:R-:W-:Y:S01]  /*0200*/  ISETP.GE.U32.AND P2, PT, R7.reuse, 0x10000, PT ;  /* 0x000100000700780c */ /* 0x040fe20003f46070 */
[----:B------:R-:W-:Y:S01]  /*0210*/  IMAD.X R6, RZ, RZ, R18, P1 ;  /* 0x000000ffff067224 */ /* 0x000fe200008e0612 */
[C---:B------:R-:W-:Y:S02]  /*0220*/  ISETP.LT.U32.AND P0, PT, R7.reuse, R4, PT ;  /* 0x000000040700720c */ /* 0x040fe40003f01070 */
[----:B------:R-:W-:Y:S02]  /*0230*/  LEA R12, P1, R7, R2, 0x2 ;  /* 0x00000002070c7211 */ /* 0x000fe400078210ff */
[----:B------:R-:W-:-:S02]  /*0240*/  ISETP.GE.U32.AND.EX P2, PT, R6, RZ, PT, P2 ;  /* 0x000000ff0600720c */ /* 0x000fc40003f46120 */
[----:B------:R-:W-:Y:S02]  /*0250*/  LEA.HI.X R13, R7, R3, R6, 0x2, P1 ;  /* 0x00000003070d7211 */ /* 0x000fe400008f1406 */
[----:B------:R-:W-:Y:S01]  /*0260*/  ISETP.LT.AND.EX P2, PT, R6, R5, !P2, P0 ;  /* 0x000000050600720c */ /* 0x000fe20005741300 */
[----:B------:R-:W-:Y:S01]  /*0270*/  IMAD R6, R15, 0x3, RZ ;  /* 0x000000030f067824 */ /* 0x000fe200078e02ff */
[----:B------:R-:W-:Y:S02]  /*0280*/  ISETP.LT.U32.AND P5, PT, R11, R4, PT ;  /* 0x000000040b00720c */ /* 0x000fe40003fa1070 */
[----:B------:R-:W-:Y:S02]  /*0290*/  LEA R7, P1, R15, R11, 0x1 ;  /* 0x0000000b0f077211 */ /* 0x000fe400078208ff */
[C---:B------:R-:W-:Y:S02]  /*02a0*/  ISETP.GE.U32.AND.EX P3, PT, R18.reuse, RZ, PT, P3 ;  /* 0x000000ff1200720c */ /* 0x040fe40003f66130 */
[----:B------:R-:W-:Y:S01]  /*02b0*/  LEA R10, P4, R11, R2, 0x2 ;  /* 0x000000020b0a7211 */ /* 0x000fe200078810ff */
[----:B------:R-:W-:Y:S01]  /*02c0*/  IMAD.X R8, RZ, RZ, R18, P1 ;  /* 0x000000ffff087224 */ /* 0x000fe200008e0612 */
[----:B------:R-:W-:-:S02]  /*02d0*/  ISETP.LT.AND.EX P3, PT, R18, R5, !P3, P5 ;  /* 0x000000051200720c */ /* 0x000fc40005f61350 */
[----:B------:R-:W-:Y:S02]  /*02e0*/  IADD3 R9, P6, R6, R11, RZ ;  /* 0x0000000b06097210 */ /* 0x000fe40007fde0ff */
[----:B------:R-:W-:Y:S02]  /*02f0*/  ISETP.GE.U32.AND P0, PT, R7, 0x10000, PT ;  /* 0x000100000700780c */ /* 0x000fe40003f06070 */
[--C-:B------:R-:W-:Y:S01]  /*0300*/  LEA.HI.X R11, R11, R3, R18.reuse, 0x2, P4 ;  /* 0x000000030b0b7211 */ /* 0x100fe200020f1412 */
[----:B------:R-:W-:Y:S01]  /*0310*/  IMAD.X R18, RZ, RZ, R18, P6 ;  /* 0x000000ffff127224 */ /* 0x000fe200030e0612 */
[-C--:B------:R-:W-:Y:S02]  /*0320*/  ISETP.LT.U32.AND P1, PT, R7, R4.reuse, PT ;  /* 0x000000040700720c */ /* 0x080fe40003f21070 */
[C---:B------:R-:W-:Y:S02]  /*0330*/  ISETP.GE.U32.AND.EX P5, PT, R8.reuse, RZ, PT, P0 ;  /* 0x000000ff0800720c */ /* 0x040fe40003fa6100 */
[C---:B------:R-:W-:Y:S01]  /*0340*/  ISETP.GE.U32.AND P4, PT, R9.reuse, 0x10000, PT ;  /* 0x000100000900780c */ /* 0x040fe20003f86070 */
[----:B------:R-:W-:Y:S01]  /*0350*/  IMAD.MOV.U32 R19, RZ, RZ, RZ ;  /* 0x000000ffff137224 */ /* 0x000fe200078e00ff */
[----:B------:R-:W-:Y:S01]  /*0360*/  ISETP.LT.AND.EX P1, PT, R8, R5, !P5, P1 ;  /* 0x000000050800720c */ /* 0x000fe20006f21310 */
[----:B------:R-:W2:Y:S01]  /*0370*/  @P3 LDG.E R21, desc[UR4][R10.64] ;  /* 0x000000040a153981 */ /* 0x000ea2000c1e1900 */
[----:B------:R-:W-:-:S02]  /*0380*/  ISETP.LT.U32.AND P0, PT, R9, R4, PT ;  /* 0x000000040900720c */ /* 0x000fc40003f01070 */
[C---:B------:R-:W-:Y:S01]  /*0390*/  ISETP.GE.U32.AND.EX P4, PT, R18.reuse, RZ, PT, P4 ;  /* 0x000000ff1200720c */ /* 0x040fe20003f86140 */
[----:B------:R-:W-:Y:S01]  /*03a0*/  IMAD.MOV.U32 R25, RZ, RZ, RZ ;  /* 0x000000ffff197224 */ /* 0x000fe200078e00ff */
[CC--:B------:R-:W-:Y:S01]  /*03b0*/  LEA R6, P5, R7.reuse, R2.reuse, 0x2 ;  /* 0x0000000207067211 */ /* 0x0c0fe200078a10ff */
[----:B------:R-:W3:Y:S01]  /*03c0*/  @P2 LDG.E R19, desc[UR4][R12.64] ;  /* 0x000000040c132981 */ /* 0x000ee2000c1e1900 */
[----:B------:R-:W-:Y:S02]  /*03d0*/  ISETP.LT.AND.EX P0, PT, R18, R5, !P4, P0 ;  /* 0x000000051200720c */ /* 0x000fe40006701300 */
[-C--:B------:R-:W-:Y:S02]  /*03e0*/  LEA.HI.X R7, R7, R3.reuse, R8, 0x2, P5 ;  /* 0x0000000307077211 */ /* 0x080fe400028f1408 */
[C---:B------:R-:W-:Y:S01]  /*03f0*/  LEA R8, P4, R9.reuse, R2, 0x2 ;  /* 0x0000000209087211 */ /* 0x040fe200078810ff */
[----:B------:R-:W-:Y:S02]  /*0400*/  IMAD.MOV.U32 R23, RZ, RZ, RZ ;  /* 0x000000ffff177224 */ /* 0x000fe400078e00ff */
[----:B------:R-:W4:Y:S01]  /*0410*/  @P1 LDG.E R25, desc[UR4][R6.64] ;  /* 0x0000000406191981 */ /* 0x000f22000c1e1900 */
[----:B------:R-:W-:-:S05]  /*0420*/  LEA.HI.X R9, R9, R3, R18, 0x2, P4 ;  /* 0x0000000309097211 */ /* 0x000fca00020f1412 */
[----:B------:R-:W5:Y:S01]  /*0430*/  @P0 LDG.E R23, desc[UR4][R8.64] ;  /* 0x0000000408170981 */ /* 0x000f62000c1e1900 */
[----:B------:R-:W-:Y:S01]  /*0440*/  IMAD.WIDE.U32 R16, R15, 0x4, R16 ;  /* 0x000000040f107825 */ /* 0x000fe200078e0010 */
[C---:B--2---:R-:W-:Y:S02]  /*0450*/  FSETP.GTU.FTZ.AND P4, PT, |R21|.reuse, +INF , PT ;  /* 0x7f8000001500780b */ /* 0x044fe40003f9c200 */
[----:B------:R-:W-:-:S04]  /*0460*/  FSETP.GT.FTZ.AND P5, PT, R21, R0, PT ;  /* 0x000000001500720b */ /* 0x000fc80003fb4000 */
[----:B------:R-:W-:Y:S02]  /*0470*/  PLOP3.LUT P4, PT, P5, P4, PT, 0xa8, 0x0 ;  /* 0x000000000000781c */ /* 0x000fe40002f89570 */
[C---:B---3--:R-:W-:Y:S02]  /*0480*/  FSETP.GTU.FTZ.AND P5, PT, |R19|.reuse, +INF , PT ;  /* 0x7f8000001300780b */ /* 0x048fe40003fbc200 */
[-C--:B------:R-:W-:Y:S02]  /*0490*/  FSETP.GT.FTZ.AND P6, PT, R19, R0.reuse, PT ;  /* 0x000000001300720b */ /* 0x080fe40003fd4000 */
[----:B------:R-:W-:Y:S02]  /*04a0*/  FSEL R21, R21, R0, P4 ;  /* 0x0000000015157208 */ /* 0x000fe40002000000 */
[----:B------:R-:W-:Y:S02]  /*04b0*/  PLOP3.LUT P4, PT, P6, P5, PT, 0xa8, 0x0 ;  /* 0x000000000000781c */ /* 0x000fe4000378b570 */
[----:B----4-:R-:W-:-:S02]  /*04c0*/  FSETP.GTU.FTZ.AND P5, PT, |R25|, +INF , PT ;  /* 0x7f8000001900780b */ /* 0x010fc40003fbc200 */
[-C--:B------:R-:W-:Y:S02]  /*04d0*/  FSETP.GT.FTZ.AND P6, PT, R25, R0.reuse, PT ;  /* 0x000000001900720b */ /* 0x080fe40003fd4000 */
[-C--:B------:R-:W-:Y:S02]  /*04e0*/  FSEL R19, R19, R0.reuse, P4 ;  /* 0x0000000013137208 */ /* 0x080fe40002000000 */
[----:B------:R-:W-:Y:S02]  /*04f0*/  PLOP3.LUT P5, PT, P6, P5, PT, 0xa8, 0x0 ;  /* 0x000000000000781c */ /* 0x000fe400037ab570 */
[C---:B-----5:R-:W-:Y:S02]  /*0500*/  FSETP.GTU.FTZ.AND P4, PT, |R23|.reuse, +INF , PT ;  /* 0x7f8000001700780b */ /* 0x060fe40003f9c200 */
[----:B------:R-:W-:-:S04]  /*0510*/  FSETP.GT.FTZ.AND P6, PT, R23, R0, PT ;  /* 0x000000001700720b */ /* 0x000fc80003fd4000 */
[----:B------:R-:W-:Y:S02]  /*0520*/  PLOP3.LUT P4, PT, P6, P4, PT, 0xa8, 0x0 ;  /* 0x000000000000781c */ /* 0x000fe40003789570 */
[-C--:B------:R-:W-:Y:S02]  /*0530*/  FSEL R25, R25, R0.reuse, P5 ;  /* 0x0000000019197208 */ /* 0x080fe40002800000 */
[----:B------:R-:W-:Y:S01]  /*0540*/  FSEL R23, R23, R0, P4 ;  /* 0x0000000017177208 */ /* 0x000fe20002000000 */
[----:B------:R2:W-:Y:S04]  /*0550*/  @P3 STG.E desc[UR4][R10.64], R21 ;  /* 0x000000150a003986 */ /* 0x0005e8000c101904 */
[----:B------:R2:W-:Y:S04]  /*0560*/  @P2 STG.E desc[UR4][R12.64], R19 ;  /* 0x000000130c002986 */ /* 0x0005e8000c101904 */
[----:B------:R2:W-:Y:S01]  /*0570*/  @P1 STG.E desc[UR4][R6.64], R25 ;  /* 0x0000001906001986 */ /* 0x0005e2000c101904 */
[----:B------:R-:W-:-:S03]  /*0580*/  ISETP.LT.U32.AND P1, PT, R16, R4, PT ;  /* 0x000000041000720c */ /* 0x000fc60003f21070 */
[----:B------:R2:W-:Y:S01]  /*0590*/  @P0 STG.E desc[UR4][R8.64], R23 ;  /* 0x0000001708000986 */ /* 0x0005e2000c101904 */
[----:B------:R-:W-:Y:S02]  /*05a0*/  ISETP.GE.U32.AND P0, PT, R16, 0x10000, PT ;  /* 0x000100001000780c */ /* 0x000fe40003f06070 */
[C---:B------:R-:W-:Y:S02]  /*05b0*/  ISETP.LT.AND.EX P1, PT, R17.reuse, R5, PT, P1 ;  /* 0x000000051100720c */ /* 0x040fe40003f21310 */
[----:B------:R-:W-:-:S13]  /*05c0*/  ISETP.GE.U32.AND.EX P0, PT, R17, RZ, PT, P0 ;  /* 0x000000ff1100720c */ /* 0x000fda0003f06100 */
[----:B--2---:R-:W-:Y:S05]  /*05d0*/  @!P0 BRA P1, `(.L_x_45) ;  /* 0xfffffff800f48947 */ /* 0x004fea000083ffff */
[----:B------:R-:W-:Y:S05]  /*05e0*/  EXIT ;  /* 0x000000000000794d */ /* 0x000fea0003800000 */
.L_x_44:
        /* <DEDUP_REMOVED lines=8> */
.L_x_46:
[----:B------:R-:W-:-:S04]  /*0670*/  LEA R6, P0, R15, R2, 0x4 ;  /* 0x000000020f067211 */ /* 0x000fc800078020ff */
[----:B------:R-:W-:-:S05]  /*0680*/  LEA.HI.X R7, R15, R3, R14, 0x4, P0 ;  /* 0x000000030f077211 */ /* 0x000fca00000f240e */
[----:B------:R-:W2:Y:S02]  /*0690*/  LDG.E.128 R8, desc[UR4][R6.64] ;  /* 0x0000000406087981 */ /* 0x000ea4000c1e1d00 */
[C---:B--2---:R-:W-:Y:S02]  /*06a0*/  FSETP.GTU.FTZ.AND P0, PT, |R8|.reuse, +INF , PT ;  /* 0x7f8000000800780b */ /* 0x044fe40003f1c200 */
[-C--:B------:R-:W-:Y:S02]  /*06b0*/  FSETP.GT.FTZ.AND P2, PT, R8, R0.reuse, PT ;  /* 0x000000000800720b */ /* 0x080fe40003f54000 */
[C---:B------:R-:W-:Y:S02]  /*06c0*/  FSETP.GTU.FTZ.AND P5, PT, |R9|.reuse, +INF , PT ;  /* 0x7f8000000900780b */ /* 0x040fe40003fbc200 */
[----:B------:R-:W-:Y:S02]  /*06d0*/  PLOP3.LUT P0, PT, P2, P0, PT, 0xa8, 0x0 ;  /* 0x000000000000781c */ /* 0x000fe40001701570 */
[----:B------:R-:W-:-:S02]  /*06e0*/  FSETP.GT.FTZ.AND P6, PT, R9, R0, PT ;  /* 0x000000000900720b */ /* 0x000fc40003fd4000 */
[C---:B------:R-:W-:Y:S02]  /*06f0*/  FSETP.GTU.FTZ.AND P4, PT, |R10|.reuse, +INF , PT ;  /* 0x7f8000000a00780b */ /* 0x040fe40003f9c200 */
[-C--:B------:R-:W-:Y:S02]  /*0700*/  FSETP.GT.FTZ.AND P3, PT, R10, R0.reuse, PT ;  /* 0x000000000a00720b */ /* 0x080fe40003f74000 */
[C---:B------:R-:W-:Y:S02]  /*0710*/  FSETP.GTU.FTZ.AND P1, PT, |R11|.reuse, +INF , PT ;  /* 0x7f8000000b00780b */ /* 0x040fe40003f3c200 */
[-C--:B------:R-:W-:Y:S02]  /*0720*/  FSETP.GT.FTZ.AND P2, PT, R11, R0.reuse, PT ;  /* 0x000000000b00720b */ /* 0x080fe40003f54000 */
[----:B------:R-:W-:Y:S02]  /*0730*/  FSEL R8, R8, R0, P0 ;  /* 0x0000000008087208 */ /* 0x000fe40000000000 */
[----:B------:R-:W-:-:S02]  /*0740*/  PLOP3.LUT P5, PT, P6, P5, PT, 0xa8, 0x0 ;  /* 0x000000000000781c */ /* 0x000fc400037ab570 */
[----:B------:R-:W-:Y:S02]  /*0750*/  PLOP3.LUT P3, PT, P3, P4, PT, 0xa8, 0x0 ;  /* 0x000000000000781c */ /* 0x000fe40001f69570 */
[----:B------:R-:W-:Y:S02]  /*0760*/  PLOP3.LUT P1, PT, P2, P1, PT, 0xa8, 0x0 ;  /* 0x000000000000781c */ /* 0x000fe40001723570 */
[----:B------:R-:W-:Y:S02]  /*0770*/  IADD3 R15, P0, R15, UR6, RZ ;  /* 0x000000060f0f7c10 */ /* 0x000fe4000ff1e0ff */
[-C--:B------:R-:W-:Y:S02]  /*0780*/  FSEL R9, R9, R0.reuse, P5 ;  /* 0x0000000009097208 */ /* 0x080fe40002800000 */
[-C--:B------:R-:W-:Y:S01]  /*0790*/  FSEL R10, R10, R0.reuse, P3 ;  /* 0x000000000a0a7208 */ /* 0x080fe20001800000 */
[----:B------:R-:W-:Y:S01]  /*07a0*/  IMAD.SHL.U32 R13, R15, 0x4, RZ ;  /* 0x000000040f0d7824 */ /* 0x000fe200078e00ff */
        /* <DEDUP_REMOVED lines=8> */
[----:B0-----:R-:W-:Y:S05]  /*0830*/  @!P0 BRA P1, `(.L_x_46) ;  /* 0xfffffffc008c8947 */ /* 0x001fea000083ffff */
[----:B------:R-:W-:Y:S05]  /*0840*/  EXIT ;  /* 0x000000000000794d */ /* 0x000fea0003800000 */
.L_x_47:
        /* <DEDUP_REMOVED lines=11> */
.L_x_3937:


//--------------------- .text._ZN2at6native61_GLOBAL__N__44eb8e94_28_ForeachBinaryOpScalarList_cu_dda10a6925multi_tensor_apply_kernelINS1_28TensorListScalarListMetadataIdLi1EEENS1_25BinaryOpScalarListFunctorIdLi1ELi1ELi0EEEJNS0_7maximumIdEEEEEvT_T0_DpT1_ --------------------------
	.section	.text._ZN2at6native61_GLOBAL__N__44eb8e94_28_ForeachBinaryOpScalarList_cu_dda10a6925multi_tensor_apply_kernelINS1_28TensorListScalarListMetadataIdLi1EEENS1_25BinaryOpScalarListFunctorIdLi1ELi1ELi0EEEJNS0_7maximumIdEEEEEvT_T0_DpT1_,"ax",@progbits
	.align	128
.text._ZN2at6native61_GLOBAL__N__44eb8e94_28_ForeachBinaryOpScalarList_cu_dda10a6925multi_tensor_apply_kernelINS1_28TensorListScalarListMetadataIdLi1EEENS1_25BinaryOpScalarListFunctorIdLi1ELi1ELi0EEEJNS0_7maximumIdEEEEEvT_T0_DpT1_:
        .type           _ZN2at6native61_GLOBAL__N__44eb8e94_28_ForeachBinaryOpScalarList_cu_dda10a6925multi_tensor_apply_kernelINS1_28TensorListScalarListMetadataIdLi1EEENS1_25BinaryOpScalarListFunctorIdLi1ELi1ELi0EEEJNS0_7maximumIdEEEEEvT_T0_DpT1_,@function
        .size           _ZN2at6native61_GLOBAL__N__44eb8e94_28_ForeachBinaryOpScalarList_cu_dda10a6925multi_tensor_apply_kernelINS1_28TensorListScalarListMetadataIdLi1EEENS1_25BinaryOpScalarListFunctorIdLi1ELi1ELi0EEEJNS0_7maximumIdEEEEEvT_T0_DpT1_,(.L_x_3938 - _ZN2at6native61_GLOBAL__N__44eb8e94_28_ForeachBinaryOpScalarList_cu_dda10a6925multi_tensor_apply_kernelINS1_28TensorListScalarListMetadataIdLi1EEENS1_25BinaryOpScalarListFunctorIdLi1ELi1ELi0EEEJNS0_7maximumIdEEEEEvT_T0_DpT1_)
        .other          _ZN2at6native61_GLOBAL__N__44eb8e94_28_ForeachBinaryOpScalarList_cu_dda10a6925multi_tensor_apply_kernelINS1_28TensorListScalarListMetadataIdLi1EEENS1_25BinaryOpScalarListFunctorIdLi1ELi1ELi0EEEJNS0_7maximumIdEEEEEvT_T0_DpT1_,@"STO_CUDA_ENTRY STV_DEFAULT"
_ZN2at6native61_GLOBAL__N__44eb8e94_28_ForeachBinaryOpScalarList_cu_dda10a6925multi_tensor_apply_kernelINS1_28TensorListScalarListMetadataIdLi1EEENS1_25BinaryOpScalarListFunctorIdLi1ELi1ELi0EEEJNS0_7maximumIdEEEEEvT_T0_DpT1_:
[----:B------:R-:W-:Y:S01]  /*0000*/  LDC R1, c[0x0][0x28] ;  /* 0x00000a00ff017b82 */ /* 0x000fe20000000800 */
[----:B------:R-:W0:Y:S01]  /*0010*/  S2R R10, SR_CTAID.X ;  /* 0x00000000000a7919 */ /* 0x000e220000002500 */
[----:B------:R-:W-:Y:S01]  /*0020*/  IMAD.MOV.U32 R9, RZ, RZ, 0xa40 ;  /* 0x00000a40ff097424 */ /* 0x000fe200078e00ff */
[----:B------:R-:W-:-:S05]  /*0030*/  ULDC.64 UR4, c[0x0][0x208] ;  /* 0x0000820000047ab9 */ /* 0x000fca0000000a00 */
[----:B0-----:R-:W0:Y:S01]  /*0040*/  LDC.U8 R0, c[0x0][R10+0xb10] ;  /* 0x0002c4000a007b82 */ /* 0x001e220000000000 */
[----:B------:R-:W-:-:S07]  /*0050*/  IMAD R9, R10, 0x4, R9 ;  /* 0x000000040a097824 */ /* 0x000fce00078e0209 */
[----:B------:R-:W1:Y:S01]  /*0060*/  LDC R9, c[0x0][R9+0x210] ;  /* 0x0000840009097b82 */ /* 0x000e620000000800 */
[----:B0-----:R-:W-:-:S07]  /*0070*/  IMAD.SHL.U32 R8, R0, 0x8, RZ ;  /* 0x0000000800087824 */ /* 0x001fce00078e00ff */
[----:B------:R-:W0:Y:S01]  /*0080*/  LDC.64 R6, c[0x0][R8+0x510] ;  /* 0x0001440008067b82 */ /* 0x000e220000000a00 */
[----:B-1----:R-:W-:-:S07]  /*0090*/  IMAD.WIDE R22, R9, 0x10000, RZ ;  /* 0x0001000009167825 */ /* 0x002fce00078e02ff */
[----:B------:R-:W1:Y:S08]  /*00a0*/  LDC.64 R2, c[0x0][R8+0x210] ;  /* 0x0000840008027b82 */ /* 0x000e700000000a00 */
[----:B------:R2:W3:Y:S01]  /*00b0*/  LDC.64 R4, c[0x0][R8+0x810] ;  /* 0x0002040008047b82 */ /* 0x0004e20000000a00 */
[----:B0-----:R-:W-:-:S04]  /*00c0*/  IADD3 R0, P1, -R22, R6, RZ ;  /* 0x0000000616007210 */ /* 0x001fc80007f3e1ff */
[----:B------:R-:W-:Y:S01]  /*00d0*/  LOP3.LUT R11, R0, 0x3, RZ, 0xc0, !PT ;  /* 0x00000003000b7812 */ /* 0x000fe200078ec0ff */
[----:B------:R-:W-:Y:S02]  /*00e0*/  IMAD.X R22, R7, 0x1, ~R23, P1 ;  /* 0x0000000107167824 */ /* 0x000fe400008e0e17 */
[----:B-1----:R-:W-:-:S03]  /*00f0*/  IMAD.WIDE R2, R9, 0x80000, R2 ;  /* 0x0008000009027825 */ /* 0x002fc600078e0202 */
[----:B------:R-:W-:-:S04]  /*0100*/  LOP3.LUT P0, RZ, R11, 0x1f, R2, 0xf8, !PT ;  /* 0x0000001f0bff7812 */ /* 0x000fc8000780f802 */
[----:B------:R-:W-:-:S13]  /*0110*/  LOP3.LUT P0, RZ, RZ, RZ, RZ, 0xfc, P0 ;  /* 0x000000ffffff7212 */ /* 0x000fda000000fcff */
[----:B--23--:R-:W-:Y:S05]  /*0120*/  @!P0 BRA `(.L_x_48) ;  /* 0x0000000400288947 */ /* 0x00cfea0003800000 */
[----:B------:R-:W-:-:S04]  /*0130*/  ISETP.GE.U32.AND P0, PT, R0, 0x1, PT ;  /* 0x000000010000780c */ /* 0x000fc80003f06070 */
[----:B------:R-:W-:-:S13]  /*0140*/  ISETP.GE.AND.EX P0, PT, R22, RZ, PT, P0 ;  /* 0x000000ff1600720c */ /* 0x000fda0003f06300 */
[----:B------:R-:W-:Y:S05]  /*0150*/  @!P0 EXIT ;  /* 0x000000000000894d */ /* 0x000fea0003800000 */
[----:B------:R-:W0:Y:S01]  /*0160*/  S2R R23, SR_TID.X ;  /* 0x0000000000177919 */ /* 0x000e220000002100 */
[----:B------:R-:W1:Y:S01]  /*0170*/  LDC R24, c[0x0][RZ] ;  /* 0x00000000ff187b82 */ /* 0x000e620000000800 */
[----:B------:R-:W-:-:S07]  /*0180*/  CS2R R26, SRZ ;  /* 0x00000000001a7805 */ /* 0x000fce000001ff00 */
.L_x_49:
[----:B0-----:R-:W-:Y:S01]  /*0190*/  IADD3 R7, P0, R23, R26, RZ ;  /* 0x0000001a17077210 */ /* 0x001fe20007f1e0ff */
[C---:B-1----:R-:W-:Y:S01]  /*01a0*/  IMAD R6, R24.reuse, 0x3, RZ ;  /* 0x0000000318067824 */ /* 0x042fe200078e02ff */
[----:B------:R-:W-:Y:S02]  /*01b0*/  CS2R R20, SRZ ;  /* 0x0000000000147805 */ /* 0x000fe4000001ff00 */
[C---:B------:R-:W-:Y:S01]  /*01c0*/  ISETP.GE.U32.AND P1, PT, R7.reuse, 0x10000, PT ;  /* 0x000100000700780c */ /* 0x040fe20003f26070 */
[----:B------:R-:W-:Y:S01]  /*01d0*/  IMAD.X R17, RZ, RZ, R27, P0 ;  /* 0x000000ffff117224 */ /* 0x000fe200000e061b */
[----:B------:R-:W-:Y:S02]  /*01e0*/  IADD3 R9, P5, R24, R7, RZ ;  /* 0x0000000718097210 */ /* 0x000fe40007fbe0ff */
[----:B------:R-:W-:Y:S02]  /*01f0*/  ISETP.LT.U32.AND P0, PT, R7, R0, PT ;  /* 0x000000000700720c */ /* 0x000fe40003f01070 */
[----:B------:R-:W-:Y:S01]  /*0200*/  ISETP.GE.U32.AND.EX P1, PT, R17, RZ, PT, P1 ;  /* 0x000000ff1100720c */ /* 0x000fe20003f26110 */
[----:B------:R-:W-:Y:S01]  /*0210*/  IMAD.X R15, RZ, RZ, R17, P5 ;  /* 0x000000ffff0f7224 */ /* 0x000fe200028e0611 */
[----:B------:R-:W-:-:S02]  /*0220*/  ISETP.GE.U32.AND P2, PT, R9, 0x10000, PT ;  /* 0x000100000900780c */ /* 0x000fc40003f46070 */
[----:B------:R-:W-:Y:S02]  /*0230*/  ISETP.LT.AND.EX P1, PT, R17, R22, !P1, P0 ;  /* 0x000000161100720c */ /* 0x000fe40004f21300 */
[-C--:B------:R-:W-:Y:S02]  /*0240*/  IADD3 R13, P4, R6, R7.reuse, RZ ;  /* 0x00000007060d7210 */ /* 0x080fe40007f9e0ff */
[----:B------:R-:W-:Y:S02]  /*0250*/  LEA R11, P3, R24, R7, 0x1 ;  /* 0x00000007180b7211 */ /* 0x000fe400078608ff */
[C---:B------:R-:W-:Y:S02]  /*0260*/  ISETP.LT.U32.AND P0, PT, R9.reuse, R0, PT ;  /* 0x000000000900720c */ /* 0x040fe40003f01070 */
[----:B------:R-:W-:Y:S02]  /*0270*/  LEA R8, P5, R9, R2, 0x3 ;  /* 0x0000000209087211 */ /* 0x000fe400078a18ff */
[----:B------:R-:W-:-:S02]  /*0280*/  ISETP.GE.U32.AND.EX P2, PT, R15, RZ, PT, P2 ;  /* 0x000000ff0f00720c */ /* 0x000fc40003f46120 */
[----:B------:R-:W-:Y:S02]  /*0290*/  LEA R6, P6, R7, R2, 0x3 ;  /* 0x0000000207067211 */ /* 0x000fe400078c18ff */
[-C--:B------:R-:W-:Y:S02]  /*02a0*/  LEA.HI.X R9, R9, R3.reuse, R15, 0x3, P5 ;  /* 0x0000000309097211 */ /* 0x080fe400028f1c0f */
[----:B------:R-:W-:Y:S01]  /*02b0*/  ISETP.LT.AND.EX P0, PT, R15, R22, !P2, P0 ;  /* 0x000000160f00720c */ /* 0x000fe20005701300 */
[--C-:B------:R-:W-:Y:S01]  /*02c0*/  IMAD.X R15, RZ, RZ, R17.reuse, P3 ;  /* 0x000000ffff0f7224 */ /* 0x100fe200018e0611 */
[--C-:B------:R-:W-:Y:S01]  /*02d0*/  LEA.HI.X R7, R7, R3, R17.reuse, 0x3, P6 ;  /* 0x0000000307077211 */ /* 0x100fe200030f1c11 */
[----:B------:R-:W-:Y:S01]  /*02e0*/  IMAD.X R17, RZ, RZ, R17, P4 ;  /* 0x000000ffff117224 */ /* 0x000fe200020e0611 */
[----:B------:R-:W-:Y:S02]  /*02f0*/  ISETP.GE.U32.AND P5, PT, R11, 0x10000, PT ;  /* 0x000100000b00780c */ /* 0x000fe40003fa6070 */
[----:B------:R-:W-:Y:S01]  /*0300*/  ISETP.GE.U32.AND P6, PT, R13, 0x10000, PT ;  /* 0x000100000d00780c */ /* 0x000fe20003fc6070 */
[----:B------:R-:W2:Y:S01]  /*0310*/  @P1 LDG.E.64 R20, desc[UR4][R6.64] ;  /* 0x0000000406141981 */ /* 0x000ea2000c1e1b00 */
[----:B------:R-:W-:-:S02]  /*0320*/  ISETP.LT.U32.AND P2, PT, R11, R0, PT ;  /* 0x000000000b00720c */ /* 0x000fc40003f41070 */
[----:B------:R-:W-:Y:S02]  /*0330*/  ISETP.GE.U32.AND.EX P5, PT, R15, RZ, PT, P5 ;  /* 0x000000ff0f00720c */ /* 0x000fe40003fa6150 */
[----:B------:R-:W-:Y:S02]  /*0340*/  ISETP.LT.U32.AND P3, PT, R13, R0, PT ;  /* 0x000000000d00720c */ /* 0x000fe40003f61070 */
[----:B------:R-:W-:Y:S02]  /*0350*/  ISETP.GE.U32.AND.EX P6, PT, R17, RZ, PT, P6 ;  /* 0x000000ff1100720c */ /* 0x000fe40003fc6160 */
[----:B------:R-:W-:Y:S02]  /*0360*/  ISETP.LT.AND.EX P2, PT, R15, R22, !P5, P2 ;  /* 0x000000160f00720c */ /* 0x000fe40006f41320 */
[----:B------:R-:W-:Y:S02]  /*0370*/  LEA R10, P4, R11, R2, 0x3 ;  /* 0x000000020b0a7211 */ /* 0x000fe400078818ff */
[----:B------:R-:W-:-:S02]  /*0380*/  ISETP.LT.AND.EX P3, PT, R17, R22, !P6, P3 ;  /* 0x000000161100720c */ /* 0x000fc40007761330 */
[----:B------:R-:W-:Y:S02]  /*0390*/  LEA R12, P5, R13, R2, 0x3 ;  /* 0x000000020d0c7211 */ /* 0x000fe400078a18ff */
[-C--:B------:R-:W-:Y:S02]  /*03a0*/  LEA.HI.X R11, R11, R3.reuse, R15, 0x3, P4 ;  /* 0x000000030b0b7211 */ /* 0x080fe400020f1c0f */
[----:B------:R-:W-:Y:S02]  /*03b0*/  CS2R R14, SRZ ;  /* 0x00000000000e7805 */ /* 0x000fe4000001ff00 */
[----:B------:R-:W-:Y:S02]  /*03c0*/  LEA.HI.X R13, R13, R3, R17, 0x3, P5 ;  /* 0x000000030d0d7211 */ /* 0x000fe400028f1c11 */
[----:B------:R-:W-:Y:S02]  /*03d0*/  CS2R R16, SRZ ;  /* 0x0000000000107805 */ /* 0x000fe4000001ff00 */
[----:B------:R-:W-:Y:S01]  /*03e0*/  CS2R R18, SRZ ;  /* 0x0000000000127805 */ /* 0x000fe2000001ff00 */
[----:B------:R-:W3:Y:S04]  /*03f0*/  @P0 LDG.E.64 R14, desc[UR4][R8.64] ;  /* 0x00000004080e0981 */ /* 0x000ee8000c1e1b00 */
[----:B------:R-:W4:Y:S04]  /*0400*/  @P2 LDG.E.64 R16, desc[UR4][R10.64] ;  /* 0x000000040a102981 */ /* 0x000f28000c1e1b00 */
[----:B------:R-:W5:Y:S01]  /*0410*/  @P3 LDG.E.64 R18, desc[UR4][R12.64] ;  /* 0x000000040c123981 */ /* 0x000f62000c1e1b00 */
[----:B------:R-:W-:Y:S01]  /*0420*/  IMAD.WIDE.U32 R26, R24, 0x4, R26 ;  /* 0x00000004181a7825 */ /* 0x000fe200078e001a */
[----:B--2---:R-:W-:-:S06]  /*0430*/  DSETP.GTU.AND P4, PT, |R20|, +INF , PT ;  /* 0x7ff000001400742a */ /* 0x004fcc0003f8c200 */
[----:B------:R-:W-:-:S06]  /*0440*/  DSETP.GT.OR P4, PT, R20, R4, P4 ;  /* 0x000000041400722a */ /* 0x000fcc0002784400 */
[----:B------:R-:W-:Y:S02]  /*0450*/  FSEL R20, R20, R4, P4 ;  /* 0x0000000414147208 */ /* 0x000fe40002000000 */
[----:B------:R-:W-:-:S05]  /*0460*/  FSEL R21, R21, R5, P4 ;  /* 0x0000000515157208 */ /* 0x000fca0002000000 */
[----:B------:R0:W-:Y:S01]  /*0470*/  @P1 STG.E.64 desc[UR4][R6.64], R20 ;  /* 0x0000001406001986 */ /* 0x0001e2000c101b04 */
[----:B---3--:R-:W-:Y:S02]  /*0480*/  DSETP.GTU.AND P4, PT, |R14|, +INF , PT ;  /* 0x7ff000000e00742a */ /* 0x008fe40003f8c200 */
[----:B----4-:R-:W-:-:S04]  /*0490*/  DSETP.GTU.AND P5, PT, |R16|, +INF , PT ;  /* 0x7ff000001000742a */ /* 0x010fc80003fac200 */
[--C-:B------:R-:W-:Y:S02]  /*04a0*/  DSETP.GT.OR P4, PT, R14, R4.reuse, P4 ;  /* 0x000000040e00722a */ /* 0x100fe40002784400 */
[----:B-----5:R-:W-:Y:S02]  /*04b0*/  DSETP.GTU.AND P1, PT, |R18|, +INF , PT ;  /* 0x7ff000001200742a */ /* 0x020fe40003f2c200 */
[--C-:B------:R-:W-:Y:S02]  /*04c0*/  DSETP.GT.OR P5, PT, R16, R4.reuse, P5 ;  /* 0x000000041000722a */ /* 0x100fe40002fa4400 */
[-C--:B------:R-:W-:Y:S02]  /*04d0*/  FSEL R14, R14, R4.reuse, P4 ;  /* 0x000000040e0e7208 */ /* 0x080fe40002000000 */
[----:B------:R-:W-:Y:S01]  /*04e0*/  DSETP.GT.OR P1, PT, R18, R4, P1 ;  /* 0x000000041200722a */ /* 0x000fe20000f24400 */
[----:B------:R-:W-:Y:S02]  /*04f0*/  FSEL R15, R15, R5, P4 ;  /* 0x000000050f0f7208 */ /* 0x000fe40002000000 */
[----:B------:R-:W-:-:S02]  /*0500*/  FSEL R16, R16, R4, P5 ;  /* 0x0000000410107208 */ /* 0x000fc40002800000 */
[-C--:B------:R-:W-:Y:S01]  /*0510*/  FSEL R17, R17, R5.reuse, P5 ;  /* 0x0000000511117208 */ /* 0x080fe20002800000 */
[----:B------:R2:W-:Y:S01]  /*0520*/  @P0 STG.E.64 desc[UR4][R8.64], R14 ;  /* 0x0000000e08000986 */ /* 0x0005e2000c101b04 */
[----:B0-----:R-:W-:Y:S02]  /*0530*/  FSEL R6, R18, R4, P1 ;  /* 0x0000000412067208 */ /* 0x001fe40000800000 */
[----:B------:R-:W-:Y:S01]  /*0540*/  FSEL R7, R19, R5, P1 ;  /* 0x0000000513077208 */ /* 0x000fe20000800000 */
[----:B------:R2:W-:Y:S01]  /*0550*/  @P2 STG.E.64 desc[UR4][R10.64], R16 ;  /* 0x000000100a002986 */ /* 0x0005e2000c101b04 */
[C---:B------:R-:W-:Y:S02]  /*0560*/  ISETP.GE.U32.AND P0, PT, R26.reuse, 0x10000, PT ;  /* 0x000100001a00780c */ /* 0x040fe40003f06070 */
[----:B------:R-:W-:Y:S01]  /*0570*/  ISETP.LT.U32.AND P1, PT, R26, R0, PT ;  /* 0x000000001a00720c */ /* 0x000fe20003f21070 */
[----:B------:R2:W-:Y:S01]  /*0580*/  @P3 STG.E.64 desc[UR4][R12.64], R6 ;  /* 0x000000060c003986 */ /* 0x0005e2000c101b04 */
[----:B------:R-:W-:-:S02]  /*0590*/  ISETP.GE.U32.AND.EX P0, PT, R27, RZ, PT, P0 ;  /* 0x000000ff1b00720c */ /* 0x000fc40003f06100 */
[----:B------:R-:W-:-:S13]  /*05a0*/  ISETP.LT.AND.EX P1, PT, R27, R22, PT, P1 ;  /* 0x000000161b00720c */ /* 0x000fda0003f21310 */
[----:B--2---:R-:W-:Y:S05]  /*05b0*/  @!P0 BRA P1, `(.L_x_49) ;  /* 0xfffffff800f48947 */ /* 0x004fea000083ffff */
[----:B------:R-:W-:Y:S05]  /*05c0*/  EXIT ;  /* 0x000000000000794d */ /* 0x000fea0003800000 */
.L_x_48:
        /* <DEDUP_REMOVED lines=8> */
.L_x_50:
[----:B------:R-:W-:-:S04]  /*0650*/  LEA R6, P0, R17, R2, 0x5 ;  /* 0x0000000211067211 */ /* 0x000fc800078028ff */
[----:B------:R-:W-:-:S05]  /*0660*/  LEA.HI.X R7, R17, R3, R16, 0x5, P0 ;  /* 0x0000000311077211 */ /* 0x000fca00000f2c10 */
[----:B------:R-:W2:Y:S04]  /*0670*/  LDG.E.128 R8, desc[UR4][R6.64] ;  /* 0x0000000406087981 */ /* 0x000ea8000c1e1d00 */
[----:B------:R-:W3:Y:S01]  /*0680*/  LDG.E.128 R12, desc[UR4][R6.64+0x10] ;  /* 0x00001004060c7981 */ /* 0x000ee2000c1e1d00 */
[----:B--2---:R-:W-:Y:S02]  /*0690*/  DSETP.GTU.AND P0, PT, |R8|, +INF , PT ;  /* 0x7ff000000800742a */ /* 0x004fe40003f0c200 */
[----:B------:R-:W-:Y:S02]  /*06a0*/  DSETP.GTU.AND P1, PT, |R10|, +INF , PT ;  /* 0x7ff000000a00742a */ /* 0x000fe40003f2c200 */
[----:B---3--:R-:W-:Y:S02]  /*06b0*/  DSETP.GTU.AND P2, PT, |R12|, +INF , PT ;  /* 0x7ff000000c00742a */ /* 0x008fe40003f4c200 */
[----:B------:R-:W-:-:S02]  /*06c0*/  DSETP.GTU.AND P3, PT, |R14|, +INF , PT ;  /* 0x7ff000000e00742a */ /* 0x000fc40003f6c200 */
[--C-:B------:R-:W-:Y:S02]  /*06d0*/  DSETP.GT.OR P0, PT, R8, R4.reuse, P0 ;  /* 0x000000040800722a */ /* 0x100fe40000704400 */
[--C-:B------:R-:W-:Y:S02]  /*06e0*/  DSETP.GT.OR P1, PT, R10, R4.reuse, P1 ;  /* 0x000000040a00722a */ /* 0x100fe40000f24400 */
[--C-:B------:R-:W-:Y:S02]  /*06f0*/  DSETP.GT.OR P2, PT, R12, R4.reuse, P2 ;  /* 0x000000040c00722a */ /* 0x100fe40001744400 */
[----:B------:R-:W-:Y:S01]  /*0700*/  DSETP.GT.OR P3, PT, R14, R4, P3 ;  /* 0x000000040e00722a */ /* 0x000fe20001f64400 */
[-C--:B------:R-:W-:Y:S02]  /*0710*/  FSEL R8, R8, R4.reuse, P0 ;  /* 0x0000000408087208 */ /* 0x080fe40000000000 */
[----:B------:R-:W-:Y:S02]  /*0720*/  FSEL R9, R9, R5, P0 ;  /* 0x0000000509097208 */ /* 0x000fe40000000000 */
[----:B------:R-:W-:-:S02]  /*0730*/  FSEL R10, R10, R4, P1 ;  /* 0x000000040a0a7208 */ /* 0x000fc40000800000 */
[-C--:B------:R-:W-:Y:S02]  /*0740*/  FSEL R11, R11, R5.reuse, P1 ;  /* 0x000000050b0b7208 */ /* 0x080fe40000800000 */
[-C--:B------:R-:W-:Y:S02]  /*0750*/  FSEL R13, R13, R5.reuse, P2 ;  /* 0x000000050d0d7208 */ /* 0x080fe40001000000 */
[-C--:B------:R-:W-:Y:S01]  /*0760*/  FSEL R12, R12, R4.reuse, P2 ;  /* 0x000000040c0c7208 */ /* 0x080fe20001000000 */
[----:B------:R0:W-:Y:S01]  /*0770*/  STG.E.128 desc[UR4][R6.64], R8 ;  /* 0x0000000806007986 */ /* 0x0001e2000c101d04 */
[----:B------:R-:W-:Y:S02]  /*0780*/  FSEL R14, R14, R4, P3 ;  /* 0x000000040e0e7208 */ /* 0x000fe40001800000 */
[----:B------:R-:W-:Y:S02]  /*0790*/  FSEL R15, R15, R5, P3 ;  /* 0x000000050f0f7208 */ /* 0x000fe40001800000 */
[----:B------:R-:W-:-:S04]  /*07a0*/  IADD3 R17, P0, R17, UR6, RZ ;  /* 0x0000000611117c10 */ /* 0x000fc8000ff1e0ff */
        /* <DEDUP_REMOVED lines=9> */
[----:B------:R-:W-:Y:S02]  /*0840*/  ISETP.GE.U32.AND P0, PT, R13, R0, PT ;  /* 0x000000000d00720c */ /* 0x000fe40003f06070 */
[----:B------:R-:W-:-:S04]  /*0850*/  SHF.L.U64.HI R13, R17, 0x2, R16 ;  /* 0x00000002110d7819 */ /* 0x000fc80000010210 */
[----:B------:R-:W-:-:S13]  /*0860*/  ISETP.GE.AND.EX P0, PT, R13, R22, PT, P0 ;  /* 0x000000160d00720c */ /* 0x000fda0003f06300 */
[----:B0-----:R-:W-:Y:S05]  /*0870*/  @!P0 BRA P1, `(.L_x_50) ;  /* 0xfffffffc00748947 */ /* 0x001fea000083ffff */
[----:B------:R-:W-:Y:S05]  /*0880*/  EXIT ;  /* 0x000000000000794d */ /* 0x000fea0003800000 */
.L_x_51:
        /* <DEDUP_REMOVED lines=15> */
.L_x_3938:


//--------------------- .text._ZN2at6native61_GLOBAL__N__44eb8e94_28_ForeachBinaryOpScalarList_cu_dda10a6925multi_tensor_apply_kernelINS1_28TensorListScalarListMetadataIsLi1EEENS1_25BinaryOpScalarListFunctorIsLi1ELi1ELi0EEEJNS0_7maximumIsEEEEEvT_T0_DpT1_ --------------------------
	.section	.text._ZN2at6native61_GLOBAL__N__44eb8e94_28_ForeachBinaryOpScalarList_cu_dda10a6925multi_tensor_apply_kernelINS1_28TensorListScalarListMetadataIsLi1EEENS1_25BinaryOpScalarListFunctorIsLi1ELi1ELi0EEEJNS0_7maximumIsEEEEEvT_T0_DpT1_,"ax",@progbits
	.align	128
.text._ZN2at6native61_GLOBAL__N__44eb8e94_28_ForeachBinaryOpScalarList_cu_dda10a6925multi_tensor_apply_kernelINS1_28TensorListScalarListMetadataIsLi1EEENS1_25BinaryOpScalarListFunctorIsLi1ELi1ELi0EEEJNS0_7maximumIsEEEEEvT_T0_DpT1_:
        .type           _ZN2at6native61_GLOBAL__N__44eb8e94_28_ForeachBinaryOpScalarList_cu_dda10a6925multi_tensor_apply_kernelINS1_28TensorListScalarListMetadataIsLi1EEENS1_25BinaryOpScalarListFunctorIsLi1ELi1ELi0EEEJNS0_7maximumIsEEEEEvT_T0_DpT1_,@function
        .size           _ZN2at6native61_GLOBAL__N__44eb8e94_28_ForeachBinaryOpScalarList_cu_dda10a6925multi_tensor_apply_kernelINS1_28TensorListScalarListMetadataIsLi1EEENS1_25BinaryOpScalarListFunctorIsLi1ELi1ELi0EEEJNS0_7maximumIsEEEEEvT_T0_DpT1_,(.L_x_3939 - _ZN2at6native61_GLOBAL__N__44eb8e94_28_ForeachBinaryOpScalarList_cu_dda10a6925multi_tensor_apply_kernelINS1_28TensorListScalarListMetadataIsLi1EEENS1_25BinaryOpScalarListFunctorIsLi1ELi1ELi0EEEJNS0_7maximumIsEEEEEvT_T0_DpT1_)
        .other          _ZN2at6native61_GLOBAL__N__44eb8e94_28_ForeachBinaryOpScalarList_cu_dda10a6925multi_tensor_apply_kernelINS1_28TensorListScalarListMetadataIsLi1EEENS1_25BinaryOpScalarListFunctorIsLi1ELi1ELi0EEEJNS0_7maximumIsEEEEEvT_T0_DpT1_,@"STO_CUDA_ENTRY STV_DEFAULT"
_ZN2at6native61_GLOBAL__N__44eb8e94_28_ForeachBinaryOpScalarList_cu_dda10a6925multi_tensor_apply_kernelINS1_28TensorListScalarListMetadataIsLi1EEENS1_25BinaryOpScalarListFunctorIsLi1ELi1ELi0EEEJNS0_7maximumIsEEEEEvT_T0_DpT1_:
[----:B------:R-:W-:Y:S01]  /*0000*/  LDC R1, c[0x0][0x28] ;  /* 0x00000a00ff017b82 */ /* 0x000fe20000000800 */
[----:B------:R-:W0:Y:S01]  /*0010*/  S2R R12, SR_CTAID.X ;  /* 0x00000000000c7919 */ /* 0x000e220000002500 */
[----:B------:R-:W-:Y:S01]  /*0020*/  IMAD.MOV.U32 R3, RZ, RZ, 0x800 ;  /* 0x00000800ff037424 */ /* 0x000fe200078e00ff */
[----:B------:R-:W-:-:S05]  /*0030*/  ULDC.64 UR4, c[0x0][0x208] ;  /* 0x0000820000047ab9 */ /* 0x000fca0000000a00 */
[----:B0-----:R-:W0:Y:S01]  /*0040*/  LDC.U8 R0, c[0x0][R12+0x8d0] ;  /* 0x000234000c007b82 */ /* 0x001e220000000000 */
[----:B------:R-:W-:Y:S02]  /*0050*/  IMAD R8, R12, 0x4, R3 ;  /* 0x000000040c087824 */ /* 0x000fe400078e0203 */
[----:B------:R-:W-:-:S05]  /*0060*/  IMAD.MOV.U32 R3, RZ, RZ, 0x600 ;  /* 0x00000600ff037424 */ /* 0x000fca00078e00ff */
[----:B------:R-:W1:Y:S01]  /*0070*/  LDC R9, c[0x0][R8+0x210] ;  /* 0x0000840008097b82 */ /* 0x000e620000000800 */
[C---:B0-----:R-:W-:Y:S02]  /*0080*/  IMAD.SHL.U32 R2, R0.reuse, 0x8, RZ ;  /* 0x0000000800027824 */ /* 0x041fe400078e00ff */
[----:B------:R-:W-:-:S05]  /*0090*/  IMAD R0, R0, 0x2, R3 ;  /* 0x0000000200007824 */ /* 0x000fca00078e0203 */
[----:B------:R-:W0:Y:S01]  /*00a0*/  LDC.64 R6, c[0x0][R2+0x510] ;  /* 0x0001440002067b82 */ /* 0x000e220000000a00 */
[----:B-1----:R-:W-:-:S07]  /*00b0*/  IMAD.WIDE R4, R9, 0x10000, RZ ;  /* 0x0001000009047825 */ /* 0x002fce00078e02ff */
[----:B------:R-:W1:Y:S08]  /*00c0*/  LDC.64 R10, c[0x0][R2+0x210] ;  /* 0x00008400020a7b82 */ /* 0x000e700000000a00 */
[----:B------:R-:W2:Y:S01]  /*00d0*/  LDC.U16 R0, c[0x0][R0+0x210] ;  /* 0x0000840000007b82 */ /* 0x000ea20000000400 */
[----:B0-----:R-:W-:-:S05]  /*00e0*/  IADD3 R3, P1, -R4, R6, RZ ;  /* 0x0000000604037210 */ /* 0x001fca0007f3e1ff */
[----:B------:R-:W-:Y:S02]  /*00f0*/  IMAD.X R5, R7, 0x1, ~R5, P1 ;  /* 0x0000000107057824 */ /* 0x000fe400008e0e05 */
[----:B-1----:R-:W-:Y:S01]  /*0100*/  IMAD.WIDE R10, R9, 0x20000, R10 ;  /* 0x00020000090a7825 */ /* 0x002fe200078e020a */
[----:B------:R-:W-:-:S04]  /*0110*/  LOP3.LUT R9, R3, 0x3, RZ, 0xc0, !PT ;  /* 0x0000000303097812 */ /* 0x000fc800078ec0ff */
        /* <DEDUP_REMOVED lines=9> */
.L_x_53:
[----:B0-----:R-:W-:Y:S01]  /*01b0*/  IADD3 R4, P0, R7, R20, RZ ;  /* 0x0000001407047210 */ /* 0x001fe20007f1e0ff */
[C---:B-1----:R-:W-:Y:S01]  /*01c0*/  IMAD R19, R9.reuse, 0x3, RZ ;  /* 0x0000000309137824 */ /* 0x042fe200078e02ff */
[----:B------:R-:W-:Y:S02]  /*01d0*/  PRMT R6, RZ, 0x7610, R6 ;  /* 0x00007610ff067816 */ /* 0x000fe40000000006 */
[CC--:B------:R-:W-:Y:S01]  /*01e0*/  IADD3 R13, P1, R9.reuse, R4.reuse, RZ ;  /* 0x00000004090d7210 */ /* 0x0c0fe20007f3e0ff */
[----:B------:R-:W-:Y:S01]  /*01f0*/  IMAD.X R17, RZ, RZ, R21, P0 ;  /* 0x000000ffff117224 */ /* 0x000fe200000e0615 */
[----:B------:R-:W-:Y:S02]  /*0200*/  LEA R15, P4, R9, R4, 0x1 ;  /* 0x00000004090f7211 */ /* 0x000fe400078808ff */
[C---:B------:R-:W-:Y:S01]  /*0210*/  ISETP.GE.U32.AND P0, PT, R13.reuse, 0x10000, PT ;  /* 0x000100000d00780c */ /* 0x040fe20003f06070 */
[----:B------:R-:W-:Y:S01]  /*0220*/  IMAD.X R2, RZ, RZ, R17, P1 ;  /* 0x000000ffff027224 */ /* 0x000fe200008e0611 */
[----:B------:R-:W-:-:S02]  /*0230*/  ISETP.LT.U32.AND P2, PT, R13, R3, PT ;  /* 0x000000030d00720c */ /* 0x000fc40003f41070 */
[C---:B------:R-:W-:Y:S02]  /*0240*/  LEA R12, P3, R13.reuse, R10, 0x1 ;  /* 0x0000000a0d0c7211 */ /* 0x040fe400078608ff */
[C---:B------:R-:W-:Y:S02]  /*0250*/  ISETP.GE.U32.AND.EX P0, PT, R2.reuse, RZ, PT, P0 ;  /* 0x000000ff0200720c */ /* 0x040fe40003f06100 */
[----:B------:R-:W-:Y:S02]  /*0260*/  LEA.HI.X R13, R13, R11, R2, 0x1, P3 ;  /* 0x0000000b0d0d7211 */ /* 0x000fe400018f0c02 */
[----:B------:R-:W-:Y:S01]  /*0270*/  ISETP.LT.AND.EX P0, PT, R2, R5, !P0, P2 ;  /* 0x000000050200720c */ /* 0x000fe20004701320 */
[----:B------:R-:W-:Y:S01]  /*0280*/  IMAD.X R2, RZ, RZ, R17, P4 ;  /* 0x000000ffff027224 */ /* 0x000fe200020e0611 */
[C---:B------:R-:W-:Y:S02]  /*0290*/  ISETP.GE.U32.AND P1, PT, R15.reuse, 0x10000, PT ;  /* 0x000100000f00780c */ /* 0x040fe40003f26070 */
[----:B------:R-:W-:-:S02]  /*02a0*/  ISETP.LT.U32.AND P3, PT, R15, R3, PT ;  /* 0x000000030f00720c */ /* 0x000fc40003f61070 */
[----:B------:R-:W-:Y:S02]  /*02b0*/  LEA R14, P4, R15, R10, 0x1 ;  /* 0x0000000a0f0e7211 */ /* 0x000fe400078808ff */
[----:B------:R-:W-:Y:S02]  /*02c0*/  ISETP.GE.U32.AND.EX P1, PT, R2, RZ, PT, P1 ;  /* 0x000000ff0200720c */ /* 0x000fe40003f26110 */
[----:B------:R-:W-:Y:S02]  /*02d0*/  IADD3 R19, P5, R19, R4, RZ ;  /* 0x0000000413137210 */ /* 0x000fe40007fbe0ff */
[----:B------:R-:W-:Y:S02]  /*02e0*/  ISETP.GE.U32.AND P2, PT, R4, 0x10000, PT ;  /* 0x000100000400780c */ /* 0x000fe40003f46070 */
[----:B------:R-:W-:Y:S02]  /*02f0*/  LEA.HI.X R15, R15, R11, R2, 0x1, P4 ;  /* 0x0000000b0f0f7211 */ /* 0x000fe400020f0c02 */
[----:B------:R-:W-:Y:S01]  /*0300*/  ISETP.LT.AND.EX P1, PT, R2, R5, !P1, P3 ;  /* 0x000000050200720c */ /* 0x000fe20004f21330 */
[----:B------:R-:W-:Y:S01]  /*0310*/  IMAD.X R2, RZ, RZ, R17, P5 ;  /* 0x000000ffff027224 */ /* 0x000fe200028e0611 */
[----:B------:R-:W-:-:S02]  /*0320*/  ISETP.LT.U32.AND P3, PT, R4, R3, PT ;  /* 0x000000030400720c */ /* 0x000fc40003f61070 */
[----:B------:R-:W-:Y:S02]  /*0330*/  ISETP.GE.U32.AND.EX P4, PT, R17, RZ, PT, P2 ;  /* 0x000000ff1100720c */ /* 0x000fe40003f86120 */
[----:B------:R-:W-:Y:S02]  /*0340*/  ISETP.GE.U32.AND P2, PT, R19, 0x10000, PT ;  /* 0x000100001300780c */ /* 0x000fe40003f46070 */
[----:B------:R-:W-:Y:S02]  /*0350*/  ISETP.LT.AND.EX P3, PT, R17, R5, !P4, P3 ;  /* 0x000000051100720c */ /* 0x000fe40006761330 */
[C---:B------:R-:W-:Y:S02]  /*0360*/  ISETP.LT.U32.AND P4, PT, R19.reuse, R3, PT ;  /* 0x000000031300720c */ /* 0x040fe40003f81070 */
[----:B------:R-:W-:Y:S01]  /*0370*/  ISETP.GE.U32.AND.EX P2, PT, R2, RZ, PT, P2 ;  /* 0x000000ff0200720c */ /* 0x000fe20003f46120 */
[----:B------:R-:W2:Y:S01]  /*0380*/  @P1 LDG.E.U16 R6, desc[UR4][R14.64] ;  /* 0x000000040e061981 */ /* 0x000ea2000c1e1500 */
[----:B------:R-:W-:-:S02]  /*0390*/  LEA R18, P6, R19, R10, 0x1 ;  /* 0x0000000a13127211 */ /* 0x000fc400078c08ff */
[----:B------:R-:W-:Y:S02]  /*03a0*/  LEA R16, P5, R4, R10, 0x1 ;  /* 0x0000000a04107211 */ /* 0x000fe400078a08ff */
[----:B------:R-:W-:Y:S02]  /*03b0*/  ISETP.LT.AND.EX P2, PT, R2, R5, !P2, P4 ;  /* 0x000000050200720c */ /* 0x000fe40005741340 */
[-CC-:B------:R-:W-:Y:S02]  /*03c0*/  LEA.HI.X R19, R19, R11.reuse, R2.reuse, 0x1, P6 ;  /* 0x0000000b13137211 */ /* 0x180fe400030f0c02 */
[----:B------:R-:W-:Y:S02]  /*03d0*/  LEA.HI.X R17, R4, R11, R17, 0x1, P5 ;  /* 0x0000000b04117211 */ /* 0x000fe400028f0c11 */
[----:B------:R-:W-:Y:S02]  /*03e0*/  PRMT R2, RZ, 0x7610, R2 ;  /* 0x00007610ff027816 */ /* 0x000fe40000000002 */
[----:B------:R-:W-:-:S02]  /*03f0*/  PRMT R4, RZ, 0x7610, R4 ;  /* 0x00007610ff047816 */ /* 0x000fc40000000004 */
[----:B------:R-:W-:Y:S02]  /*0400*/  PRMT R8, RZ, 0x7610, R8 ;  /* 0x00007610ff087816 */ /* 0x000fe40000000008 */
[----:B------:R-:W3:Y:S04]  /*0410*/  @P3 LDG.E.U16 R2, desc[UR4][R16.64] ;  /* 0x0000000410023981 */ /* 0x000ee8000c1e1500 */
[----:B------:R-:W4:Y:S04]  /*0420*/  @P0 LDG.E.U16 R4, desc[UR4][R12.64] ;  /* 0x000000040c040981 */ /* 0x000f28000c1e1500 */
[----:B------:R-:W5:Y:S01]  /*0430*/  @P2 LDG.E.U16 R8, desc[UR4][R18.64] ;  /* 0x0000000412082981 */ /* 0x000f62000c1e1500 */
[----:B------:R-:W-:Y:S01]  /*0440*/  IMAD.WIDE.U32 R20, R9, 0x4, R20 ;  /* 0x0000000409147825 */ /* 0x000fe200078e0014 */
[----:B--2---:R-:W-:-:S02]  /*0450*/  VIMNMX.S16x2 R6, R6, R0, !PT ;  /* 0x0000000006067248 */ /* 0x004fc40007fe0300 */
[-C--:B---3--:R-:W-:Y:S02]  /*0460*/  VIMNMX.S16x2 R2, R2, R0.reuse, !PT ;  /* 0x0000000002027248 */ /* 0x088fe40007fe0300 */
[----:B----4-:R-:W-:-:S03]  /*0470*/  VIMNMX.S16x2 R4, R4, R0, !PT ;  /* 0x0000000004047248 */ /* 0x010fc60007fe0300 */
[----:B------:R2:W-:Y:S01]  /*0480*/  @P3 STG.E.U16 desc[UR4][R16.64], R2 ;  /* 0x0000000210003986 */ /* 0x0005e2000c101504 */
[----:B-----5:R-:W-:-:S03]  /*0490*/  VIMNMX.S16x2 R8, R8, R0, !PT ;  /* 0x0000000008087248 */ /* 0x020fc60007fe0300 */
[----:B------:R2:W-:Y:S01]  /*04a0*/  @P0 STG.E.U16 desc[UR4][R12.64], R4 ;  /* 0x000000040c000986 */ /* 0x0005e2000c101504 */
[----:B------:R-:W-:-:S03]  /*04b0*/  ISETP.GE.U32.AND P0, PT, R20, 0x10000, PT ;  /* 0x000100001400780c */ /* 0x000fc60003f06070 */
[----:B------:R2:W-:Y:S01]  /*04c0*/  @P1 STG.E.U16 desc[UR4][R14.64], R6 ;  /* 0x000000060e001986 */ /* 0x0005e2000c101504 */
[----:B------:R-:W-:-:S03]  /*04d0*/  ISETP.LT.U32.AND P1, PT, R20, R3, PT ;  /* 0x000000031400720c */ /* 0x000fc60003f21070 */
[----:B------:R2:W-:Y:S01]  /*04e0*/  @P2 STG.E.U16 desc[UR4][R18.64], R8 ;  /* 0x0000000812002986 */ /* 0x0005e2000c101504 */
[C---:B------:R-:W-:Y:S02]  /*04f0*/  ISETP.GE.U32.AND.EX P0, PT, R21.reuse, RZ, PT, P0 ;  /* 0x000000ff1500720c */ /* 0x040fe40003f06100 */
[----:B------:R-:W-:-:S13]  /*0500*/  ISETP.LT.AND.EX P1, PT, R21, R5, PT, P1 ;  /* 0x000000051500720c */ /* 0x000fda0003f21310 */
[----:B--2---:R-:W-:Y:S05]  /*0510*/  @!P0 BRA P1, `(.L_x_53) ;  /* 0xfffffffc00248947 */ /* 0x004fea000083ffff */
[----:B------:R-:W-:Y:S05]  /*0520*/  EXIT ;  /* 0x000000000000794d */ /* 0x000fea0003800000 */
.L_x_52:
        /* <DEDUP_REMOVED lines=8> */
.L_x_54:
[----:B------:R-:W-:-:S04]  /*05b0*/  LEA R6, P0, R13, R10, 0x3 ;  /* 0x0000000a0d067211 */ /* 0x000fc800078018ff */
[----:B------:R-:W-:-:S05]  /*05c0*/  LEA.HI.X R7, R13, R11, R12, 0x3, P0 ;  /* 0x0000000b0d077211 */ /* 0x000fca00000f1c0c */
[----:B------:R-:W2:Y:S01]  /*05d0*/  LDG.E.64 R8, desc[UR4][R6.64] ;  /* 0x0000000406087981 */ /* 0x000ea2000c1e1b00 */
[----:B------:R-:W-:-:S04]  /*05e0*/  IADD3 R13, P0, R13, UR6, RZ ;  /* 0x000000060d0d7c10 */ /* 0x000fc8000ff1e0ff */
[----:B------:R-:W-:Y:S01]  /*05f0*/  ISETP.LT.U32.AND P1, PT, R13, 0x4000, PT ;  /* 0x000040000d00780c */ /* 0x000fe20003f21070 */
[----:B------:R-:W-:-:S05]  /*0600*/  IMAD.X R12, RZ, RZ, R12, P0 ;  /* 0x000000ffff0c7224 */ /* 0x000fca00000e060c */
[----:B------:R-:W-:Y:S02]  /*0610*/  ISETP.LT.U32.AND.EX P1, PT, R12, RZ, PT, P1 ;  /* 0x000000ff0c00720c */ /* 0x000fe40003f21110 */
[C---:B--2---:R-:W-:Y:S02]  /*0620*/  PRMT R14, R8.reuse, 0x7632, R14 ;  /* 0x00007632080e7816 */ /* 0x044fe4000000000e */
[C---:B------:R-:W-:Y:S02]  /*0630*/  PRMT R4, R9.reuse, 0x7632, R4 ;  /* 0x0000763209047816 */ /* 0x040fe40000000004 */
[----:B------:R-:W-:Y:S02]  /*0640*/  PRMT R2, R9, 0x7610, R2 ;  /* 0x0000761009027816 */ /* 0x000fe40000000002 */
[-C--:B------:R-:W-:Y:S02]  /*0650*/  VIMNMX.S16x2 R9, R8, R0.reuse, !PT ;  /* 0x0000000008097248 */ /* 0x080fe40007fe0300 */
[----:B------:R-:W-:-:S02]  /*0660*/  VIMNMX.S16x2 R8, R14, R0, !PT ;  /* 0x000000000e087248 */ /* 0x000fc40007fe0300 */
[-C--:B------:R-:W-:Y:S02]  /*0670*/  VIMNMX.S16x2 R4, R4, R0.reuse, !PT ;  /* 0x0000000004047248 */ /* 0x080fe40007fe0300 */
[----:B------:R-:W-:Y:S02]  /*0680*/  VIMNMX.S16x2 R2, R2, R0, !PT ;  /* 0x0000000002027248 */ /* 0x000fe40007fe0300 */
[----:B------:R-:W-:Y:S02]  /*0690*/  PRMT R8, R9, 0x5410, R8 ;  /* 0x0000541009087816 */ /* 0x000fe40000000008 */
[----:B------:R-:W-:Y:S01]  /*06a0*/  PRMT R9, R2, 0x5410, R4 ;  /* 0x0000541002097816 */ /* 0x000fe20000000004 */
[----:B------:R-:W-:-:S04]  /*06b0*/  IMAD.SHL.U32 R2, R13, 0x4, RZ ;  /* 0x000000040d027824 */ /* 0x000fc800078e00ff */
[----:B------:R0:W-:Y:S01]  /*06c0*/  STG.E.64 desc[UR4][R6.64], R8 ;  /* 0x0000000806007986 */ /* 0x0001e2000c101b04 */
[----:B------:R-:W-:Y:S02]  /*06d0*/  ISETP.GE.U32.AND P0, PT, R2, R3, PT ;  /* 0x000000030200720c */ /* 0x000fe40003f06070 */
[----:B------:R-:W-:-:S04]  /*06e0*/  SHF.L.U64.HI R2, R13, 0x2, R12 ;  /* 0x000000020d027819 */ /* 0x000fc8000001020c */
[----:B------:R-:W-:-:S13]  /*06f0*/  ISETP.GE.AND.EX P0, PT, R2, R5, PT, P0 ;  /* 0x000000050200720c */ /* 0x000fda0003f06300 */
[----:B0-----:R-:W-:Y:S05]  /*0700*/  @!P0 BRA P1, `(.L_x_54) ;  /* 0xfffffffc00a88947 */ /* 0x001fea000083ffff */
[----:B------:R-:W-:Y:S05]  /*0710*/  EXIT ;  /* 0x000000000000794d */ /* 0x000fea0003800000 */
.L_x_55:
        /* <DEDUP_REMOVED lines=14> */
.L_x_3939:


//--------------------- .text._ZN2at6native61_GLOBAL__N__44eb8e94_28_ForeachBinaryOpScalarList_cu_dda10a6925multi_tensor_apply_kernelINS1_28TensorListScalarListMetadataIlLi1EEENS1_25BinaryOpScalarListFunctorIlLi1ELi1ELi0EEEJNS0_7maximumIlEEEEEvT_T0_DpT1_ --------------------------
	.section	.text._ZN2at6native61_GLOBAL__N__44eb8e94_28_ForeachBinaryOpScalarList_cu_dda10a6925multi_tensor_apply_kernelINS1_28TensorListScalarListMetadataIlLi1EEENS1_25BinaryOpScalarListFunctorIlLi1ELi1ELi0EEEJNS0_7maximumIlEEEEEvT_T0_DpT1_,"ax",@progbits
	.align	128
.text._ZN2at6native61_GLOBAL__N__44eb8e94_28_ForeachBinaryOpScalarList_cu_dda10a6925multi_tensor_apply_kernelINS1_28TensorListScalarListMetadataIlLi1EEENS1_25BinaryOpScalarListFunctorIlLi1ELi1ELi0EEEJNS0_7maximumIlEEEEEvT_T0_DpT1_:
        .type           _ZN2at6native61_GLOBAL__N__44eb8e94_28_ForeachBinaryOpScalarList_cu_dda10a6925multi_tensor_apply_kernelINS1_28TensorListScalarListMetadataIlLi1EEENS1_25BinaryOpScalarListFunctorIlLi1ELi1ELi0EEEJNS0_7maximumIlEEEEEvT_T0_DpT1_,@function
        .size           _ZN2at6native61_GLOBAL__N__44eb8e94_28_ForeachBinaryOpScalarList_cu_dda10a6925multi_tensor_apply_kernelINS1_28TensorListScalarListMetadataIlLi1EEENS1_25BinaryOpScalarListFunctorIlLi1ELi1ELi0EEEJNS0_7maximumIlEEEEEvT_T0_DpT1_,(.L_x_3940 - _ZN2at6native61_GLOBAL__N__44eb8e94_28_ForeachBinaryOpScalarList_cu_dda10a6925multi_tensor_apply_kernelINS1_28TensorListScalarListMetadataIlLi1EEENS1_25BinaryOpScalarListFunctorIlLi1ELi1ELi0EEEJNS0_7maximumIlEEEEEvT_T0_DpT1_)
        .other          _ZN2at6native61_GLOBAL__N__44eb8e94_28_ForeachBinaryOpScalarList_cu_dda10a6925multi_tensor_apply_kernelINS1_28TensorListScalarListMetadataIlLi1EEENS1_25BinaryOpScalarListFunctorIlLi1ELi1ELi0EEEJNS0_7maximumIlEEEEEvT_T0_DpT1_,@"STO_CUDA_ENTRY STV_DEFAULT"
_ZN2at6native61_GLOBAL__N__44eb8e94_28_ForeachBinaryOpScalarList_cu_dda10a6925multi_tensor_apply_kernelINS1_28TensorListScalarListMetadataIlLi1EEENS1_25BinaryOpScalarListFunctorIlLi1ELi1ELi0EEEJNS0_7maximumIlEEEEEvT_T0_DpT1_:
        /* <DEDUP_REMOVED lines=25> */
.L_x_57:
[----:B0-----:R-:W-:Y:S01]  /*0190*/  IADD3 R15, P0, R23, R26, RZ ;  /* 0x0000001a170f7210 */ /* 0x001fe20007f1e0ff */
[C---:B-1----:R-:W-:Y:S01]  /*01a0*/  IMAD R10, R24.reuse, 0x3, RZ ;  /* 0x00000003180a7824 */ /* 0x042fe200078e02ff */
[----:B------:R-:W-:Y:S02]  /*01b0*/  CS2R R20, SRZ ;  /* 0x0000000000147805 */ /* 0x000fe4000001ff00 */
[----:B------:R-:W-:Y:S01]  /*01c0*/  IADD3 R7, P2, R24, R15, RZ ;  /* 0x0000000f18077210 */ /* 0x000fe20007f5e0ff */
[----:B------:R-:W-:Y:S01]  /*01d0*/  IMAD.X R17, RZ, RZ, R27, P0 ;  /* 0x000000ffff117224 */ /* 0x000fe200000e061b */
[----:B------:R-:W-:Y:S02]  /*01e0*/  ISETP.LT.U32.AND P0, PT, R15, R0, PT ;  /* 0x000000000f00720c */ /* 0x000fe40003f01070 */
[----:B------:R-:W-:Y:S01]  /*01f0*/  ISETP.GE.U32.AND P1, PT, R7, 0x10000, PT ;  /* 0x000100000700780c */ /* 0x000fe20003f26070 */
[----:B------:R-:W-:Y:S01]  /*0200*/  IMAD.X R9, RZ, RZ, R17, P2 ;  /* 0x000000ffff097224 */ /* 0x000fe200010e0611 */
[----:B------:R-:W-:-:S02]  /*0210*/  ISETP.GE.U32.AND P2, PT, R15, 0x10000, PT ;  /* 0x000100000f00780c */ /* 0x000fc40003f46070 */
[----:B------:R-:W-:Y:S02]  /*0220*/  ISETP.LT.U32.AND P3, PT, R7, R0, PT ;  /* 0x000000000700720c */ /* 0x000fe40003f61070 */
[----:B------:R-:W-:Y:S02]  /*0230*/  ISETP.GE.U32.AND.EX P1, PT, R9, RZ, PT, P1 ;  /* 0x000000ff0900720c */ /* 0x000fe40003f26110 */
[----:B------:R-:W-:Y:S02]  /*0240*/  ISETP.GE.U32.AND.EX P2, PT, R17, RZ, PT, P2 ;  /* 0x000000ff1100720c */ /* 0x000fe40003f46120 */
[----:B------:R-:W-:Y:S02]  /*0250*/  LEA R6, P4, R7, R2, 0x3 ;  /* 0x0000000207067211 */ /* 0x000fe400078818ff */
[-C--:B------:R-:W-:Y:S02]  /*0260*/  ISETP.LT.AND.EX P1, PT, R9, R22.reuse, !P1, P3 ;  /* 0x000000160900720c */ /* 0x080fe40004f21330 */
[----:B------:R-:W-:-:S02]  /*0270*/  ISETP.LT.AND.EX P2, PT, R17, R22, !P2, P0 ;  /* 0x000000161100720c */ /* 0x000fc40005741300 */
[----:B------:R-:W-:Y:S02]  /*0280*/  LEA.HI.X R7, R7, R3, R9, 0x3, P4 ;  /* 0x0000000307077211 */ /* 0x000fe400020f1c09 */
[-C--:B------:R-:W-:Y:S02]  /*0290*/  LEA R11, P3, R24, R15.reuse, 0x1 ;  /* 0x0000000f180b7211 */ /* 0x080fe400078608ff */
[C---:B------:R-:W-:Y:S02]  /*02a0*/  LEA R8, P0, R15.reuse, R2, 0x3 ;  /* 0x000000020f087211 */ /* 0x040fe400078018ff */
[----:B------:R-:W-:Y:S02]  /*02b0*/  IADD3 R13, P4, R10, R15, RZ ;  /* 0x0000000f0a0d7210 */ /* 0x000fe40007f9e0ff */
[--C-:B------:R-:W-:Y:S01]  /*02c0*/  LEA.HI.X R9, R15, R3, R17.reuse, 0x3, P0 ;  /* 0x000000030f097211 */ /* 0x100fe200000f1c11 */
[--C-:B------:R-:W-:Y:S01]  /*02d0*/  IMAD.X R15, RZ, RZ, R17.reuse, P3 ;  /* 0x000000ffff0f7224 */ /* 0x100fe200018e0611 */
[----:B------:R-:W-:Y:S01]  /*02e0*/  ISETP.GE.U32.AND P5, PT, R11, 0x10000, PT ;  /* 0x000100000b00780c */ /* 0x000fe20003fa6070 */
[----:B------:R-:W-:Y:S01]  /*02f0*/  IMAD.X R17, RZ, RZ, R17, P4 ;  /* 0x000000ffff117224 */ /* 0x000fe200020e0611 */
        /* <DEDUP_REMOVED lines=19> */
[----:B--2---:R-:W-:-:S04]  /*0430*/  ISETP.GT.U32.AND P4, PT, R20, R4, PT ;  /* 0x000000041400720c */ /* 0x004fc80003f84070 */
[----:B------:R-:W-:-:S04]  /*0440*/  ISETP.GT.AND.EX P4, PT, R21, R5, PT, P4 ;  /* 0x000000051500720c */ /* 0x000fc80003f84340 */
[----:B------:R-:W-:Y:S02]  /*0450*/  SEL R20, R20, R4, P4 ;  /* 0x0000000414147207 */ /* 0x000fe40002000000 */
[----:B------:R-:W-:-:S05]  /*0460*/  SEL R21, R21, R5, P4 ;  /* 0x0000000515157207 */ /* 0x000fca0002000000 */
[----:B------:R0:W-:Y:S01]  /*0470*/  @P2 STG.E.64 desc[UR4][R8.64], R20 ;  /* 0x0000001408002986 */ /* 0x0001e2000c101b04 */
[-C--:B---3--:R-:W-:Y:S02]  /*0480*/  ISETP.GT.U32.AND P4, PT, R14, R4.reuse, PT ;  /* 0x000000040e00720c */ /* 0x088fe40003f84070 */
[-C--:B----4-:R-:W-:Y:S02]  /*0490*/  ISETP.GT.U32.AND P5, PT, R16, R4.reuse, PT ;  /* 0x000000041000720c */ /* 0x090fe40003fa4070 */
[-C--:B------:R-:W-:Y:S02]  /*04a0*/  ISETP.GT.AND.EX P4, PT, R15, R5.reuse, PT, P4 ;  /* 0x000000050f00720c */ /* 0x080fe40003f84340 */
[----:B-----5:R-:W-:Y:S02]  /*04b0*/  ISETP.GT.U32.AND P2, PT, R18, R4, PT ;  /* 0x000000041200720c */ /* 0x020fe40003f44070 */
[-C--:B------:R-:W-:Y:S02]  /*04c0*/  ISETP.GT.AND.EX P5, PT, R17, R5.reuse, PT, P5 ;  /* 0x000000051100720c */ /* 0x080fe40003fa4350 */
[----:B------:R-:W-:-:S02]  /*04d0*/  ISETP.GT.AND.EX P2, PT, R19, R5, PT, P2 ;  /* 0x000000051300720c */ /* 0x000fc40003f44320 */
[-C--:B------:R-:W-:Y:S02]  /*04e0*/  SEL R14, R14, R4.reuse, P4 ;  /* 0x000000040e0e7207 */ /* 0x080fe40002000000 */
[-C--:B------:R-:W-:Y:S02]  /*04f0*/  SEL R15, R15, R5.reuse, P4 ;  /* 0x000000050f0f7207 */ /* 0x080fe40002000000 */
[-C--:B------:R-:W-:Y:S02]  /*0500*/  SEL R16, R16, R4.reuse, P5 ;  /* 0x0000000410107207 */ /* 0x080fe40002800000 */
[-C--:B------:R-:W-:Y:S02]  /*0510*/  SEL R17, R17, R5.reuse, P5 ;  /* 0x0000000511117207 */ /* 0x080fe40002800000 */
[----:B0-----:R-:W-:Y:S02]  /*0520*/  SEL R8, R18, R4, P2 ;  /* 0x0000000412087207 */ /* 0x001fe40001000000 */
[----:B------:R-:W-:Y:S01]  /*0530*/  SEL R9, R19, R5, P2 ;  /* 0x0000000513097207 */ /* 0x000fe20001000000 */
[----:B------:R2:W-:Y:S01]  /*0540*/  @P1 STG.E.64 desc[UR4][R6.64], R14 ;  /* 0x0000000e06001986 */ /* 0x0005e2000c101b04 */
[----:B------:R-:W-:-:S03]  /*0550*/  ISETP.LT.U32.AND P1, PT, R26, R0, PT ;  /* 0x000000001a00720c */ /* 0x000fc60003f21070 */
[----:B------:R2:W-:Y:S01]  /*0560*/  @P0 STG.E.64 desc[UR4][R10.64], R16 ;  /* 0x000000100a000986 */ /* 0x0005e2000c101b04 */
[----:B------:R-:W-:-:S03]  /*0570*/  ISETP.GE.U32.AND P0, PT, R26, 0x10000, PT ;  /* 0x000100001a00780c */ /* 0x000fc60003f06070 */
[----:B------:R2:W-:Y:S01]  /*0580*/  @P3 STG.E.64 desc[UR4][R12.64], R8 ;  /* 0x000000080c003986 */ /* 0x0005e2000c101b04 */
[C---:B------:R-:W-:Y:S02]  /*0590*/  ISETP.GE.U32.AND.EX P0, PT, R27.reuse, RZ, PT, P0 ;  /* 0x000000ff1b00720c */ /* 0x040fe40003f06100 */
[----:B------:R-:W-:-:S13]  /*05a0*/  ISETP.LT.AND.EX P1, PT, R27, R22, PT, P1 ;  /* 0x000000161b00720c */ /* 0x000fda0003f21310 */
[----:B--2---:R-:W-:Y:S05]  /*05b0*/  @!P0 BRA P1, `(.L_x_57) ;  /* 0xfffffff800f48947 */ /* 0x004fea000083ffff */
[----:B------:R-:W-:Y:S05]  /*05c0*/  EXIT ;  /* 0x000000000000794d */ /* 0x000fea0003800000 */
.L_x_56:
        /* <DEDUP_REMOVED lines=8> */
.L_x_58:
[----:B------:R-:W-:-:S04]  /*0650*/  LEA R6, P0, R17, R2, 0x5 ;  /* 0x0000000211067211 */ /* 0x000fc800078028ff */
[----:B------:R-:W-:-:S05]  /*0660*/  LEA.HI.X R7, R17, R3, R16, 0x5, P0 ;  /* 0x0000000311077211 */ /* 0x000fca00000f2c10 */
[----:B------:R-:W2:Y:S04]  /*0670*/  LDG.E.128 R8, desc[UR4][R6.64] ;  /* 0x0000000406087981 */ /* 0x000ea8000c1e1d00 */
[----:B------:R-:W3:Y:S01]  /*0680*/  LDG.E.128 R12, desc[UR4][R6.64+0x10] ;  /* 0x00001004060c7981 */ /* 0x000ee2000c1e1d00 */
[-C--:B--2---:R-:W-:Y:S02]  /*0690*/  ISETP.GT.U32.AND P0, PT, R10, R4.reuse, PT ;  /* 0x000000040a00720c */ /* 0x084fe40003f04070 */
[-C--:B------:R-:W-:Y:S02]  /*06a0*/  ISETP.GT.U32.AND P1, PT, R8, R4.reuse, PT ;  /* 0x000000040800720c */ /* 0x080fe40003f24070 */
[----:B------:R-:W-:Y:S02]  /*06b0*/  ISETP.GT.AND.EX P0, PT, R11, R5, PT, P0 ;  /* 0x000000050b00720c */ /* 0x000fe40003f04300 */
[----:B---3--:R-:W-:-:S02]  /*06c0*/  ISETP.GT.U32.AND P2, PT, R14, R4, PT ;  /* 0x000000040e00720c */ /* 0x008fc40003f44070 */
[-C--:B------:R-:W-:Y:S02]  /*06d0*/  ISETP.GT.U32.AND P3, PT, R12, R4.reuse, PT ;  /* 0x000000040c00720c */ /* 0x080fe40003f64070 */
[----:B------:R-:W-:Y:S02]  /*06e0*/  SEL R10, R10, R4, P0 ;  /* 0x000000040a0a7207 */ /* 0x000fe40000000000 */
[-C--:B------:R-:W-:Y:S02]  /*06f0*/  SEL R11, R11, R5.reuse, P0 ;  /* 0x000000050b0b7207 */ /* 0x080fe40000000000 */
[-C--:B------:R-:W-:Y:S02]  /*0700*/  ISETP.GT.AND.EX P1, PT, R9, R5.reuse, PT, P1 ;  /* 0x000000050900720c */ /* 0x080fe40003f24310 */
[-C--:B------:R-:W-:Y:S02]  /*0710*/  ISETP.GT.AND.EX P0, PT, R15, R5.reuse, PT, P2 ;  /* 0x000000050f00720c */ /* 0x080fe40003f04320 */
[----:B------:R-:W-:-:S02]  /*0720*/  ISETP.GT.AND.EX P2, PT, R13, R5, PT, P3 ;  /* 0x000000050d00720c */ /* 0x000fc40003f44330 */
[-C--:B------:R-:W-:Y:S02]  /*0730*/  SEL R8, R8, R4.reuse, P1 ;  /* 0x0000000408087207 */ /* 0x080fe40000800000 */
[-C--:B------:R-:W-:Y:S02]  /*0740*/  SEL R9, R9, R5.reuse, P1 ;  /* 0x0000000509097207 */ /* 0x080fe40000800000 */
[-C--:B------:R-:W-:Y:S02]  /*0750*/  SEL R14, R14, R4.reuse, P0 ;  /* 0x000000040e0e7207 */ /* 0x080fe40000000000 */
[-C--:B------:R-:W-:Y:S01]  /*0760*/  SEL R15, R15, R5.reuse, P0 ;  /* 0x000000050f0f7207 */ /* 0x080fe20000000000 */
[----:B------:R0:W-:Y:S01]  /*0770*/  STG.E.128 desc[UR4][R6.64], R8 ;  /* 0x0000000806007986 */ /* 0x0001e2000c101d04 */
[----:B------:R-:W-:Y:S02]  /*0780*/  SEL R13, R13, R5, P2 ;  /* 0x000000050d0d7207 */ /* 0x000fe40001000000 */
[----:B------:R-:W-:-:S02]  /*0790*/  SEL R12, R12, R4, P2 ;  /* 0x000000040c0c7207 */ /* 0x000fc40001000000 */
        /* <DEDUP_REMOVED lines=15> */
.L_x_59:
        /* <DEDUP_REMOVED lines=15> */
.L_x_3940:


//--------------------- .text._ZN2at6native61_GLOBAL__N__44eb8e94_28_ForeachBinaryOpScalarList_cu_dda10a6925multi_tensor_apply_kernelINS1_28TensorListScalarListMetadataIiLi1EEENS1_25BinaryOpScalarListFunctorIiLi1ELi1ELi0EEEJNS0_7maximumIiEEEEEvT_T0_DpT1_ --------------------------
	.section	.text._ZN2at6native61_GLOBAL__N__44eb8e94_28_ForeachBinaryOpScalarList_cu_dda10a6925multi_tensor_apply_kernelINS1_28TensorListScalarListMetadataIiLi1EEENS1_25BinaryOpScalarListFunctorIiLi1ELi1ELi0EEEJNS0_7maximumIiEEEEEvT_T0_DpT1_,"ax",@progbits
	.align	128
.text._ZN2at6native61_GLOBAL__N__44eb8e94_28_ForeachBinaryOpScalarList_cu_dda10a6925multi_tensor_apply_kernelINS1_28TensorListScalarListMetadataIiLi1EEENS1_25BinaryOpScalarListFunctorIiLi1ELi1ELi0EEEJNS0_7maximumIiEEEEEvT_T0_DpT1_:
        .type           _ZN2at6native61_GLOBAL__N__44eb8e94_28_ForeachBinaryOpScalarList_cu_dda10a6925multi_tensor_apply_kernelINS1_28TensorListScalarListMetadataIiLi1EEENS1_25BinaryOpScalarListFunctorIiLi1ELi1ELi0EEEJNS0_7maximumIiEEEEEvT_T0_DpT1_,@function
        .size           _ZN2at6native61_GLOBAL__N__44eb8e94_28_ForeachBinaryOpScalarList_cu_dda10a6925multi_tensor_apply_kernelINS1_28TensorListScalarListMetadataIiLi1EEENS1_25BinaryOpScalarListFunctorIiLi1ELi1ELi0EEEJNS0_7maximumIiEEEEEvT_T0_DpT1_,(.L_x_3941 - _ZN2at6native61_GLOBAL__N__44eb8e94_28_ForeachBinaryOpScalarList_cu_dda10a6925multi_tensor_apply_kernelINS1_28TensorListScalarListMetadataIiLi1EEENS1_25BinaryOpScalarListFunctorIiLi1ELi1ELi0EEEJNS0_7maximumIiEEEEEvT_T0_DpT1_)
        .other          _ZN2at6native61_GLOBAL__N__44eb8e94_28_ForeachBinaryOpScalarList_cu_dda10a6925multi_tensor_apply_kernelINS1_28TensorListScalarListMetadataIiLi1EEENS1_25BinaryOpScalarListFunctorIiLi1ELi1ELi0EEEJNS0_7maximumIiEEEEEvT_T0_DpT1_,@"STO_CUDA_ENTRY STV_DEFAULT"
_ZN2at6native61_GLOBAL__N__44eb8e94_28_ForeachBinaryOpScalarList_cu_dda10a6925multi_tensor_apply_kernelINS1_28TensorListScalarListMetadataIiLi1EEENS1_25BinaryOpScalarListFunctorIiLi1ELi1ELi0EEEJNS0_7maximumIiEEEEEvT_T0_DpT1_:
        /* <DEDUP_REMOVED lines=27> */
.L_x_61:
[----:B0-----:R-:W-:Y:S01]  /*01b0*/  IADD3 R11, P0, R14, R16, RZ ;  /* 0x000000100e0b7210 */ /* 0x001fe20007f1e0ff */
[C---:B-1----:R-:W-:Y:S02]  /*01c0*/  IMAD R10, R15.reuse, 0x3, RZ ;  /* 0x000000030f0a7824 */ /* 0x042fe400078e02ff */
[----:B------:R-:W-:Y:S01]  /*01d0*/  IMAD.MOV.U32 R21, RZ, RZ, RZ ;  /* 0x000000ffff157224 */ /* 0x000fe200078e00ff */
[CC--:B------:R-:W-:Y:S01]  /*01e0*/  IADD3 R9, P1, R15.reuse, R11.reuse, RZ ;  /* 0x0000000b0f097210 */ /* 0x0c0fe20007f3e0ff */
[----:B------:R-:W-:Y:S01]  /*01f0*/  IMAD.X R20, RZ, RZ, R17, P0 ;  /* 0x000000ffff147224 */ /* 0x000fe200000e0611 */
[----:B------:R-:W-:Y:S01]  /*0200*/  LEA R7, P4, R15, R11, 0x1 ;  /* 0x0000000b0f077211 */ /* 0x000fe200078808ff */
[----:B------:R-:W-:Y:S01]  /*0210*/  IMAD.MOV.U32 R19, RZ, RZ, RZ ;  /* 0x000000ffff137224 */ /* 0x000fe200078e00ff */
[C---:B------:R-:W-:Y:S01]  /*0220*/  ISETP.GE.U32.AND P0, PT, R9.reuse, 0x10000, PT ;  /* 0x000100000900780c */ /* 0x040fe20003f06070 */
[--C-:B------:R-:W-:Y:S01]  /*0230*/  IMAD.X R6, RZ, RZ, R20.reuse, P1 ;  /* 0x000000ffff067224 */ /* 0x100fe200008e0614 */
[C---:B------:R-:W-:Y:S01]  /*0240*/  ISETP.LT.U32.AND P2, PT, R9.reuse, R4, PT ;  /* 0x000000040900720c */ /* 0x040fe20003f41070 */
[----:B------:R-:W-:Y:S01]  /*0250*/  IMAD.X R8, RZ, RZ, R20, P4 ;  /* 0x000000ffff087224 */ /* 0x000fe200020e0614 */
[----:B------:R-:W-:Y:S01]  /*0260*/  LEA R12, P3, R9, R2, 0x2 ;  /* 0x00000002090c7211 */ /* 0x000fe200078610ff */
[----:B------:R-:W-:Y:S01]  /*0270*/  IMAD.MOV.U32 R25, RZ, RZ, RZ ;  /* 0x000000ffff197224 */ /* 0x000fe200078e00ff */
[----:B------:R-:W-:Y:S01]  /*0280*/  ISETP.GE.U32.AND.EX P0, PT, R6, RZ, PT, P0 ;  /* 0x000000ff0600720c */ /* 0x000fe20003f06100 */
[----:B------:R-:W-:Y:S01]  /*0290*/  IMAD.MOV.U32 R23, RZ, RZ, RZ ;  /* 0x000000ffff177224 */ /* 0x000fe200078e00ff */
[----:B------:R-:W-:-:S02]  /*02a0*/  ISETP.GE.U32.AND P1, PT, R7, 0x10000, PT ;  /* 0x000100000700780c */ /* 0x000fc40003f26070 */
[----:B------:R-:W-:Y:S02]  /*02b0*/  LEA.HI.X R13, R9, R3, R6, 0x2, P3 ;  /* 0x00000003090d7211 */ /* 0x000fe400018f1406 */
[----:B------:R-:W-:Y:S02]  /*02c0*/  ISETP.LT.AND.EX P0, PT, R6, R5, !P0, P2 ;  /* 0x000000050600720c */ /* 0x000fe40004701320 */
[C---:B------:R-:W-:Y:S02]  /*02d0*/  ISETP.LT.U32.AND P3, PT, R7.reuse, R4, PT ;  /* 0x000000040700720c */ /* 0x040fe40003f61070 */
[----:B------:R-:W-:Y:S02]  /*02e0*/  LEA R6, P4, R7, R2, 0x2 ;  /* 0x0000000207067211 */ /* 0x000fe400078810ff */
[----:B------:R-:W-:Y:S02]  /*02f0*/  ISETP.GE.U32.AND.EX P1, PT, R8, RZ, PT, P1 ;  /* 0x000000ff0800720c */ /* 0x000fe40003f26110 */
[----:B------:R-:W-:-:S02]  /*0300*/  IADD3 R9, P5, R10, R11, RZ ;  /* 0x0000000b0a097210 */ /* 0x000fc40007fbe0ff */
[----:B------:R-:W-:Y:S02]  /*0310*/  ISETP.GE.U32.AND P2, PT, R11, 0x10000, PT ;  /* 0x000100000b00780c */ /* 0x000fe40003f46070 */
[----:B------:R-:W-:Y:S01]  /*0320*/  LEA.HI.X R7, R7, R3, R8, 0x2, P4 ;  /* 0x0000000307077211 */ /* 0x000fe200020f1408 */
[----:B------:R-:W-:Y:S01]  /*0330*/  IMAD.X R18, RZ, RZ, R20, P5 ;  /* 0x000000ffff127224 */ /* 0x000fe200028e0614 */
[----:B------:R-:W-:Y:S01]  /*0340*/  ISETP.LT.AND.EX P1, PT, R8, R5, !P1, P3 ;  /* 0x000000050800720c */ /* 0x000fe20004f21330 */
[----:B------:R-:W2:Y:S01]  /*0350*/  @P0 LDG.E R19, desc[UR4][R12.64] ;  /* 0x000000040c130981 */ /* 0x000ea2000c1e1900 */
[----:B------:R-:W-:Y:S02]  /*0360*/  ISETP.LT.U32.AND P3, PT, R11, R4, PT ;  /* 0x000000040b00720c */ /* 0x000fe40003f61070 */
[----:B------:R-:W-:Y:S02]  /*0370*/  ISETP.GE.U32.AND.EX P4, PT, R20, RZ, PT, P2 ;  /* 0x000000ff1400720c */ /* 0x000fe40003f86120 */
[----:B------:R-:W-:-:S02]  /*0380*/  ISETP.GE.U32.AND P2, PT, R9, 0x10000, PT ;  /* 0x000100000900780c */ /* 0x000fc40003f46070 */
[-C--:B------:R-:W-:Y:S02]  /*0390*/  ISETP.LT.AND.EX P3, PT, R20, R5.reuse, !P4, P3 ;  /* 0x000000051400720c */ /* 0x080fe40006761330 */
[----:B------:R-:W-:Y:S02]  /*03a0*/  ISETP.LT.U32.AND P4, PT, R9, R4, PT ;  /* 0x000000040900720c */ /* 0x000fe40003f81070 */
[C---:B------:R-:W-:Y:S01]  /*03b0*/  ISETP.GE.U32.AND.EX P2, PT, R18.reuse, RZ, PT, P2 ;  /* 0x000000ff1200720c */ /* 0x040fe20003f46120 */
[----:B------:R-:W3:Y:S01]  /*03c0*/  @P1 LDG.E R25, desc[UR4][R6.64] ;  /* 0x0000000406191981 */ /* 0x000ee2000c1e1900 */
[-C--:B------:R-:W-:Y:S02]  /*03d0*/  LEA R10, P5, R11, R2.reuse, 0x2 ;  /* 0x000000020b0a7211 */ /* 0x080fe400078a10ff */
[----:B------:R-:W-:Y:S02]  /*03e0*/  ISETP.LT.AND.EX P2, PT, R18, R5, !P2, P4 ;  /* 0x000000051200720c */ /* 0x000fe40005741340 */
[----:B------:R-:W-:-:S02]  /*03f0*/  LEA R8, P6, R9, R2, 0x2 ;  /* 0x0000000209087211 */ /* 0x000fc400078c10ff */
[-C--:B------:R-:W-:Y:S02]  /*0400*/  LEA.HI.X R11, R11, R3.reuse, R20, 0x2, P5 ;  /* 0x000000030b0b7211 */ /* 0x080fe400028f1414 */
[----:B------:R-:W-:-:S03]  /*0410*/  LEA.HI.X R9, R9, R3, R18, 0x2, P6 ;  /* 0x0000000309097211 */ /* 0x000fc600030f1412 */
[----:B------:R-:W4:Y:S04]  /*0420*/  @P3 LDG.E R21, desc[UR4][R10.64] ;  /* 0x000000040a153981 */ /* 0x000f28000c1e1900 */
[----:B------:R-:W5:Y:S01]  /*0430*/  @P2 LDG.E R23, desc[UR4][R8.64] ;  /* 0x0000000408172981 */ /* 0x000f62000c1e1900 */
[----:B------:R-:W-:Y:S01]  /*0440*/  IMAD.WIDE.U32 R16, R15, 0x4, R16 ;  /* 0x000000040f107825 */ /* 0x000fe200078e0010 */
[C---:B--2---:R-:W-:Y:S02]  /*0450*/  VIMNMX R19, R0.reuse, R19, !PT ;  /* 0x0000001300137248 */ /* 0x044fe40007fe0100 */
[C---:B---3--:R-:W-:Y:S02]  /*0460*/  VIMNMX R25, R0.reuse, R25, !PT ;  /* 0x0000001900197248 */ /* 0x048fe40007fe0100 */
[----:B----4-:R-:W-:-:S02]  /*0470*/  VIMNMX R21, R0, R21, !PT ;  /* 0x0000001500157248 */ /* 0x010fc40007fe0100 */
[----:B-----5:R-:W-:-:S03]  /*0480*/  VIMNMX R23, R0, R23, !PT ;  /* 0x0000001700177248 */ /* 0x020fc60007fe0100 */
[----:B------:R2:W-:Y:S04]  /*0490*/  @P3 STG.E desc[UR4][R10.64], R21 ;  /* 0x000000150a003986 */ /* 0x0005e8000c101904 */
[----:B------:R2:W-:Y:S01]  /*04a0*/  @P0 STG.E desc[UR4][R12.64], R19 ;  /* 0x000000130c000986 */ /* 0x0005e2000c101904 */
[----:B------:R-:W-:-:S03]  /*04b0*/  ISETP.GE.U32.AND P0, PT, R16, 0x10000, PT ;  /* 0x000100001000780c */ /* 0x000fc60003f06070 */
[----:B------:R2:W-:Y:S01]  /*04c0*/  @P1 STG.E desc[UR4][R6.64], R25 ;  /* 0x0000001906001986 */ /* 0x0005e2000c101904 */
[----:B------:R-:W-:-:S03]  /*04d0*/  ISETP.LT.U32.AND P1, PT, R16, R4, PT ;  /* 0x000000041000720c */ /* 0x000fc60003f21070 */
[----:B------:R2:W-:Y:S01]  /*04e0*/  @P2 STG.E desc[UR4][R8.64], R23 ;  /* 0x0000001708002986 */ /* 0x0005e2000c101904 */
[C---:B------:R-:W-:Y:S02]  /*04f0*/  ISETP.GE.U32.AND.EX P0, PT, R17.reuse, RZ, PT, P0 ;  /* 0x000000ff1100720c */ /* 0x040fe40003f06100 */
[----:B------:R-:W-:-:S13]  /*0500*/  ISETP.LT.AND.EX P1, PT, R17, R5, PT, P1 ;  /* 0x000000051100720c */ /* 0x000fda0003f21310 */
[----:B--2---:R-:W-:Y:S05]  /*0510*/  @!P0 BRA P1, `(.L_x_61) ;  /* 0xfffffffc00248947 */ /* 0x004fea000083ffff */
[----:B------:R-:W-:Y:S05]  /*0520*/  EXIT ;  /* 0x000000000000794d */ /* 0x000fea0003800000 */
.L_x_60:
        /* <DEDUP_REMOVED lines=8> */
.L_x_62:
[----:B0-----:R-:W-:-:S04]  /*05b0*/  LEA R6, P0, R15, R2, 0x4 ;  /* 0x000000020f067211 */ /* 0x001fc800078020ff */
[----:B------:R-:W-:-:S05]  /*05c0*/  LEA.HI.X R7, R15, R3, R14, 0x4, P0 ;  /* 0x000000030f077211 */ /* 0x000fca00000f240e */
[----:B------:R-:W2:Y:S01]  /*05d0*/  LDG.E.128 R8, desc[UR4][R6.64] ;  /* 0x0000000406087981 */ /* 0x000ea2000c1e1d00 */
[----:B------:R-:W-:-:S04]  /*05e0*/  IADD3 R15, P0, R15, UR6, RZ ;  /* 0x000000060f0f7c10 */ /* 0x000fc8000ff1e0ff */
[C---:B------:R-:W-:Y:S01]  /*05f0*/  ISETP.LT.U32.AND P1, PT, R15.reuse, 0x4000, PT ;  /* 0x000040000f00780c */ /* 0x040fe20003f21070 */
[----:B------:R-:W-:Y:S02]  /*0600*/  IMAD.SHL.U32 R13, R15, 0x4, RZ ;  /* 0x000000040f0d7824 */ /* 0x000fe400078e00ff */
[----:B------:R-:W-:-:S03]  /*0610*/  IMAD.X R14, RZ, RZ, R14, P0 ;  /* 0x000000ffff0e7224 */ /* 0x000fc600000e060e */
[----:B------:R-:W-:Y:S02]  /*0620*/  ISETP.GE.U32.AND P0, PT, R13, R4, PT ;  /* 0x000000040d00720c */ /* 0x000fe40003f06070 */
[----:B------:R-:W-:Y:S02]  /*0630*/  SHF.L.U64.HI R12, R15, 0x2, R14 ;  /* 0x000000020f0c7819 */ /* 0x000fe4000001020e */
[----:B------:R-:W-:Y:S02]  /*0640*/  ISETP.LT.U32.AND.EX P1, PT, R14, RZ, PT, P1 ;  /* 0x000000ff0e00720c */ /* 0x000fe40003f21110 */
[----:B------:R-:W-:Y:S02]  /*0650*/  ISETP.GE.AND.EX P0, PT, R12, R5, PT, P0 ;  /* 0x000000050c00720c */ /* 0x000fe40003f06300 */
[C---:B--2---:R-:W-:Y:S02]  /*0660*/  VIMNMX R11, R0.reuse, R11, !PT ;  /* 0x0000000b000b7248 */ /* 0x044fe40007fe0100 */
[----:B------:R-:W-:-:S02]  /*0670*/  VIMNMX R10, R0, R10, !PT ;  /* 0x0000000a000a7248 */ /* 0x000fc40007fe0100 */
[C---:B------:R-:W-:Y:S02]  /*0680*/  VIMNMX R9, R0.reuse, R9, !PT ;  /* 0x0000000900097248 */ /* 0x040fe40007fe0100 */
[----:B------:R-:W-:-:S05]  /*0690*/  VIMNMX R8, R0, R8, !PT ;  /* 0x0000000800087248 */ /* 0x000fca0007fe0100 */
[----:B------:R0:W-:Y:S01]  /*06a0*/  STG.E.128 desc[UR4][R6.64], R8 ;  /* 0x0000000806007986 */ /* 0x0001e2000c101d04 */
[----:B------:R-:W-:Y:S05]  /*06b0*/  @!P0 BRA P1, `(.L_x_62) ;  /* 0xfffffffc00bc8947 */ /* 0x000fea000083ffff */
[----:B------:R-:W-:Y:S05]  /*06c0*/  EXIT ;  /* 0x000000000000794d */ /* 0x000fea0003800000 */
.L_x_63:
        /* <DEDUP_REMOVED lines=11> */
.L_x_3941:


//--------------------- .text._ZN2at6native61_GLOBAL__N__44eb8e94_28_ForeachBinaryOpScalarList_cu_dda10a6925multi_tensor_apply_kernelINS1_28TensorListScalarListMetadataIaLi1EEENS1_25BinaryOpScalarListFunctorIaLi1ELi1ELi0EEEJNS0_7maximumIaEEEEEvT_T0_DpT1_ --------------------------
	.section	.text._ZN2at6native61_GLOBAL__N__44eb8e94_28_ForeachBinaryOpScalarList_cu_dda10a6925multi_tensor_apply_kernelINS1_28TensorListScalarListMetadataIaLi1EEENS1_25BinaryOpScalarListFunctorIaLi1ELi1ELi0EEEJNS0_7maximumIaEEEEEvT_T0_DpT1_,"ax",@progbits
	.align	128
.text._ZN2at6native61_GLOBAL__N__44eb8e94_28_ForeachBinaryOpScalarList_cu_dda10a6925multi_tensor_apply_kernelINS1_28TensorListScalarListMetadataIaLi1EEENS1_25BinaryOpScalarListFunctorIaLi1ELi1ELi0EEEJNS0_7maximumIaEEEEEvT_T0_DpT1_:
        .type           _ZN2at6native61_GLOBAL__N__44eb8e94_28_ForeachBinaryOpScalarList_cu_dda10a6925multi_tensor_apply_kernelINS1_28TensorListScalarListMetadataIaLi1EEENS1_25BinaryOpScalarListFunctorIaLi1ELi1ELi0EEEJNS0_7maximumIaEEEEEvT_T0_DpT1_,@function
        .size           _ZN2at6native61_GLOBAL__N__44eb8e94_28_ForeachBinaryOpScalarList_cu_dda10a6925multi_tensor_apply_kernelINS1_28TensorListScalarListMetadataIaLi1EEENS1_25BinaryOpScalarListFunctorIaLi1ELi1ELi0EEEJNS0_7maximumIaEEEEEvT_T0_DpT1_,(.L_x_3942 - _ZN2at6native61_GLOBAL__N__44eb8e94_28_ForeachBinaryOpScalarList_cu_dda10a6925multi_tensor_apply_kernelINS1_28TensorListScalarListMetadataIaLi1EEENS1_25BinaryOpScalarListFunctorIaLi1ELi1ELi0EEEJNS0_7maximumIaEEEEEvT_T0_DpT1_)
        .other          _ZN2at6native61_GLOBAL__N__44eb8e94_28_ForeachBinaryOpScalarList_cu_dda10a6925multi_tensor_apply_kernelINS1_28TensorListScalarListMetadataIaLi1EEENS1_25BinaryOpScalarListFunctorIaLi1ELi1ELi0EEEJNS0_7maximumIaEEEEEvT_T0_DpT1_,@"STO_CUDA_ENTRY STV_DEFAULT"
_ZN2at6native61_GLOBAL__N__44eb8e94_28_ForeachBinaryOpScalarList_cu_dda10a6925multi_tensor_apply_kernelINS1_28TensorListScalarListMetadataIaLi1EEENS1_25BinaryOpScalarListFunctorIaLi1ELi1ELi0EEEJNS0_7maximumIaEEEEEvT_T0_DpT1_:
        /* <DEDUP_REMOVED lines=12> */
[----:B------:R-:W2:Y:S01]  /*00c0*/  LDC.S8 R0, c[0x0][R0+0x810] ;  /* 0x0002040000007b82 */ /* 0x000ea20000000200 */
[----:B0-----:R-:W-:-:S05]  /*00d0*/  IADD3 R3, P1, R4, R6, RZ ;  /* 0x0000000604037210 */ /* 0x001fca0007f3e0ff */
[----:B------:R-:W-:Y:S01]  /*00e0*/  IMAD.X R5, R5, 0x1, R7, P1 ;  /* 0x0000000105057824 */ /* 0x000fe200008e0607 */
[----:B-1----:R-:W-:-:S04]  /*00f0*/  IADD3 R18, P2, -R6, R8, RZ ;  /* 0x0000000806127210 */ /* 0x002fc80007f5e1ff */
[----:B------:R-:W-:Y:S01]  /*0100*/  LOP3.LUT P0, RZ, R18, 0x3, R3, 0xc8, !PT ;  /* 0x0000000312ff7812 */ /* 0x000fe2000780c803 */
[----:B------:R-:W-:-:S12]  /*0110*/  IMAD.X R7, R9, 0x1, ~R7, P2 ;  /* 0x0000000109077824 */ /* 0x000fd800010e0e07 */
[----:B--2---:R-:W-:Y:S05]  /*0120*/  @!P0 BRA `(.L_x_64) ;  /* 0x0000000400188947 */ /* 0x004fea0003800000 */
[----:B------:R-:W-:-:S04]  /*0130*/  ISETP.GE.U32.AND P0, PT, R18, 0x1, PT ;  /* 0x000000011200780c */ /* 0x000fc80003f06070 */
[----:B------:R-:W-:-:S13]  /*0140*/  ISETP.GE.AND.EX P0, PT, R7, RZ, PT, P0 ;  /* 0x000000ff0700720c */ /* 0x000fda0003f06300 */
[----:B------:R-:W-:Y:S05]  /*0150*/  @!P0 EXIT ;  /* 0x000000000000894d */ /* 0x000fea0003800000 */
[----:B------:R-:W0:Y:S01]  /*0160*/  S2R R9, SR_TID.X ;  /* 0x0000000000097919 */ /* 0x000e220000002100 */
[----:B------:R-:W1:Y:S01]  /*0170*/  LDC R19, c[0x0][RZ] ;  /* 0x00000000ff137b82 */ /* 0x000e620000000800 */
[----:B------:R-:W-:-:S07]  /*0180*/  CS2R R20, SRZ ;  /* 0x0000000000147805 */ /* 0x000fce000001ff00 */
.L_x_65:
[----:B0-----:R-:W-:Y:S01]  /*0190*/  IADD3 R12, P0, R9, R20, RZ ;  /* 0x00000014090c7210 */ /* 0x001fe20007f1e0ff */
[C---:B-1----:R-:W-:Y:S01]  /*01a0*/  IMAD R11, R19.reuse, 0x3, RZ ;  /* 0x00000003130b7824 */ /* 0x042fe200078e02ff */
[----:B------:R-:W-:Y:S02]  /*01b0*/  PRMT R2, RZ, 0x7610, R2 ;  /* 0x00007610ff027816 */ /* 0x000fe40000000002 */
[CC--:B------:R-:W-:Y:S01]  /*01c0*/  IADD3 R10, P1, R19.reuse, R12.reuse, RZ ;  /* 0x0000000c130a7210 */ /* 0x0c0fe20007f3e0ff */
[----:B------:R-:W-:Y:S01]  /*01d0*/  IMAD.X R8, RZ, RZ, R21, P0 ;  /* 0x000000ffff087224 */ /* 0x000fe200000e0615 */
[C---:B------:R-:W-:Y:S02]  /*01e0*/  ISETP.GE.U32.AND P4, PT, R12.reuse, 0x10000, PT ;  /* 0x000100000c00780c */ /* 0x040fe40003f86070 */
[----:B------:R-:W-:Y:S01]  /*01f0*/  LEA R14, P3, R19, R12, 0x1 ;  /* 0x0000000c130e7211 */ /* 0x000fe200078608ff */
[----:B------:R-:W-:Y:S01]  /*0200*/  IMAD.X R4, RZ, RZ, R8, P1 ;  /* 0x000000ffff047224 */ /* 0x000fe200008e0608 */
[----:B------:R-:W-:-:S02]  /*0210*/  ISETP.LT.U32.AND P0, PT, R12, R18, PT ;  /* 0x000000120c00720c */ /* 0x000fc40003f01070 */
[----:B------:R-:W-:Y:S01]  /*0220*/  IADD3 R16, P5, R11, R12, RZ ;  /* 0x0000000c0b107210 */ /* 0x000fe20007fbe0ff */
[--C-:B------:R-:W-:Y:S01]  /*0230*/  IMAD.X R22, RZ, RZ, R8.reuse, P3 ;  /* 0x000000ffff167224 */ /* 0x100fe200018e0608 */
[----:B------:R-:W-:Y:S02]  /*0240*/  ISETP.GE.U32.AND P2, PT, R10, 0x10000, PT ;  /* 0x000100000a00780c */ /* 0x000fe40003f46070 */
[----:B------:R-:W-:Y:S01]  /*0250*/  ISETP.GE.U32.AND.EX P4, PT, R8, RZ, PT, P4 ;  /* 0x000000ff0800720c */ /* 0x000fe20003f86140 */
[----:B------:R-:W-:Y:S01]  /*0260*/  IMAD.X R6, RZ, RZ, R8, P5 ;  /* 0x000000ffff067224 */ /* 0x000fe200028e0608 */
[C---:B------:R-:W-:Y:S02]  /*0270*/  ISETP.LT.U32.AND P1, PT, R10.reuse, R18, PT ;  /* 0x000000120a00720c */ /* 0x040fe40003f21070 */
[----:B------:R-:W-:Y:S02]  /*0280*/  IADD3 R10, P6, R10, R3, RZ ;  /* 0x000000030a0a7210 */ /* 0x000fe40007fde0ff */
[----:B------:R-:W-:-:S02]  /*0290*/  ISETP.GE.U32.AND.EX P2, PT, R4, RZ, PT, P2 ;  /* 0x000000ff0400720c */ /* 0x000fc40003f46120 */
[-C--:B------:R-:W-:Y:S01]  /*02a0*/  ISETP.LT.AND.EX P0, PT, R8, R7.reuse, !P4, P0 ;  /* 0x000000070800720c */ /* 0x080fe20006701300 */
[----:B------:R-:W-:Y:S01]  /*02b0*/  IMAD.X R11, R4, 0x1, R5, P6 ;  /* 0x00000001040b7824 */ /* 0x000fe200030e0605 */
[----:B------:R-:W-:Y:S02]  /*02c0*/  ISETP.GE.U32.AND P4, PT, R14, 0x10000, PT ;  /* 0x000100000e00780c */ /* 0x000fe40003f86070 */
[----:B------:R-:W-:Y:S02]  /*02d0*/  ISETP.GE.U32.AND P3, PT, R16, 0x10000, PT ;  /* 0x000100001000780c */ /* 0x000fe40003f66070 */
[----:B------:R-:W-:Y:S02]  /*02e0*/  ISETP.LT.AND.EX P1, PT, R4, R7, !P2, P1 ;  /* 0x000000070400720c */ /* 0x000fe40005721310 */
[----:B------:R-:W-:Y:S02]  /*02f0*/  ISETP.LT.U32.AND P2, PT, R14, R18, PT ;  /* 0x000000120e00720c */ /* 0x000fe40003f41070 */
[----:B------:R-:W-:-:S02]  /*0300*/  ISETP.GE.U32.AND.EX P5, PT, R22, RZ, PT, P4 ;  /* 0x000000ff1600720c */ /* 0x000fc40003fa6140 */
[----:B------:R-:W-:Y:S02]  /*0310*/  IADD3 R12, P6, R12, R3, RZ ;  /* 0x000000030c0c7210 */ /* 0x000fe40007fde0ff */
[----:B------:R-:W-:Y:S02]  /*0320*/  ISETP.LT.U32.AND P4, PT, R16, R18, PT ;  /* 0x000000121000720c */ /* 0x000fe40003f81070 */
[----:B------:R-:W-:Y:S01]  /*0330*/  ISETP.GE.U32.AND.EX P3, PT, R6, RZ, PT, P3 ;  /* 0x000000ff0600720c */ /* 0x000fe20003f66130 */
[----:B------:R-:W-:Y:S01]  /*0340*/  IMAD.X R13, R8, 0x1, R5, P6 ;  /* 0x00000001080d7824 */ /* 0x000fe200030e0605 */
[-C--:B------:R-:W-:Y:S02]  /*0350*/  ISETP.LT.AND.EX P2, PT, R22, R7.reuse, !P5, P2 ;  /* 0x000000071600720c */ /* 0x080fe40006f41320 */
[----:B------:R-:W-:Y:S02]  /*0360*/  ISETP.LT.AND.EX P3, PT, R6, R7, !P3, P4 ;  /* 0x000000070600720c */ /* 0x000fe40005f61340 */
[-C--:B------:R-:W-:Y:S01]  /*0370*/  IADD3 R16, P6, R16, R3.reuse, RZ ;  /* 0x0000000310107210 */ /* 0x080fe20007fde0ff */
[----:B------:R-:W2:Y:S01]  /*0380*/  @P0 LDG.E.U8 R2, desc[UR4][R12.64] ;  /* 0x000000040c020981 */ /* 0x000ea2000c1e1100 */
[----:B------:R-:W-:-:S02]  /*0390*/  IADD3 R14, P5, R14, R3, RZ ;  /* 0x000000030e0e7210 */ /* 0x000fc40007fbe0ff */
[----:B------:R-:W-:Y:S01]  /*03a0*/  PRMT R4, RZ, 0x7610, R4 ;  /* 0x00007610ff047816 */ /* 0x000fe20000000004 */
[--C-:B------:R-:W-:Y:S01]  /*03b0*/  IMAD.X R17, R6, 0x1, R5.reuse, P6 ;  /* 0x0000000106117824 */ /* 0x100fe200030e0605 */
[----:B------:R-:W-:Y:S01]  /*03c0*/  PRMT R8, RZ, 0x7610, R8 ;  /* 0x00007610ff087816 */ /* 0x000fe20000000008 */
[----:B------:R-:W-:Y:S01]  /*03d0*/  IMAD.X R15, R22, 0x1, R5, P5 ;  /* 0x00000001160f7824 */ /* 0x000fe200028e0605 */
[----:B------:R-:W-:Y:S02]  /*03e0*/  PRMT R6, RZ, 0x7610, R6 ;  /* 0x00007610ff067816 */ /* 0x000fe40000000006 */
[----:B------:R-:W3:Y:S04]  /*03f0*/  @P1 LDG.E.U8 R4, desc[UR4][R10.64] ;  /* 0x000000040a041981 */ /* 0x000ee8000c1e1100 */
[----:B------:R-:W4:Y:S04]  /*0400*/  @P2 LDG.E.U8 R8, desc[UR4][R14.64] ;  /* 0x000000040e082981 */ /* 0x000f28000c1e1100 */
[----:B------:R-:W5:Y:S01]  /*0410*/  @P3 LDG.E.U8 R6, desc[UR4][R16.64] ;  /* 0x0000000410063981 */ /* 0x000f62000c1e1100 */
[----:B------:R-:W-:Y:S01]  /*0420*/  IMAD.WIDE.U32 R20, R19, 0x4, R20 ;  /* 0x0000000413147825 */ /* 0x000fe200078e0014 */
[----:B--2---:R-:W-:-:S04]  /*0430*/  PRMT R2, R2, 0x8880, RZ ;  /* 0x0000888002027816 */ /* 0x004fc800000000ff */
[----:B------:R-:W-:Y:S02]  /*0440*/  PRMT R2, R2, 0x7710, RZ ;  /* 0x0000771002027816 */ /* 0x000fe400000000ff */
[----:B---3--:R-:W-:Y:S02]  /*0450*/  PRMT R4, R4, 0x8880, RZ ;  /* 0x0000888004047816 */ /* 0x008fe400000000ff */
[----:B----4-:R-:W-:Y:S02]  /*0460*/  PRMT R8, R8, 0x8880, RZ ;  /* 0x0000888008087816 */ /* 0x010fe400000000ff */
[----:B------:R-:W-:Y:S02]  /*0470*/  PRMT R4, R4, 0x7710, RZ ;  /* 0x0000771004047816 */ /* 0x000fe400000000ff */
[----:B-----5:R-:W-:Y:S02]  /*0480*/  PRMT R22, R6, 0x8880, RZ ;  /* 0x0000888006167816 */ /* 0x020fe400000000ff */
[----:B------:R-:W-:-:S02]  /*0490*/  PRMT R6, R8, 0x7710, RZ ;  /* 0x0000771008067816 */ /* 0x000fc400000000ff */
[----:B------:R-:W-:Y:S02]  /*04a0*/  PRMT R8, R22, 0x7710, RZ ;  /* 0x0000771016087816 */ /* 0x000fe400000000ff */
[-C--:B------:R-:W-:Y:S02]  /*04b0*/  VIMNMX.S16x2 R2, R2, R0.reuse, !PT ;  /* 0x0000000002027248 */ /* 0x080fe40007fe0300 */
[-C--:B------:R-:W-:Y:S02]  /*04c0*/  VIMNMX.S16x2 R4, R4, R0.reuse, !PT ;  /* 0x0000000004047248 */ /* 0x080fe40007fe0300 */
[-C--:B------:R-:W-:Y:S02]  /*04d0*/  VIMNMX.S16x2 R6, R6, R0.reuse, !PT ;  /* 0x0000000006067248 */ /* 0x080fe40007fe0300 */
[----:B------:R-:W-:Y:S01]  /*04e0*/  VIMNMX.S16x2 R8, R8, R0, !PT ;  /* 0x0000000008087248 */ /* 0x000fe20007fe0300 */
[----:B------:R2:W-:Y:S01]  /*04f0*/  @P0 STG.E.U8 desc[UR4][R12.64], R2 ;  /* 0x000000020c000986 */ /* 0x0005e2000c101104 */
[----:B------:R-:W-:-:S03]  /*0500*/  ISETP.GE.U32.AND P0, PT, R20, 0x10000, PT ;  /* 0x000100001400780c */ /* 0x000fc60003f06070 */
[----:B------:R2:W-:Y:S01]  /*0510*/  @P1 STG.E.U8 desc[UR4][R10.64], R4 ;  /* 0x000000040a001986 */ /* 0x0005e2000c101104 */
[----:B------:R-:W-:-:S03]  /*0520*/  ISETP.LT.U32.AND P1, PT, R20, R18, PT ;  /* 0x000000121400720c */ /* 0x000fc60003f21070 */
[----:B------:R2:W-:Y:S04]  /*0530*/  @P2 STG.E.U8 desc[UR4][R14.64], R6 ;  /* 0x000000060e002986 */ /* 0x0005e8000c101104 */
[----:B------:R2:W-:Y:S01]  /*0540*/  @P3 STG.E.U8 desc[UR4][R16.64], R8 ;  /* 0x0000000810003986 */ /* 0x0005e2000c101104 */
[C---:B------:R-:W-:Y:S02]  /*0550*/  ISETP.GE.U32.AND.EX P0, PT, R21.reuse, RZ, PT, P0 ;  /* 0x000000ff1500720c */ /* 0x040fe40003f06100 */
[----:B------:R-:W-:-:S13]  /*0560*/  ISETP.LT.AND.EX P1, PT, R21, R7, PT, P1 ;  /* 0x000000071500720c */ /* 0x000fda0003f21310 */
[----:B--2---:R-:W-:Y:S05]  /*0570*/  @!P0 BRA P1, `(.L_x_65) ;  /* 0xfffffffc00048947 */ /* 0x004fea000083ffff */
[----:B------:R-:W-:Y:S05]  /*0580*/  EXIT ;  /* 0x000000000000794d */ /* 0x000fea0003800000 */
.L_x_64:
        /* <DEDUP_REMOVED lines=8> */
.L_x_66:
[----:B------:R-:W-:-:S04]  /*0610*/  LEA R8, P0, R10, R3, 0x2 ;  /* 0x000000030a087211 */ /* 0x000fc800078010ff */
[----:B------:R-:W-:-:S05]  /*0620*/  LEA.HI.X R9, R10, R5, R6, 0x2, P0 ;  /* 0x000000050a097211 */ /* 0x000fca00000f1406 */
[----:B------:R-:W2:Y:S01]  /*0630*/  LDG.E R11, desc[UR4][R8.64] ;  /* 0x00000004080b7981 */ /* 0x000ea2000c1e1900 */
[----:B------:R-:W-:-:S04]  /*0640*/  IADD3 R10, P0, R10, UR6, RZ ;  /* 0x000000060a0a7c10 */ /* 0x000fc8000ff1e0ff */
[----:B------:R-:W-:Y:S01]  /*0650*/  ISETP.LT.U32.AND P1, PT, R10, 0x4000, PT ;  /* 0x000040000a00780c */ /* 0x000fe20003f21070 */
[----:B------:R-:W-:-:S05]  /*0660*/  IMAD.X R6, RZ, RZ, R6, P0 ;  /* 0x000000ffff067224 */ /* 0x000fca00000e0606 */
[----:B------:R-:W-:Y:S02]  /*0670*/  ISETP.LT.U32.AND.EX P1, PT, R6, RZ, PT, P1 ;  /* 0x000000ff0600720c */ /* 0x000fe40003f21110 */
[C---:B--2---:R-:W-:Y:S02]  /*0680*/  PRMT R2, R11.reuse, 0x9991, RZ ;  /* 0x000099910b027816 */ /* 0x044fe400000000ff */
[C---:B------:R-:W-:Y:S02]  /*0690*/  PRMT R4, R11.reuse, 0x8880, RZ ;  /* 0x000088800b047816 */ /* 0x040fe400000000ff */
[----:B------:R-:W-:Y:S02]  /*06a0*/  PRMT R12, R11, 0xaaa2, RZ ;  /* 0x0000aaa20b0c7816 */ /* 0x000fe400000000ff */
[----:B------:R-:W-:Y:S02]  /*06b0*/  PRMT R2, R2, 0x7710, RZ ;  /* 0x0000771002027816 */ /* 0x000fe400000000ff */
[----:B------:R-:W-:-:S02]  /*06c0*/  PRMT R4, R4, 0x7710, RZ ;  /* 0x0000771004047816 */ /* 0x000fc400000000ff */
[----:B------:R-:W-:Y:S02]  /*06d0*/  PRMT R12, R12, 0x7710, RZ ;  /* 0x000077100c0c7816 */ /* 0x000fe400000000ff */
[----:B------:R-:W-:Y:S02]  /*06e0*/  PRMT R11, R11, 0xbbb3, RZ ;  /* 0x0000bbb30b0b7816 */ /* 0x000fe400000000ff */
[-C--:B------:R-:W-:Y:S02]  /*06f0*/  VIMNMX.S16x2 R13, R2, R0.reuse, !PT ;  /* 0x00000000020d7248 */ /* 0x080fe40007fe0300 */
[-C--:B------:R-:W-:Y:S02]  /*0700*/  VIMNMX.S16x2 R14, R4, R0.reuse, !PT ;  /* 0x00000000040e7248 */ /* 0x080fe40007fe0300 */
[----:B------:R-:W-:Y:S02]  /*0710*/  VIMNMX.S16x2 R4, R12, R0, !PT ;  /* 0x000000000c047248 */ /* 0x000fe40007fe0300 */
[----:B------:R-:W-:-:S02]  /*0720*/  PRMT R2, R11, 0x7710, RZ ;  /* 0x000077100b027816 */ /* 0x000fc400000000ff */
[----:B------:R-:W-:Y:S01]  /*0730*/  PRMT R11, R13, 0x7610, R11 ;  /* 0x000076100d0b7816 */ /* 0x000fe2000000000b */
[----:B------:R-:W-:Y:S01]  /*0740*/  IMAD.SHL.U32 R13, R10, 0x4, RZ ;  /* 0x000000040a0d7824 */ /* 0x000fe200078e00ff */
[----:B------:R-:W-:Y:S02]  /*0750*/  PRMT R12, R14, 0x7610, R12 ;  /* 0x000076100e0c7816 */ /* 0x000fe4000000000c */
[----:B------:R-:W-:Y:S02]  /*0760*/  VIMNMX.S16x2 R2, R2, R0, !PT ;  /* 0x0000000002027248 */ /* 0x000fe40007fe0300 */
[----:B------:R-:W-:Y:S02]  /*0770*/  PRMT R11, R11, 0x7604, R12 ;  /* 0x000076040b0b7816 */ /* 0x000fe4000000000c */
[----:B------:R-:W-:Y:S02]  /*0780*/  ISETP.GE.U32.AND P0, PT, R13, R18, PT ;  /* 0x000000120d00720c */ /* 0x000fe40003f06070 */
[----:B------:R-:W-:-:S04]  /*0790*/  PRMT R11, R4, 0x7054, R11 ;  /* 0x00007054040b7816 */ /* 0x000fc8000000000b */
[----:B------:R-:W-:Y:S02]  /*07a0*/  PRMT R11, R2, 0x654, R11 ;  /* 0x00000654020b7816 */ /* 0x000fe4000000000b */
[----:B------:R-:W-:-:S03]  /*07b0*/  SHF.L.U64.HI R2, R10, 0x2, R6 ;  /* 0x000000020a027819 */ /* 0x000fc60000010206 */
[----:B------:R0:W-:Y:S01]  /*07c0*/  STG.E desc[UR4][R8.64], R11 ;  /* 0x0000000b08007986 */ /* 0x0001e2000c101904 */
[----:B------:R-:W-:-:S13]  /*07d0*/  ISETP.GE.AND.EX P0, PT, R2, R7, PT, P0 ;  /* 0x000000070200720c */ /* 0x000fda0003f06300 */
[----:B0-----:R-:W-:Y:S05]  /*07e0*/  @!P0 BRA P1, `(.L_x_66) ;  /* 0xfffffffc00888947 */ /* 0x001fea000083ffff */
[----:B------:R-:W-:Y:S05]  /*07f0*/  EXIT ;  /* 0x000000000000794d */ /* 0x000fea0003800000 */
.L_x_67:
        /* <DEDUP_REMOVED lines=16> */
.L_x_3942:


//--------------------- .text._ZN2at6native61_GLOBAL__N__44eb8e94_28_ForeachBinaryOpScalarList_cu_dda10a6925multi_tensor_apply_kernelINS1_28TensorListScalarListMetadataIhLi1EEENS1_25BinaryOpScalarListFunctorIhLi1ELi1ELi0EEEJNS0_7maximumIhEEEEEvT_T0_DpT1_ --------------------------
	.section	.text._ZN2at6native61_GLOBAL__N__44eb8e94_28_ForeachBinaryOpScalarList_cu_dda10a6925multi_tensor_apply_kernelINS1_28TensorListScalarListMetadataIhLi1EEENS1_25BinaryOpScalarListFunctorIhLi1ELi1ELi0EEEJNS0_7maximumIhEEEEEvT_T0_DpT1_,"ax",@progbits
	.align	128
.text._ZN2at6native61_GLOBAL__N__44eb8e94_28_ForeachBinaryOpScalarList_cu_dda10a6925multi_tensor_apply_kernelINS1_28TensorListScalarListMetadataIhLi1EEENS1_25BinaryOpScalarListFunctorIhLi1ELi1ELi0EEEJNS0_7maximumIhEEEEEvT_T0_DpT1_:
        .type           _ZN2at6native61_GLOBAL__N__44eb8e94_28_ForeachBinaryOpScalarList_cu_dda10a6925multi_tensor_apply_kernelINS1_28TensorListScalarListMetadataIhLi1EEENS1_25BinaryOpScalarListFunctorIhLi1ELi1ELi0EEEJNS0_7maximumIhEEEEEvT_T0_DpT1_,@function
        .size           _ZN2at6native61_GLOBAL__N__44eb8e94_28_ForeachBinaryOpScalarList_cu_dda10a6925multi_tensor_apply_kernelINS1_28TensorListScalarListMetadataIhLi1EEENS1_25BinaryOpScalarListFunctorIhLi1ELi1ELi0EEEJNS0_7maximumIhEEEEEvT_T0_DpT1_,(.L_x_3943 - _ZN2at6native61_GLOBAL__N__44eb8e94_28_ForeachBinaryOpScalarList_cu_dda10a6925multi_tensor_apply_kernelINS1_28TensorListScalarListMetadataIhLi1EEENS1_25BinaryOpScalarListFunctorIhLi1ELi1ELi0EEEJNS0_7maximumIhEEEEEvT_T0_DpT1_)
        .other          _ZN2at6native61_GLOBAL__N__44eb8e94_28_ForeachBinaryOpScalarList_cu_dda10a6925multi_tensor_apply_kernelINS1_28TensorListScalarListMetadataIhLi1EEENS1_25BinaryOpScalarListFunctorIhLi1ELi1ELi0EEEJNS0_7maximumIhEEEEEvT_T0_DpT1_,@"STO_CUDA_ENTRY STV_DEFAULT"
_ZN2at6native61_GLOBAL__N__44eb8e94_28_ForeachBinaryOpScalarList_cu_dda10a6925multi_tensor_apply_kernelINS1_28TensorListScalarListMetadataIhLi1EEENS1_25BinaryOpScalarListFunctorIhLi1ELi1ELi0EEEJNS0_7maximumIhEEEEEvT_T0_DpT1_:
        /* <DEDUP_REMOVED lines=12> */
[----:B------:R-:W2:Y:S01]  /*00c0*/  LDC.U8 R0, c[0x0][R0+0x810] ;  /* 0x0002040000007b82 */ /* 0x000ea20000000000 */
        /* <DEDUP_REMOVED lines=12> */
.L_x_69:
        /* <DEDUP_REMOVED lines=24> */
[-C--:B------:R-:W-:Y:S02]  /*0310*/  IADD3 R12, P6, R12, R18.reuse, RZ ;  /* 0x000000120c0c7210 */ /* 0x080fe40007fde0ff */
        /* <DEDUP_REMOVED lines=17> */
[----:B--2---:R-:W-:-:S04]  /*0430*/  LOP3.LUT R2, R2, 0xff, RZ, 0xc0, !PT ;  /* 0x000000ff02027812 */ /* 0x004fc800078ec0ff */
[-C--:B------:R-:W-:Y:S02]  /*0440*/  VIMNMX.U16x2 R2, R2, R0.reuse, !PT ;  /* 0x0000000002027248 */ /* 0x080fe40007fe0200 */
[----:B---3--:R-:W-:Y:S02]  /*0450*/  LOP3.LUT R4, R4, 0xff, RZ, 0xc0, !PT ;  /* 0x000000ff04047812 */ /* 0x008fe400078ec0ff */
[----:B----4-:R-:W-:Y:S02]  /*0460*/  LOP3.LUT R6, R6, 0xff, RZ, 0xc0, !PT ;  /* 0x000000ff06067812 */ /* 0x010fe400078ec0ff */
[-C--:B------:R-:W-:Y:S02]  /*0470*/  VIMNMX.U16x2 R4, R4, R0.reuse, !PT ;  /* 0x0000000004047248 */ /* 0x080fe40007fe0200 */
[----:B-----5:R-:W-:Y:S02]  /*0480*/  LOP3.LUT R8, R8, 0xff, RZ, 0xc0, !PT ;  /* 0x000000ff08087812 */ /* 0x020fe400078ec0ff */
[----:B------:R-:W-:-:S02]  /*0490*/  VIMNMX.U16x2 R6, R6, R0, !PT ;  /* 0x0000000006067248 */ /* 0x000fc40007fe0200 */
[----:B------:R-:W-:Y:S01]  /*04a0*/  VIMNMX.U16x2 R8, R8, R0, !PT ;  /* 0x0000000008087248 */ /* 0x000fe20007fe0200 */
        /* <DEDUP_REMOVED lines=10> */
.L_x_68:
        /* <DEDUP_REMOVED lines=8> */
.L_x_70:
        /* <DEDUP_REMOVED lines=10> */
[-C--:B------:R-:W-:Y:S02]  /*0670*/  VIMNMX.U16x2 R11, R4, R0.reuse, !PT ;  /* 0x00000000040b7248 */ /* 0x080fe40007fe0200 */
[----:B------:R-:W-:-:S02]  /*0680*/  VIMNMX.U16x2 R6, R6, R0, !PT ;  /* 0x0000000006067248 */ /* 0x000fc40007fe0200 */
[-C--:B------:R-:W-:Y:S02]  /*0690*/  VIMNMX.U16x2 R4, R2, R0.reuse, !PT ;  /* 0x0000000002047248 */ /* 0x080fe40007fe0200 */
[----:B------:R-:W-:Y:S02]  /*06a0*/  PRMT R2, R10, 0x7773, RZ ;  /* 0x000077730a027816 */ /* 0x000fe400000000ff */
[----:B------:R-:W-:Y:S02]  /*06b0*/  PRMT R11, R6, 0x7604, R11 ;  /* 0x00007604060b7816 */ /* 0x000fe4000000000b */
[----:B------:R-:W-:Y:S02]  /*06c0*/  VIMNMX.U16x2 R2, R2, R0, !PT ;  /* 0x0000000002027248 */ /* 0x000fe40007fe0200 */
[----:B------:R-:W-:-:S04]  /*06d0*/  PRMT R11, R4, 0x7054, R11 ;  /* 0x00007054040b7816 */ /* 0x000fc8000000000b */
[----:B------:R-:W-:Y:S01]  /*06e0*/  PRMT R11, R2, 0x654, R11 ;  /* 0x00000654020b7816 */ /* 0x000fe2000000000b */
[----:B------:R-:W-:-:S04]  /*06f0*/  IMAD.SHL.U32 R2, R12, 0x4, RZ ;  /* 0x000000040c027824 */ /* 0x000fc800078e00ff */
[----:B------:R0:W-:Y:S01]  /*0700*/  STG.E desc[UR4][R8.64], R11 ;  /* 0x0000000b08007986 */ /* 0x0001e2000c101904 */
[----:B------:R-:W-:Y:S02]  /*0710*/  ISETP.GE.U32.AND P0, PT, R2, R3, PT ;  /* 0x000000030200720c */ /* 0x000fe40003f06070 */
[----:B------:R-:W-:-:S04]  /*0720*/  SHF.L.U64.HI R2, R12, 0x2, R13 ;  /* 0x000000020c027819 */ /* 0x000fc8000001020d */
[----:B------:R-:W-:-:S13]  /*0730*/  ISETP.GE.AND.EX P0, PT, R2, R7, PT, P0 ;  /* 0x000000070200720c */ /* 0x000fda0003f06300 */
[----:B0-----:R-:W-:Y:S05]  /*0740*/  @!P0 BRA P1, `(.L_x_70) ;  /* 0xfffffffc00a08947 */ /* 0x001fea000083ffff */
[----:B------:R-:W-:Y:S05]  /*0750*/  EXIT ;  /* 0x000000000000794d */ /* 0x000fea0003800000 */
.L_x_71:
        /* <DEDUP_REMOVED lines=10> */
.L_x_3943:


//--------------------- .text._ZN2at6native61_GLOBAL__N__44eb8e94_28_ForeachBinaryOpScalarList_cu_dda10a6925multi_tensor_apply_kernelINS1_28TensorListScalarListMetadataIfLi2EEENS1_25BinaryOpScalarListFunctorIN3c108BFloat16ELi2ELi1ELi1EEEJNS0_7minimumIfEEEEEvT_T0_DpT1_ --------------------------
	.section	.text._ZN2at6native61_GLOBAL__N__44eb8e94_28_ForeachBinaryOpScalarList_cu_dda10a6925multi_tensor_apply_kernelINS1_28TensorListScalarListMetadataIfLi2EEENS1_25BinaryOpScalarListFunctorIN3c108BFloat16ELi2ELi1ELi1EEEJNS0_7minimumIfEEEEEvT_T0_DpT1_,"ax",@progbits
	.align	128
.text._ZN2at6native61_GLOBAL__N__44eb8e94_28_ForeachBinaryOpScalarList_cu_dda10a6925multi_tensor_apply_kernelINS1_28TensorListScalarListMetadataIfLi2EEENS1_25BinaryOpScalarListFunctorIN3c108BFloat16ELi2ELi1ELi1EEEJNS0_7minimumIfEEEEEvT_T0_DpT1_:
        .type           _ZN2at6native61_GLOBAL__N__44eb8e94_28_ForeachBinaryOpScalarList_cu_dda10a6925multi_tensor_apply_kernelINS1_28TensorListScalarListMetadataIfLi2EEENS1_25BinaryOpScalarListFunctorIN3c108BFloat16ELi2ELi1ELi1EEEJNS0_7minimumIfEEEEEvT_T0_DpT1_,@function
        .size           _ZN2at6native61_GLOBAL__N__44eb8e94_28_ForeachBinaryOpScalarList_cu_dda10a6925multi_tensor_apply_kernelINS1_28TensorListScalarListMetadataIfLi2EEENS1_25BinaryOpScalarListFunctorIN3c108BFloat16ELi2ELi1ELi1EEEJNS0_7minimumIfEEEEEvT_T0_DpT1_,(.L_x_3944 - _ZN2at6native61_GLOBAL__N__44eb8e94_28_ForeachBinaryOpScalarList_cu_dda10a6925multi_tensor_apply_kernelINS1_28TensorListScalarListMetadataIfLi2EEENS1_25BinaryOpScalarListFunctorIN3c108BFloat16ELi2ELi1ELi1EEEJNS0_7minimumIfEEEEEvT_T0_DpT1_)
        .other          _ZN2at6native61_GLOBAL__N__44eb8e94_28_ForeachBinaryOpScalarList_cu_dda10a6925multi_tensor_apply_kernelINS1_28TensorListScalarListMetadataIfLi2EEENS1_25BinaryOpScalarListFunctorIN3c108BFloat16ELi2ELi1ELi1EEEJNS0_7minimumIfEEEEEvT_T0_DpT1_,@"STO_CUDA_ENTRY STV_DEFAULT"
_ZN2at6native61_GLOBAL__N__44eb8e94_28_ForeachBinaryOpScalarList_cu_dda10a6925multi_tensor_apply_kernelINS1_28TensorListScalarListMetadataIfLi2EEENS1_25BinaryOpScalarListFunctorIN3c108BFloat16ELi2ELi1ELi1EEEJNS0_7minimumIfEEEEEvT_T0_DpT1_:
        /* <DEDUP_REMOVED lines=30> */
.L_x_73:
        /* <DEDUP_REMOVED lines=45> */
[----:B0-----:R-:W-:Y:S01]  /*04b0*/  FSETP.GEU.FTZ.AND P6, PT, R24, R2, PT ;  /* 0x000000021800720b */ /* 0x001fe20003fde000 */
[----:B----4-:R-:W-:-:S03]  /*04c0*/  IMAD.U32 R0, R0, 0x10000, RZ ;  /* 0x0001000000007824 */ /* 0x010fc600078e00ff */
[----:B------:R-:W-:Y:S02]  /*04d0*/  PLOP3.LUT P5, PT, P6, P5, PT, 0x8a, 0x0 ;  /* 0x000000000000781c */ /* 0x000fe400037ab172 */
[C---:B------:R-:W-:Y:S02]  /*04e0*/  FSETP.GTU.FTZ.AND P4, PT, |R0|.reuse, +INF , PT ;  /* 0x7f8000000000780b */ /* 0x040fe40003f9c200 */
[----:B------:R-:W-:-:S04]  /*04f0*/  FSETP.GEU.FTZ.AND P6, PT, R0, R2, PT ;  /* 0x000000020000720b */ /* 0x000fc80003fde000 */
[----:B------:R-:W-:Y:S02]  /*0500*/  PLOP3.LUT P4, PT, P6, P4, PT, 0x8a, 0x0 ;  /* 0x000000000000781c */ /* 0x000fe40003789172 */
[----:B-1----:R-:W-:Y:S01]  /*0510*/  @P2 LEA R16, P6, R21, R14, 0x1 ;  /* 0x0000000e15102211 */ /* 0x002fe200078c08ff */
[----:B-----5:R-:W-:-:S03]  /*0520*/  IMAD.U32 R25, R26, 0x10000, RZ ;  /* 0x000100001a197824 */ /* 0x020fc600078e00ff */
[----:B------:R-:W-:Y:S02]  /*0530*/  @P2 LEA.HI.X R17, R21, R15, R7, 0x1, P6 ;  /* 0x0000000f15112211 */ /* 0x000fe400030f0c07 */
[-C--:B------:R-:W-:Y:S02]  /*0540*/  FSEL R7, R24, R2.reuse, P5 ;  /* 0x0000000218077208 */ /* 0x080fe40002800000 */
[C---:B------:R-:W-:Y:S02]  /*0550*/  FSETP.GTU.FTZ.AND P5, PT, |R25|.reuse, +INF , PT ;  /* 0x7f8000001900780b */ /* 0x040fe40003fbc200 */
[----:B------:R-:W-:-:S04]  /*0560*/  FSETP.GEU.FTZ.AND P6, PT, R25, R2, PT ;  /* 0x000000021900720b */ /* 0x000fc80003fde000 */
[----:B------:R-:W-:Y:S02]  /*0570*/  PLOP3.LUT P5, PT, P6, P5, PT, 0x8a, 0x0 ;  /* 0x000000000000781c */ /* 0x000fe400037ab172 */
[----:B------:R-:W-:-:S04]  /*0580*/  @P1 LEA R22, P6, R27, R14, 0x1 ;  /* 0x0000000e1b161211 */ /* 0x000fc800078c08ff */
[----:B------:R-:W-:Y:S01]  /*0590*/  @P1 LEA.HI.X R23, R27, R15, R9, 0x1, P6 ;  /* 0x0000000f1b171211 */ /* 0x000fe200030f0c09 */
[----:B------:R-:W-:Y:S01]  /*05a0*/  IMAD.U32 R9, R28, 0x10000, RZ ;  /* 0x000100001c097824 */ /* 0x000fe200078e00ff */
[-C--:B------:R-:W-:Y:S02]  /*05b0*/  FSEL R0, R0, R2.reuse, P4 ;  /* 0x0000000200007208 */ /* 0x080fe40002000000 */
[-C--:B------:R-:W-:Y:S02]  /*05c0*/  FSEL R10, R25, R2.reuse, P5 ;  /* 0x00000002190a7208 */ /* 0x080fe40002800000 */
[C---:B------:R-:W-:Y:S02]  /*05d0*/  FSETP.GTU.FTZ.AND P4, PT, |R9|.reuse, +INF , PT ;  /* 0x7f8000000900780b */ /* 0x040fe40003f9c200 */
[----:B------:R-:W-:-:S04]  /*05e0*/  FSETP.GEU.FTZ.AND P5, PT, R9, R2, PT ;  /* 0x000000020900720b */ /* 0x000fc80003fbe000 */
        /* <DEDUP_REMOVED lines=22> */
.L_x_72:
        /* <DEDUP_REMOVED lines=8> */
.L_x_74:
        /* <DEDUP_REMOVED lines=12> */
[----:B0-----:R-:W-:-:S02]  /*0890*/  FSETP.GEU.FTZ.AND P2, PT, R11, R2, PT ;  /* 0x000000020b00720b */ /* 0x001fc40003f5e000 */
[C---:B------:R-:W-:Y:S02]  /*08a0*/  FSETP.GTU.FTZ.AND P0, PT, |R19|.reuse, +INF , PT ;  /* 0x7f8000001300780b */ /* 0x040fe40003f1c200 */
[-C--:B------:R-:W-:Y:S02]  /*08b0*/  FSETP.GEU.FTZ.AND P4, PT, R19, R2.reuse, PT ;  /* 0x000000021300720b */ /* 0x080fe40003f9e000 */
[----:B------:R-:W-:Y:S02]  /*08c0*/  PLOP3.LUT P1, PT, P2, P1, PT, 0x8a, 0x0 ;  /* 0x000000000000781c */ /* 0x000fe40001723172 */
[C---:B------:R-:W-:Y:S02]  /*08d0*/  FSETP.GTU.FTZ.AND P5, PT, |R17|.reuse, +INF , PT ;  /* 0x7f8000001100780b */ /* 0x040fe40003fbc200 */
[----:B------:R-:W-:Y:S02]  /*08e0*/  FSETP.GEU.FTZ.AND P6, PT, R17, R2, PT ;  /* 0x000000021100720b */ /* 0x000fe40003fde000 */
[----:B------:R-:W-:-:S02]  /*08f0*/  FSETP.GTU.FTZ.AND P2, PT, |R9|, +INF , PT ;  /* 0x7f8000000900780b */ /* 0x000fc40003f5c200 */
[-C--:B------:R-:W-:Y:S02]  /*0900*/  FSETP.GEU.FTZ.AND P3, PT, R9, R2.reuse, PT ;  /* 0x000000020900720b */ /* 0x080fe40003f7e000 */
        /* <DEDUP_REMOVED lines=22> */
.L_x_75:
        /* <DEDUP_REMOVED lines=9> */
.L_x_3944:


//--------------------- .text._ZN2at6native61_GLOBAL__N__44eb8e94_28_ForeachBinaryOpScalarList_cu_dda10a6925multi_tensor_apply_kernelINS1_28TensorListScalarListMetadataIfLi2EEENS1_25BinaryOpScalarListFunctorIN3c104HalfELi2ELi1ELi1EEEJNS0_7minimumIfEEEEEvT_T0_DpT1_ --------------------------
	.section	.text._ZN2at6native61_GLOBAL__N__44eb8e94_28_ForeachBinaryOpScalarList_cu_dda10a6925multi_tensor_apply_kernelINS1_28TensorListScalarListMetadataIfLi2EEENS1_25BinaryOpScalarListFunctorIN3c104HalfELi2ELi1ELi1EEEJNS0_7minimumIfEEEEEvT_T0_DpT1_,"ax",@progbits
	.align	128
.text._ZN2at6native61_GLOBAL__N__44eb8e94_28_ForeachBinaryOpScalarList_cu_dda10a6925multi_tensor_apply_kernelINS1_28TensorListScalarListMetadataIfLi2EEENS1_25BinaryOpScalarListFunctorIN3c104HalfELi2ELi1ELi1EEEJNS0_7minimumIfEEEEEvT_T0_DpT1_:
        .type           _ZN2at6native61_GLOBAL__N__44eb8e94_28_ForeachBinaryOpScalarList_cu_dda10a6925multi_tensor_apply_kernelINS1_28TensorListScalarListMetadataIfLi2EEENS1_25BinaryOpScalarListFunctorIN3c104HalfELi2ELi1ELi1EEEJNS0_7minimumIfEEEEEvT_T0_DpT1_,@function
        .size           _ZN2at6native61_GLOBAL__N__44eb8e94_28_ForeachBinaryOpScalarList_cu_dda10a6925multi_tensor_apply_kernelINS1_28TensorListScalarListMetadataIfLi2EEENS1_25BinaryOpScalarListFunctorIN3c104HalfELi2ELi1ELi1EEEJNS0_7minimumIfEEEEEvT_T0_DpT1_,(.L_x_3945 - _ZN2at6native61_GLOBAL__N__44eb8e94_28_ForeachBinaryOpScalarList_cu_dda10a6925multi_tensor_apply_kernelINS1_28TensorListScalarListMetadataIfLi2EEENS1_25BinaryOpScalarListFunctorIN3c104HalfELi2ELi1ELi1EEEJNS0_7minimumIfEEEEEvT_T0_DpT1_)
        .other          _ZN2at6native61_GLOBAL__N__44eb8e94_28_ForeachBinaryOpScalarList_cu_dda10a6925multi_tensor_apply_kernelINS1_28TensorListScalarListMetadataIfLi2EEENS1_25BinaryOpScalarListFunctorIN3c104HalfELi2ELi1ELi1EEEJNS0_7minimumIfEEEEEvT_T0_DpT1_,@"STO_CUDA_ENTRY STV_DEFAULT"
_ZN2at6native61_GLOBAL__N__44eb8e94_28_ForeachBinaryOpScalarList_cu_dda10a6925multi_tensor_apply_kernelINS1_28TensorListScalarListMetadataIfLi2EEENS1_25BinaryOpScalarListFunctorIN3c104HalfELi2ELi1ELi1EEEJNS0_7minimumIfEEEEEvT_T0_DpT1_:
        /* <DEDUP_REMOVED lines=29> */
.L_x_77:
        /* <DEDUP_REMOVED lines=46> */
[----:B0-----:R-:W-:Y:S01]  /*04b0*/  FSETP.GEU.FTZ.AND P6, PT, R22, R2, PT ;  /* 0x000000021600720b */ /* 0x001fe20003fde000 */
[----:B----4-:R-:W-:-:S03]  /*04c0*/  HADD2.F32 R0, -RZ, R0.H0_H0 ;  /* 0x20000000ff007230 */ /* 0x010fc60000004100 */
[----:B------:R-:W-:Y:S02]  /*04d0*/  PLOP3.LUT P5, PT, P6, P5, PT, 0x8a, 0x0 ;  /* 0x000000000000781c */ /* 0x000fe400037ab172 */
[C---:B------:R-:W-:Y:S02]  /*04e0*/  FSETP.GTU.FTZ.AND P4, PT, |R0|.reuse, +INF , PT ;  /* 0x7f8000000000780b */ /* 0x040fe40003f9c200 */
[----:B------:R-:W-:-:S04]  /*04f0*/  FSETP.GEU.FTZ.AND P6, PT, R0, R2, PT ;  /* 0x000000020000720b */ /* 0x000fc80003fde000 */
[----:B------:R-:W-:Y:S02]  /*0500*/  PLOP3.LUT P4, PT, P6, P4, PT, 0x8a, 0x0 ;  /* 0x000000000000781c */ /* 0x000fe40003789172 */
[----:B-1----:R-:W-:Y:S01]  /*0510*/  @P2 LEA R16, P6, R10, R14, 0x1 ;  /* 0x0000000e0a102211 */ /* 0x002fe200078c08ff */
[----:B-----5:R-:W-:-:S03]  /*0520*/  HADD2.F32 R21, -RZ, R26.H0_H0 ;  /* 0x2000001aff157230 */ /* 0x020fc60000004100 */
[----:B------:R-:W-:Y:S02]  /*0530*/  @P2 LEA.HI.X R17, R10, R15, R7, 0x1, P6 ;  /* 0x0000000f0a112211 */ /* 0x000fe400030f0c07 */
[-C--:B------:R-:W-:Y:S02]  /*0540*/  FSEL R7, R22, R2.reuse, P5 ;  /* 0x0000000216077208 */ /* 0x080fe40002800000 */
[C---:B------:R-:W-:Y:S02]  /*0550*/  FSETP.GTU.FTZ.AND P5, PT, |R21|.reuse, +INF , PT ;  /* 0x7f8000001500780b */ /* 0x040fe40003fbc200 */
[----:B------:R-:W-:Y:S01]  /*0560*/  FSETP.GEU.FTZ.AND P6, PT, R21, R2, PT ;  /* 0x000000021500720b */ /* 0x000fe20003fde000 */
[----:B------:R-:W-:-:S03]  /*0570*/  HADD2.F32 R25, -RZ, R28.H0_H0 ;  /* 0x2000001cff197230 */ /* 0x000fc60000004100 */
[----:B------:R-:W-:Y:S02]  /*0580*/  PLOP3.LUT P5, PT, P6, P5, PT, 0x8a, 0x0 ;  /* 0x000000000000781c */ /* 0x000fe400037ab172 */
[-C--:B------:R-:W-:Y:S02]  /*0590*/  FSEL R0, R0, R2.reuse, P4 ;  /* 0x0000000200007208 */ /* 0x080fe40002000000 */
[-C--:B------:R-:W-:Y:S02]  /*05a0*/  FSEL R22, R21, R2.reuse, P5 ;  /* 0x0000000215167208 */ /* 0x080fe40002800000 */
[C---:B------:R-:W-:Y:S02]  /*05b0*/  FSETP.GTU.FTZ.AND P4, PT, |R25|.reuse, +INF , PT ;  /* 0x7f8000001900780b */ /* 0x040fe40003f9c200 */
[----:B------:R-:W-:Y:S02]  /*05c0*/  FSETP.GEU.FTZ.AND P5, PT, R25, R2, PT ;  /* 0x000000021900720b */ /* 0x000fe40003fbe000 */
        /* <DEDUP_REMOVED lines=20> */
.L_x_76:
        /* <DEDUP_REMOVED lines=8> */
.L_x_78:
        /* <DEDUP_REMOVED lines=10> */
[----:B0-----:R-:W-:Y:S02]  /*0830*/  FSETP.GEU.FTZ.AND P3, PT, R5, R2, PT ;  /* 0x000000020500720b */ /* 0x001fe40003f7e000 */
[----:B------:R-:W-:-:S02]  /*0840*/  FSETP.GTU.FTZ.AND P0, PT, |R11|, +INF , PT ;  /* 0x7f8000000b00780b */ /* 0x000fc40003f1c200 */
[-C--:B------:R-:W-:Y:S02]  /*0850*/  FSETP.GEU.FTZ.AND P4, PT, R11, R2.reuse, PT ;  /* 0x000000020b00720b */ /* 0x080fe40003f9e000 */
[----:B------:R-:W-:Y:S02]  /*0860*/  PLOP3.LUT P1, PT, P3, P1, PT, 0x8a, 0x0 ;  /* 0x000000000000781c */ /* 0x000fe40001f23172 */
[C---:B------:R-:W-:Y:S02]  /*0870*/  FSETP.GTU.FTZ.AND P5, PT, |R9|.reuse, +INF , PT ;  /* 0x7f8000000900780b */ /* 0x040fe40003fbc200 */
[-C--:B------:R-:W-:Y:S02]  /*0880*/  FSETP.GEU.FTZ.AND P6, PT, R9, R2.reuse, PT ;  /* 0x000000020900720b */ /* 0x080fe40003fde000 */
[C---:B------:R-:W-:Y:S02]  /*0890*/  FSETP.GTU.FTZ.AND P2, PT, |R17|.reuse, +INF , PT ;  /* 0x7f8000001100780b */ /* 0x040fe40003f5c200 */
[----:B------:R-:W-:-:S02]  /*08a0*/  FSETP.GEU.FTZ.AND P3, PT, R17, R2, PT ;  /* 0x000000021100720b */ /* 0x000fc40003f7e000 */
        /* <DEDUP_REMOVED lines=22> */
.L_x_79:
        /* <DEDUP_REMOVED lines=15> */
.L_x_3945:


//--------------------- .text._ZN2at6native61_GLOBAL__N__44eb8e94_28_ForeachBinaryOpScalarList_cu_dda10a6925multi_tensor_apply_kernelINS1_28TensorListScalarListMetadataIfLi2EEENS1_25BinaryOpScalarListFunctorIfLi2ELi1ELi1EEEJNS0_7minimumIfEEEEEvT_T0_DpT1_ --------------------------
	.section	.text._ZN2at6native61_GLOBAL__N__44eb8e94_28_ForeachBinaryOpScalarList_cu_dda10a6925multi_tensor_apply_kernelINS1_28TensorListScalarListMetadataIfLi2EEENS1_25BinaryOpScalarListFunctorIfLi2ELi1ELi1EEEJNS0_7minimumIfEEEEEvT_T0_DpT1_,"ax",@progbits
	.align	128
.text._ZN2at6native61_GLOBAL__N__44eb8e94_28_ForeachBinaryOpScalarList_cu_dda10a6925multi_tensor_apply_kernelINS1_28TensorListScalarListMetadataIfLi2EEENS1_25BinaryOpScalarListFunctorIfLi2ELi1ELi1EEEJNS0_7minimumIfEEEEEvT_T0_DpT1_:
        .type           _ZN2at6native61_GLOBAL__N__44eb8e94_28_ForeachBinaryOpScalarList_cu_dda10a6925multi_tensor_apply_kernelINS1_28TensorListScalarListMetadataIfLi2EEENS1_25BinaryOpScalarListFunctorIfLi2ELi1ELi1EEEJNS0_7minimumIfEEEEEvT_T0_DpT1_,@function
        .size           _ZN2at6native61_GLOBAL__N__44eb8e94_28_ForeachBinaryOpScalarList_cu_dda10a6925multi_tensor_apply_kernelINS1_28TensorListScalarListMetadataIfLi2EEENS1_25BinaryOpScalarListFunctorIfLi2ELi1ELi1EEEJNS0_7minimumIfEEEEEvT_T0_DpT1_,(.L_x_3946 - _ZN2at6native61_GLOBAL__N__44eb8e94_28_ForeachBinaryOpScalarList_cu_dda10a6925multi_tensor_apply_kernelINS1_28TensorListScalarListMetadataIfLi2EEENS1_25BinaryOpScalarListFunctorIfLi2ELi1ELi1EEEJNS0_7minimumIfEEEEEvT_T0_DpT1_)
        .other          _ZN2at6native61_GLOBAL__N__44eb8e94_28_ForeachBinaryOpScalarList_cu_dda10a6925multi_tensor_apply_kernelINS1_28TensorListScalarListMetadataIfLi2EEENS1_25BinaryOpScalarListFunctorIfLi2ELi1ELi1EEEJNS0_7minimumIfEEEEEvT_T0_DpT1_,@"STO_CUDA_ENTRY STV_DEFAULT"
_ZN2at6native61_GLOBAL__N__44eb8e94_28_ForeachBinaryOpScalarList_cu_dda10a6925multi_tensor_apply_kernelINS1_28TensorListScalarListMetadataIfLi2EEENS1_25BinaryOpScalarListFunctorIfLi2ELi1ELi1EEEJNS0_7minimumIfEEEEEvT_T0_DpT1_:
        /* <DEDUP_REMOVED lines=29> */
.L_x_81:
        /* <DEDUP_REMOVED lines=45> */
[----:B0-----:R-:W-:-:S04]  /*04a0*/  FSETP.GEU.FTZ.AND P6, PT, R19, R0, PT ;  /* 0x000000001300720b */ /* 0x001fc80003fde000 */
[----:B------:R-:W-:Y:S02]  /*04b0*/  PLOP3.LUT P4, PT, P6, P4, PT, 0x8a, 0x0 ;  /* 0x000000000000781c */ /* 0x000fe40003789172 */
[C---:B------:R-:W-:Y:S02]  /*04c0*/  @P0 LEA R18, P6, R24.reuse, R14, 0x2 ;  /* 0x0000000e18120211 */ /* 0x040fe400078c10ff */
[----:B------:R-:W-:Y:S02]  /*04d0*/  FSEL R23, R19, R0, P4 ;  /* 0x0000000013177208 */ /* 0x000fe40002000000 */
[----:B------:R-:W-:-:S03]  /*04e0*/  @P0 LEA.HI.X R19, R24, R15, R22, 0x2, P6 ;  /* 0x0000000f18130211 */ /* 0x000fc600030f1416 */
[----:B------:R0:W-:Y:S01]  /*04f0*/  @P2 STG.E desc[UR4][R16.64], R23 ;  /* 0x0000001710002986 */ /* 0x0001e2000c101904 */
[C---:B---3--:R-:W-:Y:S02]  /*0500*/  FSETP.GTU.FTZ.AND P4, PT, |R6|.reuse, +INF , PT ;  /* 0x7f8000000600780b */ /* 0x048fe40003f9c200 */
[----:B------:R-:W-:-:S04]  /*0510*/  FSETP.GEU.FTZ.AND P6, PT, R6, R0, PT ;  /* 0x000000000600720b */ /* 0x000fc80003fde000 */
[----:B------:R-:W-:Y:S02]  /*0520*/  PLOP3.LUT P2, PT, P6, P4, PT, 0x8a, 0x0 ;  /* 0x000000000000781c */ /* 0x000fe40003749172 */
[----:B0-----:R-:W-:Y:S02]  /*0530*/  @P1 LEA R16, P5, R21, R14, 0x2 ;  /* 0x0000000e15101211 */ /* 0x001fe400078a10ff */
[C---:B-----5:R-:W-:Y:S02]  /*0540*/  FSETP.GTU.FTZ.AND P4, PT, |R25|.reuse, +INF , PT ;  /* 0x7f8000001900780b */ /* 0x060fe40003f9c200 */
[----:B------:R-:W-:Y:S02]  /*0550*/  FSETP.GEU.FTZ.AND P6, PT, R25, R0, PT ;  /* 0x000000001900720b */ /* 0x000fe40003fde000 */
[----:B------:R-:W-:Y:S02]  /*0560*/  @P1 LEA.HI.X R17, R21, R15, R7, 0x2, P5 ;  /* 0x0000000f15111211 */ /* 0x000fe400028f1407 */
[----:B------:R-:W-:-:S02]  /*0570*/  PLOP3.LUT P4, PT, P6, P4, PT, 0x8a, 0x0 ;  /* 0x000000000000781c */ /* 0x000fc40003789172 */
[-C--:B------:R-:W-:Y:S02]  /*0580*/  FSEL R7, R6, R0.reuse, P2 ;  /* 0x0000000006077208 */ /* 0x080fe40001000000 */
[C---:B----4-:R-:W-:Y:S02]  /*0590*/  FSETP.GTU.FTZ.AND P2, PT, |R26|.reuse, +INF , PT ;  /* 0x7f8000001a00780b */ /* 0x050fe40003f5c200 */
[----:B------:R-:W-:Y:S02]  /*05a0*/  FSETP.GEU.FTZ.AND P6, PT, R26, R0, PT ;  /* 0x000000001a00720b */ /* 0x000fe40003fde000 */
        /* <DEDUP_REMOVED lines=14> */
.L_x_80:
        /* <DEDUP_REMOVED lines=8> */
.L_x_82:
        /* <DEDUP_REMOVED lines=8> */
[-C--:B0-----:R-:W-:Y:S02]  /*0790*/  FSETP.GEU.FTZ.AND P1, PT, R4, R0.reuse, PT ;  /* 0x000000000400720b */ /* 0x081fe40003f3e000 */
[C---:B------:R-:W-:Y:S02]  /*07a0*/  FSETP.GTU.FTZ.AND P4, PT, |R5|.reuse, +INF , PT ;  /* 0x7f8000000500780b */ /* 0x040fe40003f9c200 */
[----:B------:R-:W-:Y:S02]  /*07b0*/  FSETP.GEU.FTZ.AND P5, PT, R5, R0, PT ;  /* 0x000000000500720b */ /* 0x000fe40003fbe000 */
[----:B------:R-:W-:Y:S02]  /*07c0*/  PLOP3.LUT P0, PT, P1, P0, PT, 0x8a, 0x0 ;  /* 0x000000000000781c */ /* 0x000fe40000f01172 */
[----:B------:R-:W-:-:S02]  /*07d0*/  PLOP3.LUT P4, PT, P5, P4, PT, 0x8a, 0x0 ;  /* 0x000000000000781c */ /* 0x000fc40002f89172 */
[C---:B------:R-:W-:Y:S02]  /*07e0*/  FSETP.GTU.FTZ.AND P3, PT, |R6|.reuse, +INF , PT ;  /* 0x7f8000000600780b */ /* 0x040fe40003f7c200 */
[-C--:B------:R-:W-:Y:S02]  /*07f0*/  FSETP.GEU.FTZ.AND P2, PT, R6, R0.reuse, PT ;  /* 0x000000000600720b */ /* 0x080fe40003f5e000 */
[C---:B------:R-:W-:Y:S02]  /*0800*/  FSETP.GTU.FTZ.AND P1, PT, |R7|.reuse, +INF , PT ;  /* 0x7f8000000700780b */ /* 0x040fe40003f3c200 */
[-C--:B------:R-:W-:Y:S02]  /*0810*/  FSETP.GEU.FTZ.AND P5, PT, R7, R0.reuse, PT ;  /* 0x000000000700720b */ /* 0x080fe40003fbe000 */
        /* <DEDUP_REMOVED lines=17> */
.L_x_83:
        /* <DEDUP_REMOVED lines=13> */
.L_x_3946:


//--------------------- .text._ZN2at6native61_GLOBAL__N__44eb8e94_28_ForeachBinaryOpScalarList_cu_dda10a6925multi_tensor_apply_kernelINS1_28TensorListScalarListMetadataIdLi2EEENS1_25BinaryOpScalarListFunctorIdLi2ELi1ELi1EEEJNS0_7minimumIdEEEEEvT_T0_DpT1_ --------------------------
	.section	.text._ZN2at6native61_GLOBAL__N__44eb8e94_28_ForeachBinaryOpScalarList_cu_dda10a6925multi_tensor_apply_kernelINS1_28TensorListScalarListMetadataIdLi2EEENS1_25BinaryOpScalarListFunctorIdLi2ELi1ELi1EEEJNS0_7minimumIdEEEEEvT_T0_DpT1_,"ax",@progbits
	.align	128
.text._ZN2at6native61_GLOBAL__N__44eb8e94_28_ForeachBinaryOpScalarList_cu_dda10a6925multi_tensor_apply_kernelINS1_28TensorListScalarListMetadataIdLi2EEENS1_25BinaryOpScalarListFunctorIdLi2ELi1ELi1EEEJNS0_7minimumIdEEEEEvT_T0_DpT1_:
        .type           _ZN2at6native61_GLOBAL__N__44eb8e94_28_ForeachBinaryOpScalarList_cu_dda10a6925multi_tensor_apply_kernelINS1_28TensorListScalarListMetadataIdLi2EEENS1_25BinaryOpScalarListFunctorIdLi2ELi1ELi1EEEJNS0_7minimumIdEEEEEvT_T0_DpT1_,@function
        .size           _ZN2at6native61_GLOBAL__N__44eb8e94_28_ForeachBinaryOpScalarList_cu_dda10a6925multi_tensor_apply_kernelINS1_28TensorListScalarListMetadataIdLi2EEENS1_25BinaryOpScalarListFunctorIdLi2ELi1ELi1EEEJNS0_7minimumIdEEEEEvT_T0_DpT1_,(.L_x_3947 - _ZN2at6native61_GLOBAL__N__44eb8e94_28_ForeachBinaryOpScalarList_cu_dda10a6925multi_tensor_apply_kernelINS1_28TensorListScalarListMetadataIdLi2EEENS1_25BinaryOpScalarListFunctorIdLi2ELi1ELi1EEEJNS0_7minimumIdEEEEEvT_T0_DpT1_)
        .other          _ZN2at6native61_GLOBAL__N__44eb8e94_28_ForeachBinaryOpScalarList_cu_dda10a6925multi_tensor_apply_kernelINS1_28TensorListScalarListMetadataIdLi2EEENS1_25BinaryOpScalarListFunctorIdLi2ELi1ELi1EEEJNS0_7minimumIdEEEEEvT_T0_DpT1_,@"STO_CUDA_ENTRY STV_DEFAULT"
_ZN2at6native61_GLOBAL__N__44eb8e94_28_ForeachBinaryOpScalarList_cu_dda10a6925multi_tensor_apply_kernelINS1_28TensorListScalarListMetadataIdLi2EEENS1_25BinaryOpScalarListFunctorIdLi2ELi1ELi1EEEJNS0_7minimumIdEEEEEvT_T0_DpT1_:
        /* <DEDUP_REMOVED lines=29> */
.L_x_85:
        /* <DEDUP_REMOVED lines=51> */
[----:B------:R-:W-:Y:S02]  /*0500*/  DSETP.LT.OR P5, PT, R16, UR4, P5 ;  /* 0x0000000410007e2a */ /* 0x000fe4000afa1400 */
[----:B---3--:R-:W-:-:S04]  /*0510*/  DSETP.GTU.AND P3, PT, |R14|, +INF , PT ;  /* 0x7ff000000e00742a */ /* 0x008fc80003f6c200 */
[----:B------:R-:W-:Y:S02]  /*0520*/  FSEL R16, R16, UR4, P5 ;  /* 0x0000000410107c08 */ /* 0x000fe4000a800000 */
[----:B------:R-:W-:Y:S01]  /*0530*/  DSETP.LT.OR P3, PT, R14, UR4, P3 ;  /* 0x000000040e007e2a */ /* 0x000fe20009f61400 */
[----:B------:R-:W-:-:S05]  /*0540*/  FSEL R17, R17, UR5, P5 ;  /* 0x0000000511117c08 */ /* 0x000fca000a800000 */
[----:B------:R-:W-:Y:S01]  /*0550*/  FSEL R14, R14, UR4, P3 ;  /* 0x000000040e0e7c08 */ /* 0x000fe20009800000 */
[----:B----4-:R-:W-:Y:S01]  /*0560*/  DSETP.GTU.AND P5, PT, |R12|, +INF , PT ;  /* 0x7ff000000c00742a */ /* 0x010fe20003fac200 */
[----:B------:R-:W-:Y:S01]  /*0570*/  FSEL R15, R15, UR5, P3 ;  /* 0x000000050f0f7c08 */ /* 0x000fe20009800000 */
[----:B-----5:R-:W-:-:S04]  /*0580*/  DSETP.GTU.AND P3, PT, |R10|, +INF , PT ;  /* 0x7ff000000a00742a */ /* 0x020fc80003f6c200 */
[----:B------:R-:W-:Y:S02]  /*0590*/  DSETP.LT.OR P5, PT, R12, UR4, P5 ;  /* 0x000000040c007e2a */ /* 0x000fe4000afa1400 */
[----:B------:R-:W-:-:S04]  /*05a0*/  DSETP.LT.OR P3, PT, R10, UR4, P3 ;  /* 0x000000040a007e2a */ /* 0x000fc80009f61400 */
        /* <DEDUP_REMOVED lines=14> */
.L_x_84:
        /* <DEDUP_REMOVED lines=8> */
.L_x_86:
        /* <DEDUP_REMOVED lines=10> */
[----:B------:R-:W-:Y:S02]  /*07b0*/  DSETP.LT.OR P0, PT, R8, UR4, P0 ;  /* 0x0000000408007e2a */ /* 0x000fe40008701400 */
[----:B------:R-:W-:Y:S02]  /*07c0*/  DSETP.LT.OR P1, PT, R10, UR4, P1 ;  /* 0x000000040a007e2a */ /* 0x000fe40008f21400 */
[----:B------:R-:W-:Y:S02]  /*07d0*/  DSETP.LT.OR P3, PT, R6, UR4, P3 ;  /* 0x0000000406007e2a */ /* 0x000fe40009f61400 */
[----:B------:R-:W-:Y:S01]  /*07e0*/  DSETP.LT.OR P2, PT, R4, UR4, P2 ;  /* 0x0000000404007e2a */ /* 0x000fe20009741400 */
        /* <DEDUP_REMOVED lines=30> */
.L_x_87:
        /* <DEDUP_REMOVED lines=11> */
.L_x_3947:


//--------------------- .text._ZN2at6native61_GLOBAL__N__44eb8e94_28_ForeachBinaryOpScalarList_cu_dda10a6925multi_tensor_apply_kernelINS1_28TensorListScalarListMetadataIsLi2EEENS1_25BinaryOpScalarListFunctorIsLi2ELi1ELi1EEEJNS0_7minimumIsEEEEEvT_T0_DpT1_ --------------------------
	.section	.text._ZN2at6native61_GLOBAL__N__44eb8e94_28_ForeachBinaryOpScalarList_cu_dda10a6925multi_tensor_apply_kernelINS1_28TensorListScalarListMetadataIsLi2EEENS1_25BinaryOpScalarListFunctorIsLi2ELi1ELi1EEEJNS0_7minimumIsEEEEEvT_T0_DpT1_,"ax",@progbits
	.align	128
.text._ZN2at6native61_GLOBAL__N__44eb8e94_28_ForeachBinaryOpScalarList_cu_dda10a6925multi_tensor_apply_kernelINS1_28TensorListScalarListMetadataIsLi2EEENS1_25BinaryOpScalarListFunctorIsLi2ELi1ELi1EEEJNS0_7minimumIsEEEEEvT_T0_DpT1_:
        .type           _ZN2at6native61_GLOBAL__N__44eb8e94_28_ForeachBinaryOpScalarList_cu_dda10a6925multi_tensor_apply_kernelINS1_28TensorListScalarListMetadataIsLi2EEENS1_25BinaryOpScalarListFunctorIsLi2ELi1ELi1EEEJNS0_7minimumIsEEEEEvT_T0_DpT1_,@function
        .size           _ZN2at6native61_GLOBAL__N__44eb8e94_28_ForeachBinaryOpScalarList_cu_dda10a6925multi_tensor_apply_kernelINS1_28TensorListScalarListMetadataIsLi2EEENS1_25BinaryOpScalarListFunctorIsLi2ELi1ELi1EEEJNS0_7minimumIsEEEEEvT_T0_DpT1_,(.L_x_3948 - _ZN2at6native61_GLOBAL__N__44eb8e94_28_ForeachBinaryOpScalarList_cu_dda10a6925multi_tensor_apply_kernelINS1_28TensorListScalarListMetadataIsLi2EEENS1_25BinaryOpScalarListFunctorIsLi2ELi1ELi1EEEJNS0_7minimumIsEEEEEvT_T0_DpT1_)
        .other          _ZN2at6native61_GLOBAL__N__44eb8e94_28_ForeachBinaryOpScalarList_cu_dda10a6925multi_tensor_apply_kernelINS1_28TensorListScalarListMetadataIsLi2EEENS1_25BinaryOpScalarListFunctorIsLi2ELi1ELi1EEEJNS0_7minimumIsEEEEEvT_T0_DpT1_,@"STO_CUDA_ENTRY STV_DEFAULT"
_ZN2at6native61_GLOBAL__N__44eb8e94_28_ForeachBinaryOpScalarList_cu_dda10a6925multi_tensor_apply_kernelINS1_28TensorListScalarListMetadataIsLi2EEENS1_25BinaryOpScalarListFunctorIsLi2ELi1ELi1EEEJNS0_7minimumIsEEEEEvT_T0_DpT1_:
        /* <DEDUP_REMOVED lines=29> */
.L_x_89:
        /* <DEDUP_REMOVED lines=50> */
[-C--:B0-----:R-:W-:Y:S02]  /*04f0*/  VIMNMX.S16x2 R0, R0, R2.reuse, PT ;  /* 0x0000000200007248 */ /* 0x081fe40003fe0300 */
[----:B---3--:R-:W-:-:S03]  /*0500*/  VIMNMX.S16x2 R8, R8, R2, PT ;  /* 0x0000000208087248 */ /* 0x008fc60003fe0300 */
[----:B------:R3:W-:Y:S01]  /*0510*/  @P1 STG.E.U16 desc[UR4][R14.64], R0 ;  /* 0x000000000e001986 */ /* 0x0007e2000c101504 */
[----:B------:R-:W-:-:S03]  /*0520*/  ISETP.LT.U32.AND P1, PT, R22, R3, PT ;  /* 0x000000031600720c */ /* 0x000fc60003f21070 */
[----:B------:R3:W-:Y:S01]  /*0530*/  @P0 STG.E.U16 desc[UR4][R16.64], R8 ;  /* 0x0000000810000986 */ /* 0x0007e2000c101504 */
[----:B------:R-:W-:Y:S02]  /*0540*/  ISETP.GE.U32.AND P0, PT, R22, 0x10000, PT ;  /* 0x000100001600780c */ /* 0x000fe40003f06070 */
[-C--:B--2---:R-:W-:Y:S02]  /*0550*/  VIMNMX.S16x2 R6, R6, R2.reuse, PT ;  /* 0x0000000206067248 */ /* 0x084fe40003fe0300 */
[----:B----4-:R-:W-:-:S03]  /*0560*/  VIMNMX.S16x2 R4, R4, R2, PT ;  /* 0x0000000204047248 */ /* 0x010fc60003fe0300 */
[----:B------:R3:W-:Y:S04]  /*0570*/  @P4 STG.E.U16 desc[UR4][R18.64], R6 ;  /* 0x0000000612004986 */ /* 0x0007e8000c101504 */
[----:B------:R3:W-:Y:S01]  /*0580*/  @P2 STG.E.U16 desc[UR4][R20.64], R4 ;  /* 0x0000000414002986 */ /* 0x0007e2000c101504 */
[C---:B------:R-:W-:Y:S02]  /*0590*/  ISETP.GE.U32.AND.EX P0, PT, R23.reuse, RZ, PT, P0 ;  /* 0x000000ff1700720c */ /* 0x040fe40003f06100 */
[----:B------:R-:W-:-:S13]  /*05a0*/  ISETP.LT.AND.EX P1, PT, R23, R5, PT, P1 ;  /* 0x000000051700720c */ /* 0x000fda0003f21310 */
[----:B---3--:R-:W-:Y:S05]  /*05b0*/  @!P0 BRA P1, `(.L_x_89) ;  /* 0xfffffffc00048947 */ /* 0x008fea000083ffff */
[----:B------:R-:W-:Y:S05]  /*05c0*/  EXIT ;  /* 0x000000000000794d */ /* 0x000fea0003800000 */
.L_x_88:
        /* <DEDUP_REMOVED lines=8> */
.L_x_90:
        /* <DEDUP_REMOVED lines=9> */
[-C--:B0-----:R-:W-:Y:S01]  /*06e0*/  VIMNMX.S16x2 R9, R7, R2.reuse, PT ;  /* 0x0000000207097248 */ /* 0x081fe20003fe0300 */
[----:B------:R-:W-:Y:S01]  /*06f0*/  IMAD.X R7, R11, 0x1, R15, P0 ;  /* 0x000000010b077824 */ /* 0x000fe200000e060f */
[----:B------:R-:W-:-:S02]  /*0700*/  VIMNMX.S16x2 R4, R4, R2, PT ;  /* 0x0000000204047248 */ /* 0x000fc40003fe0300 */
[-C--:B------:R-:W-:Y:S02]  /*0710*/  VIMNMX.S16x2 R0, R0, R2.reuse, PT ;  /* 0x0000000200007248 */ /* 0x080fe40003fe0300 */
[----:B------:R-:W-:Y:S02]  /*0720*/  IADD3 R16, P0, R16, UR6, RZ ;  /* 0x0000000610107c10 */ /* 0x000fe4000ff1e0ff */
[----:B------:R-:W-:Y:S02]  /*0730*/  VIMNMX.S16x2 R14, R8, R2, PT ;  /* 0x00000002080e7248 */ /* 0x000fe40003fe0300 */
        /* <DEDUP_REMOVED lines=12> */
.L_x_91:
        /* <DEDUP_REMOVED lines=16> */
.L_x_3948:


//--------------------- .text._ZN2at6native61_GLOBAL__N__44eb8e94_28_ForeachBinaryOpScalarList_cu_dda10a6925multi_tensor_apply_kernelINS1_28TensorListScalarListMetadataIlLi2EEENS1_25BinaryOpScalarListFunctorIlLi2ELi1ELi1EEEJNS0_7minimumIlEEEEEvT_T0_DpT1_ --------------------------
	.section	.text._ZN2at6native61_GLOBAL__N__44eb8e94_28_ForeachBinaryOpScalarList_cu_dda10a6925multi_tensor_apply_kernelINS1_28TensorListScalarListMetadataIlLi2EEENS1_25BinaryOpScalarListFunctorIlLi2ELi1ELi1EEEJNS0_7minimumIlEEEEEvT_T0_DpT1_,"ax",@progbits
	.align	128
.text._ZN2at6native61_GLOBAL__N__44eb8e94_28_ForeachBinaryOpScalarList_cu_dda10a6925multi_tensor_apply_kernelINS1_28TensorListScalarListMetadataIlLi2EEENS1_25BinaryOpScalarListFunctorIlLi2ELi1ELi1EEEJNS0_7minimumIlEEEEEvT_T0_DpT1_:
        .type           _ZN2at6native61_GLOBAL__N__44eb8e94_28_ForeachBinaryOpScalarList_cu_dda10a6925multi_tensor_apply_kernelINS1_28TensorListScalarListMetadataIlLi2EEENS1_25BinaryOpScalarListFunctorIlLi2ELi1ELi1EEEJNS0_7minimumIlEEEEEvT_T0_DpT1_,@function
        .size           _ZN2at6native61_GLOBAL__N__44eb8e94_28_ForeachBinaryOpScalarList_cu_dda10a6925multi_tensor_apply_kernelINS1_28TensorListScalarListMetadataIlLi2EEENS1_25BinaryOpScalarListFunctorIlLi2ELi1ELi1EEEJNS0_7minimumIlEEEEEvT_T0_DpT1_,(.L_x_3949 - _ZN2at6native61_GLOBAL__N__44eb8e94_28_ForeachBinaryOpScalarList_cu_dda10a6925multi_tensor_apply_kernelINS1_28TensorListScalarListMetadataIlLi2EEENS1_25BinaryOpScalarListFunctorIlLi2ELi1ELi1EEEJNS0_7minimumIlEEEEEvT_T0_DpT1_)
        .other          _ZN2at6native61_GLOBAL__N__44eb8e94_28_ForeachBinaryOpScalarList_cu_dda10a6925multi_tensor_apply_kernelINS1_28TensorListScalarListMetadataIlLi2EEENS1_25BinaryOpScalarListFunctorIlLi2ELi1ELi1EEEJNS0_7minimumIlEEEEEvT_T0_DpT1_,@"STO_CUDA_ENTRY STV_DEFAULT"
_ZN2at6native61_GLOBAL__N__44eb8e94_28_ForeachBinaryOpScalarList_cu_dda10a6925multi_tensor_apply_kernelINS1_28TensorListScalarListMetadataIlLi2EEENS1_25BinaryOpScalarListFunctorIlLi2ELi1ELi1EEEJNS0_7minimumIlEEEEEvT_T0_DpT1_:
        /* <DEDUP_REMOVED lines=29> */
.L_x_93:
        /* <DEDUP_REMOVED lines=48> */
[----:B--2---:R-:W-:Y:S02]  /*04d0*/  ISETP.LT.U32.AND P5, PT, R16, UR4, PT ;  /* 0x0000000410007c0c */ /* 0x004fe4000bfa1070 */
[----:B---3--:R-:W-:Y:S02]  /*04e0*/  ISETP.LT.U32.AND P4, PT, R14, UR4, PT ;  /* 0x000000040e007c0c */ /* 0x008fe4000bf81070 */
[----:B------:R-:W-:Y:S02]  /*04f0*/  ISETP.LT.AND.EX P5, PT, R17, UR5, PT, P5 ;  /* 0x0000000511007c0c */ /* 0x000fe4000bfa1350 */
[----:B------:R-:W-:Y:S02]  /*0500*/  ISETP.LT.AND.EX P4, PT, R15, UR5, PT, P4 ;  /* 0x000000050f007c0c */ /* 0x000fe4000bf81340 */
[----:B------:R-:W-:-:S02]  /*0510*/  SEL R8, R16, UR4, P5 ;  /* 0x0000000410087c07 */ /* 0x000fc4000a800000 */
[----:B------:R-:W-:Y:S02]  /*0520*/  SEL R9, R17, UR5, P5 ;  /* 0x0000000511097c07 */ /* 0x000fe4000a800000 */
[----:B----4-:R-:W-:Y:S02]  /*0530*/  ISETP.LT.U32.AND P5, PT, R12, UR4, PT ;  /* 0x000000040c007c0c */ /* 0x010fe4000bfa1070 */
[----:B------:R-:W-:Y:S02]  /*0540*/  SEL R16, R14, UR4, P4 ;  /* 0x000000040e107c07 */ /* 0x000fe4000a000000 */
[----:B------:R-:W-:Y:S02]  /*0550*/  SEL R17, R15, UR5, P4 ;  /* 0x000000050f117c07 */ /* 0x000fe4000a000000 */
[----:B-----5:R-:W-:Y:S02]  /*0560*/  ISETP.LT.U32.AND P4, PT, R10, UR4, PT ;  /* 0x000000040a007c0c */ /* 0x020fe4000bf81070 */
[----:B------:R-:W-:-:S02]  /*0570*/  ISETP.LT.AND.EX P5, PT, R13, UR5, PT, P5 ;  /* 0x000000050d007c0c */ /* 0x000fc4000bfa1350 */
[----:B------:R-:W-:Y:S02]  /*0580*/  @P3 LEA R14, P6, R26, UR8, 0x3 ;  /* 0x000000081a0e3c11 */ /* 0x000fe4000f8c18ff */
[----:B------:R-:W-:Y:S02]  /*0590*/  ISETP.LT.AND.EX P4, PT, R11, UR5, PT, P4 ;  /* 0x000000050b007c0c */ /* 0x000fe4000bf81340 */
        /* <DEDUP_REMOVED lines=15> */
.L_x_92:
        /* <DEDUP_REMOVED lines=8> */
.L_x_94:
        /* <DEDUP_REMOVED lines=8> */
[----:B--2---:R-:W-:Y:S02]  /*0790*/  ISETP.LT.U32.AND P0, PT, R10, UR4, PT ;  /* 0x000000040a007c0c */ /* 0x004fe4000bf01070 */
[----:B------:R-:W-:Y:S02]  /*07a0*/  ISETP.LT.U32.AND P1, PT, R8, UR4, PT ;  /* 0x0000000408007c0c */ /* 0x000fe4000bf21070 */
[----:B------:R-:W-:Y:S02]  /*07b0*/  ISETP.LT.AND.EX P0, PT, R11, UR5, PT, P0 ;  /* 0x000000050b007c0c */ /* 0x000fe4000bf01300 */
[----:B---3--:R-:W-:Y:S02]  /*07c0*/  ISETP.LT.U32.AND P2, PT, R6, UR4, PT ;  /* 0x0000000406007c0c */ /* 0x008fe4000bf41070 */
[----:B------:R-:W-:-:S02]  /*07d0*/  SEL R16, R10, UR4, P0 ;  /* 0x000000040a107c07 */ /* 0x000fc40008000000 */
[----:B------:R-:W-:Y:S02]  /*07e0*/  SEL R17, R11, UR5, P0 ;  /* 0x000000050b117c07 */ /* 0x000fe40008000000 */
[C---:B------:R-:W-:Y:S02]  /*07f0*/  ISETP.LT.AND.EX P0, PT, R9.reuse, UR5, PT, P1 ;  /* 0x0000000509007c0c */ /* 0x040fe4000bf01310 */
[----:B------:R-:W-:Y:S02]  /*0800*/  ISETP.LT.U32.AND P3, PT, R4, UR4, PT ;  /* 0x0000000404007c0c */ /* 0x000fe4000bf61070 */
[----:B------:R-:W-:Y:S02]  /*0810*/  SEL R12, R8, UR4, P0 ;  /* 0x00000004080c7c07 */ /* 0x000fe40008000000 */
[----:B------:R-:W-:Y:S02]  /*0820*/  SEL R15, R9, UR5, P0 ;  /* 0x00000005090f7c07 */ /* 0x000fe40008000000 */
[----:B------:R-:W-:-:S02]  /*0830*/  ISETP.LT.AND.EX P1, PT, R7, UR5, PT, P2 ;  /* 0x0000000507007c0c */ /* 0x000fc4000bf21320 */
[----:B------:R-:W-:Y:S02]  /*0840*/  ISETP.LT.AND.EX P0, PT, R5, UR5, PT, P3 ;  /* 0x0000000505007c0c */ /* 0x000fe4000bf01330 */
        /* <DEDUP_REMOVED lines=24> */
.L_x_95:
        /* <DEDUP_REMOVED lines=11> */
.L_x_3949:


//--------------------- .text._ZN2at6native61_GLOBAL__N__44eb8e94_28_ForeachBinaryOpScalarList_cu_dda10a6925multi_tensor_apply_kernelINS1_28TensorListScalarListMetadataIiLi2EEENS1_25BinaryOpScalarListFunctorIiLi2ELi1ELi1EEEJNS0_7minimumIiEEEEEvT_T0_DpT1_ --------------------------
	.section	.text._ZN2at6native61_GLOBAL__N__44eb8e94_28_ForeachBinaryOpScalarList_cu_dda10a6925multi_tensor_apply_kernelINS1_28TensorListScalarListMetadataIiLi2EEENS1_25BinaryOpScalarListFunctorIiLi2ELi1ELi1EEEJNS0_7minimumIiEEEEEvT_T0_DpT1_,"ax",@progbits
	.align	128
.text._ZN2at6native61_GLOBAL__N__44eb8e94_28_ForeachBinaryOpScalarList_cu_dda10a6925multi_tensor_apply_kernelINS1_28TensorListScalarListMetadataIiLi2EEENS1_25BinaryOpScalarListFunctorIiLi2ELi1ELi1EEEJNS0_7minimumIiEEEEEvT_T0_DpT1_:
        .type           _ZN2at6native61_GLOBAL__N__44eb8e94_28_ForeachBinaryOpScalarList_cu_dda10a6925multi_tensor_apply_kernelINS1_28TensorListScalarListMetadataIiLi2EEENS1_25BinaryOpScalarListFunctorIiLi2ELi1ELi1EEEJNS0_7minimumIiEEEEEvT_T0_DpT1_,@function
        .size           _ZN2at6native61_GLOBAL__N__44eb8e94_28_ForeachBinaryOpScalarList_cu_dda10a6925multi_tensor_apply_kernelINS1_28TensorListScalarListMetadataIiLi2EEENS1_25BinaryOpScalarListFunctorIiLi2ELi1ELi1EEEJNS0_7minimumIiEEEEEvT_T0_DpT1_,(.L_x_3950 - _ZN2at6native61_GLOBAL__N__44eb8e94_28_ForeachBinaryOpScalarList_cu_dda10a6925multi_tensor_apply_kernelINS1_28TensorListScalarListMetadataIiLi2EEENS1_25BinaryOpScalarListFunctorIiLi2ELi1ELi1EEEJNS0_7minimumIiEEEEEvT_T0_DpT1_)
        .other          _ZN2at6native61_GLOBAL__N__44eb8e94_28_ForeachBinaryOpScalarList_cu_dda10a6925multi_tensor_apply_kernelINS1_28TensorListScalarListMetadataIiLi2EEENS1_25BinaryOpScalarListFunctorIiLi2ELi1ELi1EEEJNS0_7minimumIiEEEEEvT_T0_DpT1_,@"STO_CUDA_ENTRY STV_DEFAULT"
_ZN2at6native61_GLOBAL__N__44eb8e94_28_ForeachBinaryOpScalarList_cu_dda10a6925multi_tensor_apply_kernelINS1_28TensorListScalarListMetadataIiLi2EEENS1_25BinaryOpScalarListFunctorIiLi2ELi1ELi1EEEJNS0_7minimumIiEEEEEvT_T0_DpT1_:
        /* <DEDUP_REMOVED lines=29> */
.L_x_97:
        /* <DEDUP_REMOVED lines=50> */
[----:B0-----:R-:W-:-:S02]  /*04f0*/  VIMNMX R6, R0, R6, PT ;  /* 0x0000000600067248 */ /* 0x001fc40003fe0100 */
[----:B--2---:R-:W-:-:S03]  /*0500*/  VIMNMX R21, R0, R21, PT ;  /* 0x0000001500157248 */ /* 0x004fc60003fe0100 */
[----:B------:R0:W-:Y:S01]  /*0510*/  @P1 STG.E desc[UR4][R16.64], R6 ;  /* 0x0000000610001986 */ /* 0x0001e2000c101904 */
[----:B----4-:R-:W-:-:S03]  /*0520*/  VIMNMX R25, R0, R25, PT ;  /* 0x0000001900197248 */ /* 0x010fc60003fe0100 */
[----:B------:R0:W-:Y:S01]  /*0530*/  @P0 STG.E desc[UR4][R18.64], R21 ;  /* 0x0000001512000986 */ /* 0x0001e2000c101904 */
[----:B------:R-:W-:-:S03]  /*0540*/  ISETP.GE.U32.AND P0, PT, R8, 0x10000, PT ;  /* 0x000100000800780c */ /* 0x000fc60003f06070 */
[----:B------:R0:W-:Y:S01]  /*0550*/  @P4 STG.E desc[UR4][R28.64], R25 ;  /* 0x000000191c004986 */ /* 0x0001e2000c101904 */
[----:B------:R-:W-:Y:S02]  /*0560*/  ISETP.LT.U32.AND P1, PT, R8, R2, PT ;  /* 0x000000020800720c */ /* 0x000fe40003f21070 */
[----:B---3--:R-:W-:-:S05]  /*0570*/  VIMNMX R7, R0, R26, PT ;  /* 0x0000001a00077248 */ /* 0x008fca0003fe0100 */
[----:B------:R0:W-:Y:S01]  /*0580*/  @P2 STG.E desc[UR4][R10.64], R7 ;  /* 0x000000070a002986 */ /* 0x0001e2000c101904 */
[C---:B------:R-:W-:Y:S02]  /*0590*/  ISETP.GE.U32.AND.EX P0, PT, R9.reuse, RZ, PT, P0 ;  /* 0x000000ff0900720c */ /* 0x040fe40003f06100 */
[----:B------:R-:W-:-:S13]  /*05a0*/  ISETP.LT.AND.EX P1, PT, R9, R3, PT, P1 ;  /* 0x000000030900720c */ /* 0x000fda0003f21310 */
[----:B0-----:R-:W-:Y:S05]  /*05b0*/  @!P0 BRA P1, `(.L_x_97) ;  /* 0xfffffffc00048947 */ /* 0x001fea000083ffff */
[----:B------:R-:W-:Y:S05]  /*05c0*/  EXIT ;  /* 0x000000000000794d */ /* 0x000fea0003800000 */
.L_x_96:
        /* <DEDUP_REMOVED lines=8> */
.L_x_98:
        /* <DEDUP_REMOVED lines=15> */
[C---:B0-----:R-:W-:Y:S02]  /*0740*/  VIMNMX R7, R0.reuse, R7, PT ;  /* 0x0000000700077248 */ /* 0x041fe40003fe0100 */
[----:B------:R-:W-:-:S02]  /*0750*/  VIMNMX R6, R0, R6, PT ;  /* 0x0000000600067248 */ /* 0x000fc40003fe0100 */
[C---:B------:R-:W-:Y:S02]  /*0760*/  VIMNMX R5, R0.reuse, R5, PT ;  /* 0x0000000500057248 */ /* 0x040fe40003fe0100 */
[----:B------:R-:W-:-:S05]  /*0770*/  VIMNMX R4, R0, R4, PT ;  /* 0x0000000400047248 */ /* 0x000fca0003fe0100 */
[----:B------:R1:W-:Y:S01]  /*0780*/  STG.E.128 desc[UR4][R10.64], R4 ;  /* 0x000000040a007986 */ /* 0x0003e2000c101d04 */
[----:B------:R-:W-:Y:S05]  /*0790*/  @!P0 BRA P1, `(.L_x_98) ;  /* 0xfffffffc00ac8947 */ /* 0x000fea000083ffff */
[----:B------:R-:W-:Y:S05]  /*07a0*/  EXIT ;  /* 0x000000000000794d */ /* 0x000fea0003800000 */
.L_x_99:
        /* <DEDUP_REMOVED lines=13> */
.L_x_3950:


//--------------------- .text._ZN2at6native61_GLOBAL__N__44eb8e94_28_ForeachBinaryOpScalarList_cu_dda10a6925multi_tensor_apply_kernelINS1_28TensorListScalarListMetadataIaLi2EEENS1_25BinaryOpScalarListFunctorIaLi2ELi1ELi1EEEJNS0_7minimumIaEEEEEvT_T0_DpT1_ --------------------------
	.section	.text._ZN2at6native61_GLOBAL__N__44eb8e94_28_ForeachBinaryOpScalarList_cu_dda10a6925multi_tensor_apply_kernelINS1_28TensorListScalarListMetadataIaLi2EEENS1_25BinaryOpScalarListFunctorIaLi2ELi1ELi1EEEJNS0_7minimumIaEEEEEvT_T0_DpT1_,"ax",@progbits
	.align	128
.text._ZN2at6native61_GLOBAL__N__44eb8e94_28_ForeachBinaryOpScalarList_cu_dda10a6925multi_tensor_apply_kernelINS1_28TensorListScalarListMetadataIaLi2EEENS1_25BinaryOpScalarListFunctorIaLi2ELi1ELi1EEEJNS0_7minimumIaEEEEEvT_T0_DpT1_:
        .type           _ZN2at6native61_GLOBAL__N__44eb8e94_28_ForeachBinaryOpScalarList_cu_dda10a6925multi_tensor_apply_kernelINS1_28TensorListScalarListMetadataIaLi2EEENS1_25BinaryOpScalarListFunctorIaLi2ELi1ELi1EEEJNS0_7minimumIaEEEEEvT_T0_DpT1_,@function
        .size           _ZN2at6native61_GLOBAL__N__44eb8e94_28_ForeachBinaryOpScalarList_cu_dda10a6925multi_tensor_apply_kernelINS1_28TensorListScalarListMetadataIaLi2EEENS1_25BinaryOpScalarListFunctorIaLi2ELi1ELi1EEEJNS0_7minimumIaEEEEEvT_T0_DpT1_,(.L_x_3951 - _ZN2at6native61_GLOBAL__N__44eb8e94_28_ForeachBinaryOpScalarList_cu_dda10a6925multi_tensor_apply_kernelINS1_28TensorListScalarListMetadataIaLi2EEENS1_25BinaryOpScalarListFunctorIaLi2ELi1ELi1EEEJNS0_7minimumIaEEEEEvT_T0_DpT1_)
        .other          _ZN2at6native61_GLOBAL__N__44eb8e94_28_ForeachBinaryOpScalarList_cu_dda10a6925multi_tensor_apply_kernelINS1_28TensorListScalarListMetadataIaLi2EEENS1_25BinaryOpScalarListFunctorIaLi2ELi1ELi1EEEJNS0_7minimumIaEEEEEvT_T0_DpT1_,@"STO_CUDA_ENTRY STV_DEFAULT"
_ZN2at6native61_GLOBAL__N__44eb8e94_28_ForeachBinaryOpScalarList_cu_dda10a6925multi_tensor_apply_kernelINS1_28TensorListScalarListMetadataIaLi2EEENS1_25BinaryOpScalarListFunctorIaLi2ELi1ELi1EEEJNS0_7minimumIaEEEEEvT_T0_DpT1_:
        /* <DEDUP_REMOVED lines=29> */
.L_x_101:
        /* <DEDUP_REMOVED lines=51> */
[----:B0-----:R-:W-:Y:S02]  /*0500*/  VIMNMX.S16x2 R21, R2, R0, PT ;  /* 0x0000000002157248 */ /* 0x001fe40003fe0300 */
[----:B------:R-:W-:-:S04]  /*0510*/  PRMT R2, R25, 0x7710, RZ ;  /* 0x0000771019027816 */ /* 0x000fc800000000ff */
[----:B------:R-:W-:Y:S02]  /*0520*/  VIMNMX.S16x2 R15, R2, R0, PT ;  /* 0x00000000020f7248 */ /* 0x000fe40003fe0300 */
[----:B---3--:R-:W-:Y:S02]  /*0530*/  PRMT R23, R23, 0x8880, RZ ;  /* 0x0000888017177816 */ /* 0x008fe400000000ff */
[----:B------:R-:W-:Y:S01]  /*0540*/  PRMT R4, R27, 0x7710, RZ ;  /* 0x000077101b047816 */ /* 0x000fe200000000ff */
[----:B------:R3:W-:Y:S01]  /*0550*/  @P0 STG.E.U8 desc[UR4][R16.64], R15 ;  /* 0x0000000f10000986 */ /* 0x0007e2000c101104 */
[----:B------:R-:W-:Y:S02]  /*0560*/  @P2 IADD3 R26, P0, R26, R6, RZ ;  /* 0x000000061a1a2210 */ /* 0x000fe40007f1e0ff */
[----:B------:R-:W-:Y:S01]  /*0570*/  PRMT R2, R23, 0x7710, RZ ;  /* 0x0000771017027816 */ /* 0x000fe200000000ff */
[--C-:B------:R-:W-:Y:S01]  /*0580*/  @P4 IMAD.X R23, R12, 0x1, R8.reuse, P3 ;  /* 0x000000010c174824 */ /* 0x100fe200018e0608 */
[-C--:B------:R-:W-:Y:S01]  /*0590*/  VIMNMX.S16x2 R4, R4, R0.reuse, PT ;  /* 0x0000000004047248 */ /* 0x080fe20003fe0300 */
[----:B------:R-:W-:Y:S01]  /*05a0*/  @P2 IMAD.X R27, R24, 0x1, R8, P0 ;  /* 0x00000001181b2824 */ /* 0x000fe200000e0608 */
[----:B------:R-:W-:Y:S01]  /*05b0*/  VIMNMX.S16x2 R2, R2, R0, PT ;  /* 0x0000000002027248 */ /* 0x000fe20003fe0300 */
        /* <DEDUP_REMOVED lines=9> */
.L_x_100:
        /* <DEDUP_REMOVED lines=8> */
.L_x_102:
        /* <DEDUP_REMOVED lines=12> */
[-C--:B0-----:R-:W-:Y:S02]  /*0790*/  VIMNMX.S16x2 R17, R2, R0.reuse, PT ;  /* 0x0000000002117248 */ /* 0x081fe40003fe0300 */
[-C--:B------:R-:W-:Y:S02]  /*07a0*/  VIMNMX.S16x2 R18, R4, R0.reuse, PT ;  /* 0x0000000004127248 */ /* 0x080fe40003fe0300 */
[----:B------:R-:W-:Y:S02]  /*07b0*/  VIMNMX.S16x2 R4, R10, R0, PT ;  /* 0x000000000a047248 */ /* 0x000fe40003fe0300 */
[----:B------:R-:W-:-:S02]  /*07c0*/  PRMT R2, R15, 0x7710, RZ ;  /* 0x000077100f027816 */ /* 0x000fc400000000ff */
[----:B------:R-:W-:Y:S02]  /*07d0*/  PRMT R10, R17, 0x7610, R10 ;  /* 0x00007610110a7816 */ /* 0x000fe4000000000a */
[----:B------:R-:W-:Y:S02]  /*07e0*/  PRMT R15, R18, 0x7610, R15 ;  /* 0x00007610120f7816 */ /* 0x000fe4000000000f */
[----:B------:R-:W-:Y:S02]  /*07f0*/  VIMNMX.S16x2 R2, R2, R0, PT ;  /* 0x0000000002027248 */ /* 0x000fe40003fe0300 */
        /* <DEDUP_REMOVED lines=16> */
.L_x_103:
        /* <DEDUP_REMOVED lines=16> */
.L_x_3951:


//--------------------- .text._ZN2at6native61_GLOBAL__N__44eb8e94_28_ForeachBinaryOpScalarList_cu_dda10a6925multi_tensor_apply_kernelINS1_28TensorListScalarListMetadataIhLi2EEENS1_25BinaryOpScalarListFunctorIhLi2ELi1ELi1EEEJNS0_7minimumIhEEEEEvT_T0_DpT1_ --------------------------
	.section	.text._ZN2at6native61_GLOBAL__N__44eb8e94_28_ForeachBinaryOpScalarList_cu_dda10a6925multi_tensor_apply_kernelINS1_28TensorListScalarListMetadataIhLi2EEENS1_25BinaryOpScalarListFunctorIhLi2ELi1ELi1EEEJNS0_7minimumIhEEEEEvT_T0_DpT1_,"ax",@progbits
	.align	128
.text._ZN2at6native61_GLOBAL__N__44eb8e94_28_ForeachBinaryOpScalarList_cu_dda10a6925multi_tensor_apply_kernelINS1_28TensorListScalarListMetadataIhLi2EEENS1_25BinaryOpScalarListFunctorIhLi2ELi1ELi1EEEJNS0_7minimumIhEEEEEvT_T0_DpT1_:
        .type           _ZN2at6native61_GLOBAL__N__44eb8e94_28_ForeachBinaryOpScalarList_cu_dda10a6925multi_tensor_apply_kernelINS1_28TensorListScalarListMetadataIhLi2EEENS1_25BinaryOpScalarListFunctorIhLi2ELi1ELi1EEEJNS0_7minimumIhEEEEEvT_T0_DpT1_,@function
        .size           _ZN2at6native61_GLOBAL__N__44eb8e94_28_ForeachBinaryOpScalarList_cu_dda10a6925multi_tensor_apply_kernelINS1_28TensorListScalarListMetadataIhLi2EEENS1_25BinaryOpScalarListFunctorIhLi2ELi1ELi1EEEJNS0_7minimumIhEEEEEvT_T0_DpT1_,(.L_x_3952 - _ZN2at6native61_GLOBAL__N__44eb8e94_28_ForeachBinaryOpScalarList_cu_dda10a6925multi_tensor_apply_kernelINS1_28TensorListScalarListMetadataIhLi2EEENS1_25BinaryOpScalarListFunctorIhLi2ELi1ELi1EEEJNS0_7minimumIhEEEEEvT_T0_DpT1_)
        .other          _ZN2at6native61_GLOBAL__N__44eb8e94_28_ForeachBinaryOpScalarList_cu_dda10a6925multi_tensor_apply_kernelINS1_28TensorListScalarListMetadataIhLi2EEENS1_25BinaryOpScalarListFunctorIhLi2ELi1ELi1EEEJNS0_7minimumIhEEEEEvT_T0_DpT1_,@"STO_CUDA_ENTRY STV_DEFAULT"
_ZN2at6native61_GLOBAL__N__44eb8e94_28_ForeachBinaryOpScalarList_cu_dda10a6925multi_tensor_apply_kernelINS1_28TensorListScalarListMetadataIhLi2EEENS1_25BinaryOpScalarListFunctorIhLi2ELi1ELi1EEEJNS0_7minimumIhEEEEEvT_T0_DpT1_:
        /* <DEDUP_REMOVED lines=29> */
.L_x_105:
        /* <DEDUP_REMOVED lines=45> */
[-C--:B0-----:R-:W-:Y:S02]  /*04a0*/  VIMNMX.U16x2 R23, R2, R0.reuse, PT ;  /* 0x0000000002177248 */ /* 0x081fe40003fe0200 */
[----:B------:R-:W-:Y:S02]  /*04b0*/  VIMNMX.U16x2 R21, R16, R0, PT ;  /* 0x0000000010157248 */ /* 0x000fe40003fe0200 */
        /* <DEDUP_REMOVED lines=9> */
[-C--:B------:R-:W-:Y:S01]  /*0550*/  VIMNMX.U16x2 R4, R4, R0.reuse, PT ;  /* 0x0000000004047248 */ /* 0x080fe20003fe0200 */
[--C-:B------:R-:W-:Y:S01]  /*0560*/  @P4 IMAD.X R25, R12, 0x1, R8.reuse, P3 ;  /* 0x000000010c194824 */ /* 0x100fe200018e0608 */
[----:B------:R-:W-:Y:S01]  /*0570*/  VIMNMX.U16x2 R2, R2, R0, PT ;  /* 0x0000000002027248 */ /* 0x000fe20003fe0200 */
        /* <DEDUP_REMOVED lines=10> */
.L_x_104:
        /* <DEDUP_REMOVED lines=8> */
.L_x_106:
        /* <DEDUP_REMOVED lines=8> */
[-C--:B0-----:R-:W-:Y:S02]  /*0720*/  VIMNMX.U16x2 R15, R4, R0.reuse, PT ;  /* 0x00000000040f7248 */ /* 0x081fe40003fe0200 */
[----:B------:R-:W-:-:S02]  /*0730*/  VIMNMX.U16x2 R4, R10, R0, PT ;  /* 0x000000000a047248 */ /* 0x000fc40003fe0200 */
[----:B------:R-:W-:Y:S02]  /*0740*/  VIMNMX.U16x2 R17, R2, R0, PT ;  /* 0x0000000002117248 */ /* 0x000fe40003fe0200 */
[----:B------:R-:W-:Y:S02]  /*0750*/  PRMT R10, R15, 0x7610, R10 ;  /* 0x000076100f0a7816 */ /* 0x000fe4000000000a */
[----:B------:R-:W-:Y:S02]  /*0760*/  PRMT R2, R14, 0x7773, RZ ;  /* 0x000077730e027816 */ /* 0x000fe400000000ff */
[----:B------:R-:W-:Y:S02]  /*0770*/  PRMT R17, R10, 0x7604, R17 ;  /* 0x000076040a117816 */ /* 0x000fe40000000011 */
[----:B------:R-:W-:Y:S02]  /*0780*/  IADD3 R10, P0, R16, R6, RZ ;  /* 0x00000006100a7210 */ /* 0x000fe40007f1e0ff */
[----:B------:R-:W-:-:S02]  /*0790*/  VIMNMX.U16x2 R2, R2, R0, PT ;  /* 0x0000000002027248 */ /* 0x000fc40003fe0200 */
        /* <DEDUP_REMOVED lines=14> */
.L_x_107:
        /* <DEDUP_REMOVED lines=16> */
.L_x_3952:


//--------------------- .text._ZN2at6native61_GLOBAL__N__44eb8e94_28_ForeachBinaryOpScalarList_cu_dda10a6925multi_tensor_apply_kernelINS1_28TensorListScalarListMetadataIfLi1EEENS1_25BinaryOpScalarListFunctorIN3c108BFloat16ELi1ELi1ELi0EEEJNS0_7minimumIfEEEEEvT_T0_DpT1_ --------------------------
	.section	.text._ZN2at6native61_GLOBAL__N__44eb8e94_28_ForeachBinaryOpScalarList_cu_dda10a6925multi_tensor_apply_kernelINS1_28TensorListScalarListMetadataIfLi1EEENS1_25BinaryOpScalarListFunctorIN3c108BFloat16ELi1ELi1ELi0EEEJNS0_7minimumIfEEEEEvT_T0_DpT1_,"ax",@progbits
	.align	128
.text._ZN2at6native61_GLOBAL__N__44eb8e94_28_ForeachBinaryOpScalarList_cu_dda10a6925multi_tensor_apply_kernelINS1_28TensorListScalarListMetadataIfLi1EEENS1_25BinaryOpScalarListFunctorIN3c108BFloat16ELi1ELi1ELi0EEEJNS0_7minimumIfEEEEEvT_T0_DpT1_:
        .type           _ZN2at6native61_GLOBAL__N__44eb8e94_28_ForeachBinaryOpScalarList_cu_dda10a6925multi_tensor_apply_kernelINS1_28TensorListScalarListMetadataIfLi1EEENS1_25BinaryOpScalarListFunctorIN3c108BFloat16ELi1ELi1ELi0EEEJNS0_7minimumIfEEEEEvT_T0_DpT1_,@function
        .size           _ZN2at6native61_GLOBAL__N__44eb8e94_28_ForeachBinaryOpScalarList_cu_dda10a6925multi_tensor_apply_kernelINS1_28TensorListScalarListMetadataIfLi1EEENS1_25BinaryOpScalarListFunctorIN3c108BFloat16ELi1ELi1ELi0EEEJNS0_7minimumIfEEEEEvT_T0_DpT1_,(.L_x_3953 - _ZN2at6native61_GLOBAL__N__44eb8e94_28_ForeachBinaryOpScalarList_cu_dda10a6925multi_tensor_apply_kernelINS1_28TensorListScalarListMetadataIfLi1EEENS1_25BinaryOpScalarListFunctorIN3c108BFloat16ELi1ELi1ELi0EEEJNS0_7minimumIfEEEEEvT_T0_DpT1_)
        .other          _ZN2at6native61_GLOBAL__N__44eb8e94_28_ForeachBinaryOpScalarList_cu_dda10a6925multi_tensor_apply_kernelINS1_28TensorListScalarListMetadataIfLi1EEENS1_25BinaryOpScalarListFunctorIN3c108BFloat16ELi1ELi1ELi0EEEJNS0_7minimumIfEEEEEvT_T0_DpT1_,@"STO_CUDA_ENTRY STV_DEFAULT"
_ZN2at6native61_GLOBAL__N__44eb8e94_28_ForeachBinaryOpScalarList_cu_dda10a6925multi_tensor_apply_kernelINS1_28TensorListScalarListMetadataIfLi1EEENS1_25BinaryOpScalarListFunctorIN3c108BFloat16ELi1ELi1ELi0EEEJNS0_7minimumIfEEEEEvT_T0_DpT1_:
        /* <DEDUP_REMOVED lines=27> */
.L_x_109:
        /* <DEDUP_REMOVED lines=44> */
[----:B--2---:R-:W-:Y:S01]  /*0470*/  FSETP.GEU.FTZ.AND P5, PT, R23, R4, PT ;  /* 0x000000041700720b */ /* 0x004fe20003fbe000 */
[----:B----4-:R-:W-:-:S03]  /*0480*/  IMAD.U32 R19, R19, 0x10000, RZ ;  /* 0x0001000013137824 */ /* 0x010fc600078e00ff */
[----:B------:R-:W-:Y:S02]  /*0490*/  PLOP3.LUT P4, PT, P5, P4, PT, 0x8a, 0x0 ;  /* 0x000000000000781c */ /* 0x000fe40002f89172 */
[C---:B------:R-:W-:Y:S02]  /*04a0*/  FSETP.GTU.FTZ.AND P5, PT, |R19|.reuse, +INF , PT ;  /* 0x7f8000001300780b */ /* 0x040fe40003fbc200 */
[-C--:B------:R-:W-:Y:S01]  /*04b0*/  FSETP.GEU.FTZ.AND P6, PT, R19, R4.reuse, PT ;  /* 0x000000041300720b */ /* 0x080fe20003fde000 */
[----:B-----5:R-:W-:Y:S01]  /*04c0*/  IMAD.U32 R25, R20, 0x10000, RZ ;  /* 0x0001000014197824 */ /* 0x020fe200078e00ff */
[----:B------:R-:W-:Y:S02]  /*04d0*/  FSEL R23, R23, R4, P4 ;  /* 0x0000000417177208 */ /* 0x000fe40002000000 */
[----:B------:R-:W-:Y:S01]  /*04e0*/  PLOP3.LUT P4, PT, P6, P5, PT, 0x8a, 0x0 ;  /* 0x000000000000781c */ /* 0x000fe2000378b172 */
[----:B------:R-:W-:Y:S01]  /*04f0*/  IMAD.U32 R21, R21, 0x10000, RZ ;  /* 0x0001000015157824 */ /* 0x000fe200078e00ff */
[----:B------:R-:W-:-:S02]  /*0500*/  FSETP.GTU.FTZ.AND P5, PT, |R25|, +INF , PT ;  /* 0x7f8000001900780b */ /* 0x000fc40003fbc200 */
[-C--:B------:R-:W-:Y:S02]  /*0510*/  FSETP.GEU.FTZ.AND P6, PT, R25, R4.reuse, PT ;  /* 0x000000041900720b */ /* 0x080fe40003fde000 */
[-C--:B------:R-:W-:Y:S02]  /*0520*/  FSEL R19, R19, R4.reuse, P4 ;  /* 0x0000000413137208 */ /* 0x080fe40002000000 */
[----:B------:R-:W-:Y:S02]  /*0530*/  PLOP3.LUT P5, PT, P6, P5, PT, 0x8a, 0x0 ;  /* 0x000000000000781c */ /* 0x000fe400037ab172 */
[C---:B------:R-:W-:Y:S02]  /*0540*/  FSETP.GTU.FTZ.AND P4, PT, |R21|.reuse, +INF , PT ;  /* 0x7f8000001500780b */ /* 0x040fe40003f9c200 */
[----:B------:R-:W-:-:S04]  /*0550*/  FSETP.GEU.FTZ.AND P6, PT, R21, R4, PT ;  /* 0x000000041500720b */ /* 0x000fc80003fde000 */
        /* <DEDUP_REMOVED lines=17> */
.L_x_108:
        /* <DEDUP_REMOVED lines=8> */
.L_x_110:
        /* <DEDUP_REMOVED lines=10> */
[----:B--2---:R-:W-:-:S02]  /*0790*/  FSETP.GEU.FTZ.AND P1, PT, R11, R4, PT ;  /* 0x000000040b00720b */ /* 0x004fc40003f3e000 */
[C---:B------:R-:W-:Y:S02]  /*07a0*/  FSETP.GTU.FTZ.AND P5, PT, |R15|.reuse, +INF , PT ;  /* 0x7f8000000f00780b */ /* 0x040fe40003fbc200 */
[----:B------:R-:W-:Y:S02]  /*07b0*/  PLOP3.LUT P0, PT, P1, P0, PT, 0x8a, 0x0 ;  /* 0x000000000000781c */ /* 0x000fe40000f01172 */
[-C--:B------:R-:W-:Y:S02]  /*07c0*/  FSETP.GEU.FTZ.AND P6, PT, R15, R4.reuse, PT ;  /* 0x000000040f00720b */ /* 0x080fe40003fde000 */
[C---:B------:R-:W-:Y:S02]  /*07d0*/  FSETP.GTU.FTZ.AND P4, PT, |R13|.reuse, +INF , PT ;  /* 0x7f8000000d00780b */ /* 0x040fe40003f9c200 */
[----:B------:R-:W-:Y:S02]  /*07e0*/  FSETP.GEU.FTZ.AND P3, PT, R13, R4, PT ;  /* 0x000000040d00720b */ /* 0x000fe40003f7e000 */
[----:B------:R-:W-:-:S02]  /*07f0*/  FSETP.GTU.FTZ.AND P1, PT, |R9|, +INF , PT ;  /* 0x7f8000000900780b */ /* 0x000fc40003f3c200 */
[-C--:B------:R-:W-:Y:S02]  /*0800*/  FSETP.GEU.FTZ.AND P2, PT, R9, R4.reuse, PT ;  /* 0x000000040900720b */ /* 0x080fe40003f5e000 */
        /* <DEDUP_REMOVED lines=20> */
.L_x_111:
        /* <DEDUP_REMOVED lines=11> */
.L_x_3953:


//--------------------- .text._ZN2at6native61_GLOBAL__N__44eb8e94_28_ForeachBinaryOpScalarList_cu_dda10a6925multi_tensor_apply_kernelINS1_28TensorListScalarListMetadataIfLi1EEENS1_25BinaryOpScalarListFunctorIN3c104HalfELi1ELi1ELi0EEEJNS0_7minimumIfEEEEEvT_T0_DpT1_ --------------------------
	.section	.text._ZN2at6native61_GLOBAL__N__44eb8e94_28_ForeachBinaryOpScalarList_cu_dda10a6925multi_tensor_apply_kernelINS1_28TensorListScalarListMetadataIfLi1EEENS1_25BinaryOpScalarListFunctorIN3c104HalfELi1ELi1ELi0EEEJNS0_7minimumIfEEEEEvT_T0_DpT1_,"ax",@progbits
	.align	128
.text._ZN2at6native61_GLOBAL__N__44eb8e94_28_ForeachBinaryOpScalarList_cu_dda10a6925multi_tensor_apply_kernelINS1_28TensorListScalarListMetadataIfLi1EEENS1_25BinaryOpScalarListFunctorIN3c104HalfELi1ELi1ELi0EEEJNS0_7minimumIfEEEEEvT_T0_DpT1_:
        .type           _ZN2at6native61_GLOBAL__N__44eb8e94_28_ForeachBinaryOpScalarList_cu_dda10a6925multi_tensor_apply_kernelINS1_28TensorListScalarListMetadataIfLi1EEENS1_25BinaryOpScalarListFunctorIN3c104HalfELi1ELi1ELi0EEEJNS0_7minimumIfEEEEEvT_T0_DpT1_,@function
        .size           _ZN2at6native61_GLOBAL__N__44eb8e94_28_ForeachBinaryOpScalarList_cu_dda10a6925multi_tensor_apply_kernelINS1_28TensorListScalarListMetadataIfLi1EEENS1_25BinaryOpScalarListFunctorIN3c104HalfELi1ELi1ELi0EEEJNS0_7minimumIfEEEEEvT_T0_DpT1_,(.L_x_3954 - _ZN2at6native61_GLOBAL__N__44eb8e94_28_ForeachBinaryOpScalarList_cu_dda10a6925multi_tensor_apply_kernelINS1_28TensorListScalarListMetadataIfLi1EEENS1_25BinaryOpScalarListFunctorIN3c104HalfELi1ELi1ELi0EEEJNS0_7minimumIfEEEEEvT_T0_DpT1_)
        .other          _ZN2at6native61_GLOBAL__N__44eb8e94_28_ForeachBinaryOpScalarList_cu_dda10a6925multi_tensor_apply_kernelINS1_28TensorListScalarListMetadataIfLi1EEENS1_25BinaryOpScalarListFunctorIN3c104HalfELi1ELi1ELi0EEEJNS0_7minimumIfEEEEEvT_T0_DpT1_,@"STO_CUDA_ENTRY STV_DEFAULT"
_ZN2at6native61_GLOBAL__N__44eb8e94_28_ForeachBinaryOpScalarList_cu_dda10a6925multi_tensor_apply_kernelINS1_28TensorListScalarListMetadataIfLi1EEENS1_25BinaryOpScalarListFunctorIN3c104HalfELi1ELi1ELi0EEEJNS0_7minimumIfEEEEEvT_T0_DpT1_:
        /* <DEDUP_REMOVED lines=27> */
.L_x_113:
        /* <DEDUP_REMOVED lines=44> */
[----:B--2---:R-:W-:-:S04]  /*0470*/  FSETP.GEU.FTZ.AND P5, PT, R23, R4, PT ;  /* 0x000000041700720b */ /* 0x004fc80003fbe000 */
[----:B------:R-:W-:Y:S01]  /*0480*/  PLOP3.LUT P4, PT, P5, P4, PT, 0x8a, 0x0 ;  /* 0x000000000000781c */ /* 0x000fe20002f89172 */
[----:B----4-:R-:W-:-:S03]  /*0490*/  HADD2.F32 R19, -RZ, R19.H0_H0 ;  /* 0x20000013ff137230 */ /* 0x010fc60000004100 */
[-C--:B------:R-:W-:Y:S02]  /*04a0*/  FSEL R23, R23, R4.reuse, P4 ;  /* 0x0000000417177208 */ /* 0x080fe40002000000 */
[C---:B------:R-:W-:Y:S02]  /*04b0*/  FSETP.GTU.FTZ.AND P5, PT, |R19|.reuse, +INF , PT ;  /* 0x7f8000001300780b */ /* 0x040fe40003fbc200 */
[----:B------:R-:W-:Y:S01]  /*04c0*/  FSETP.GEU.FTZ.AND P6, PT, R19, R4, PT ;  /* 0x000000041300720b */ /* 0x000fe20003fde000 */
[----:B-----5:R-:W-:-:S03]  /*04d0*/  HADD2.F32 R25, -RZ, R20.H0_H0 ;  /* 0x20000014ff197230 */ /* 0x020fc60000004100 */
[----:B------:R-:W-:Y:S01]  /*04e0*/  PLOP3.LUT P4, PT, P6, P5, PT, 0x8a, 0x0 ;  /* 0x000000000000781c */ /* 0x000fe2000378b172 */
[----:B------:R-:W-:Y:S01]  /*04f0*/  HADD2.F32 R21, -RZ, R21.H0_H0 ;  /* 0x20000015ff157230 */ /* 0x000fe20000004100 */
[C---:B------:R-:W-:Y:S02]  /*0500*/  FSETP.GTU.FTZ.AND P5, PT, |R25|.reuse, +INF , PT ;  /* 0x7f8000001900780b */ /* 0x040fe40003fbc200 */
[-C--:B------:R-:W-:Y:S02]  /*0510*/  FSETP.GEU.FTZ.AND P6, PT, R25, R4.reuse, PT ;  /* 0x000000041900720b */ /* 0x080fe40003fde000 */
[----:B------:R-:W-:Y:S02]  /*0520*/  FSEL R19, R19, R4, P4 ;  /* 0x0000000413137208 */ /* 0x000fe40002000000 */
[----:B------:R-:W-:Y:S02]  /*0530*/  PLOP3.LUT P5, PT, P6, P5, PT, 0x8a, 0x0 ;  /* 0x000000000000781c */ /* 0x000fe400037ab172 */
[----:B------:R-:W-:-:S02]  /*0540*/  FSETP.GTU.FTZ.AND P4, PT, |R21|, +INF , PT ;  /* 0x7f8000001500780b */ /* 0x000fc40003f9c200 */
[----:B------:R-:W-:-:S04]  /*0550*/  FSETP.GEU.FTZ.AND P6, PT, R21, R4, PT ;  /* 0x000000041500720b */ /* 0x000fc80003fde000 */
        /* <DEDUP_REMOVED lines=17> */
.L_x_112:
        /* <DEDUP_REMOVED lines=8> */
.L_x_114:
        /* <DEDUP_REMOVED lines=8> */
[----:B--2---:R-:W-:Y:S02]  /*0770*/  FSETP.GEU.FTZ.AND P2, PT, R9, R4, PT ;  /* 0x000000040900720b */ /* 0x004fe40003f5e000 */
        /* <DEDUP_REMOVED lines=27> */
.L_x_115:
        /* <DEDUP_REMOVED lines=13> */
.L_x_3954:


//--------------------- .text._ZN2at6native61_GLOBAL__N__44eb8e94_28_ForeachBinaryOpScalarList_cu_dda10a6925multi_tensor_apply_kernelINS1_28TensorListScalarListMetadataIfLi1EEENS1_25BinaryOpScalarListFunctorIfLi1ELi1ELi0EEEJNS0_7minimumIfEEEEEvT_T0_DpT1_ --------------------------
	.section	.text._ZN2at6native61_GLOBAL__N__44eb8e94_28_ForeachBinaryOpScalarList_cu_dda10a6925multi_tensor_apply_kernelINS1_28TensorListScalarListMetadataIfLi1EEENS1_25BinaryOpScalarListFunctorIfLi1ELi1ELi0EEEJNS0_7minimumIfEEEEEvT_T0_DpT1_,"ax",@progbits
	.align	128
.text._ZN2at6native61_GLOBAL__N__44eb8e94_28_ForeachBinaryOpScalarList_cu_dda10a6925multi_tensor_apply_kernelINS1_28TensorListScalarListMetadataIfLi1EEENS1_25BinaryOpScalarListFunctorIfLi1ELi1ELi0EEEJNS0_7minimumIfEEEEEvT_T0_DpT1_:
        .type           _ZN2at6native61_GLOBAL__N__44eb8e94_28_ForeachBinaryOpScalarList_cu_dda10a6925multi_tensor_apply_kernelINS1_28TensorListScalarListMetadataIfLi1EEENS1_25BinaryOpScalarListFunctorIfLi1ELi1ELi0EEEJNS0_7minimumIfEEEEEvT_T0_DpT1_,@function
        .size           _ZN2at6native61_GLOBAL__N__44eb8e94_28_ForeachBinaryOpScalarList_cu_dda10a6925multi_tensor_apply_kernelINS1_28TensorListScalarListMetadataIfLi1EEENS1_25BinaryOpScalarListFunctorIfLi1ELi1ELi0EEEJNS0_7minimumIfEEEEEvT_T0_DpT1_,(.L_x_3955 - _ZN2at6native61_GLOBAL__N__44eb8e94_28_ForeachBinaryOpScalarList_cu_dda10a6925multi_tensor_apply_kernelINS1_28TensorListScalarListMetadataIfLi1EEENS1_25BinaryOpScalarListFunctorIfLi1ELi1ELi0EEEJNS0_7minimumIfEEEEEvT_T0_DpT1_)
        .other          _ZN2at6native61_GLOBAL__N__44eb8e94_28_ForeachBinaryOpScalarList_cu_dda10a6925multi_tensor_apply_kernelINS1_28TensorListScalarListMetadataIfLi1EEENS1_25BinaryOpScalarListFunctorIfLi1ELi1ELi0EEEJNS0_7minimumIfEEEEEvT_T0_DpT1_,@"STO_CUDA_ENTRY STV_DEFAULT"
_ZN2at6native61_GLOBAL__N__44eb8e94_28_ForeachBinaryOpScalarList_cu_dda10a6925multi_tensor_apply_kernelINS1_28TensorListScalarListMetadataIfLi1EEENS1_25BinaryOpScalarListFunctorIfLi1ELi1ELi0EEEJNS0_7minimumIfEEEEEvT_T0_DpT1_:
        /* <DEDUP_REMOVED lines=27> */
.L_x_117:
        /* <DEDUP_REMOVED lines=43> */
[----:B------:R-:W-:-:S04]  /*0460*/  FSETP.GEU.FTZ.AND P5, PT, R21, R0, PT ;  /* 0x000000001500720b */ /* 0x000fc80003fbe000 */
[----:B------:R-:W-:Y:S02]  /*0470*/  PLOP3.LUT P4, PT, P5, P4, PT, 0x8a, 0x0 ;  /* 0x000000000000781c */ /* 0x000fe40002f89172 */
[C---:B---3--:R-:W-:Y:S02]  /*0480*/  FSETP.GTU.FTZ.AND P5, PT, |R19|.reuse, +INF , PT ;  /* 0x7f8000001300780b */ /* 0x048fe40003fbc200 */
[-C--:B------:R-:W-:Y:S02]  /*0490*/  FSETP.GEU.FTZ.AND P6, PT, R19, R0.reuse, PT ;  /* 0x000000001300720b */ /* 0x080fe40003fde000 */
[----:B------:R-:W-:Y:S02]  /*04a0*/  FSEL R21, R21, R0, P4 ;  /* 0x0000000015157208 */ /* 0x000fe40002000000 */
[----:B------:R-:W-:Y:S02]  /*04b0*/  PLOP3.LUT P4, PT, P6, P5, PT, 0x8a, 0x0 ;  /* 0x000000000000781c */ /* 0x000fe4000378b172 */
[----:B----4-:R-:W-:-:S02]  /*04c0*/  FSETP.GTU.FTZ.AND P5, PT, |R25|, +INF , PT ;  /* 0x7f8000001900780b */ /* 0x010fc40003fbc200 */
[-C--:B------:R-:W-:Y:S02]  /*04d0*/  FSETP.GEU.FTZ.AND P6, PT, R25, R0.reuse, PT ;  /* 0x000000001900720b */ /* 0x080fe40003fde000 */
[-C--:B------:R-:W-:Y:S02]  /*04e0*/  FSEL R19, R19, R0.reuse, P4 ;  /* 0x0000000013137208 */ /* 0x080fe40002000000 */
[----:B------:R-:W-:Y:S02]  /*04f0*/  PLOP3.LUT P5, PT, P6, P5, PT, 0x8a, 0x0 ;  /* 0x000000000000781c */ /* 0x000fe400037ab172 */
[C---:B-----5:R-:W-:Y:S02]  /*0500*/  FSETP.GTU.FTZ.AND P4, PT, |R23|.reuse, +INF , PT ;  /* 0x7f8000001700780b */ /* 0x060fe40003f9c200 */
[----:B------:R-:W-:-:S04]  /*0510*/  FSETP.GEU.FTZ.AND P6, PT, R23, R0, PT ;  /* 0x000000001700720b */ /* 0x000fc80003fde000 */
[----:B------:R-:W-:Y:S02]  /*0520*/  PLOP3.LUT P4, PT, P6, P4, PT, 0x8a, 0x0 ;  /* 0x000000000000781c */ /* 0x000fe40003789172 */
[-C--:B------:R-:W-:Y:S02]  /*0530*/  FSEL R25, R25, R0.reuse, P5 ;  /* 0x0000000019197208 */ /* 0x080fe40002800000 */
[----:B------:R-:W-:Y:S01]  /*0540*/  FSEL R23, R23, R0, P4 ;  /* 0x0000000017177208 */ /* 0x000fe20002000000 */
[----:B------:R2:W-:Y:S01]  /*0550*/  @P0 STG.E desc[UR4][R10.64], R21 ;  /* 0x000000150a000986 */ /* 0x0005e2000c101904 */
[----:B------:R-:W-:-:S03]  /*0560*/  ISETP.GE.U32.AND P0, PT, R16, 0x10000, PT ;  /* 0x000100001000780c */ /* 0x000fc60003f06070 */
[----:B------:R2:W-:Y:S01]  /*0570*/  @P1 STG.E desc[UR4][R12.64], R19 ;  /* 0x000000130c001986 */ /* 0x0005e2000c101904 */
[----:B------:R-:W-:-:S03]  /*0580*/  ISETP.LT.U32.AND P1, PT, R16, R4, PT ;  /* 0x000000041000720c */ /* 0x000fc60003f21070 */
[----:B------:R2:W-:Y:S04]  /*0590*/  @P2 STG.E desc[UR4][R6.64], R25 ;  /* 0x0000001906002986 */ /* 0x0005e8000c101904 */
[----:B------:R2:W-:Y:S01]  /*05a0*/  @P3 STG.E desc[UR4][R8.64], R23 ;  /* 0x0000001708003986 */ /* 0x0005e2000c101904 */
[C---:B------:R-:W-:Y:S02]  /*05b0*/  ISETP.GE.U32.AND.EX P0, PT, R17.reuse, RZ, PT, P0 ;  /* 0x000000ff1100720c */ /* 0x040fe40003f06100 */
[----:B------:R-:W-:-:S13]  /*05c0*/  ISETP.LT.AND.EX P1, PT, R17, R5, PT, P1 ;  /* 0x000000051100720c */ /* 0x000fda0003f21310 */
[----:B--2---:R-:W-:Y:S05]  /*05d0*/  @!P0 BRA P1, `(.L_x_117) ;  /* 0xfffffff800f48947 */ /* 0x004fea000083ffff */
[----:B------:R-:W-:Y:S05]  /*05e0*/  EXIT ;  /* 0x000000000000794d */ /* 0x000fea0003800000 */
.L_x_116:
        /* <DEDUP_REMOVED lines=8> */
.L_x_118:
[----:B------:R-:W-:-:S04]  /*0670*/  LEA R6, P0, R15, R2, 0x4 ;  /* 0x000000020f067211 */ /* 0x000fc800078020ff */
[----:B------:R-:W-:-:S05]  /*0680*/  LEA.HI.X R7, R15, R3, R14, 0x4, P0 ;  /* 0x000000030f077211 */ /* 0x000fca00000f240e */
[----:B------:R-:W2:Y:S02]  /*0690*/  LDG.E.128 R8, desc[UR4][R6.64] ;  /* 0x0000000406087981 */ /* 0x000ea4000c1e1d00 */
[C---:B--2---:R-:W-:Y:S02]  /*06a0*/  FSETP.GTU.FTZ.AND P0, PT, |R8|.reuse, +INF , PT ;  /* 0x7f8000000800780b */ /* 0x044fe40003f1c200 */
[-C--:B------:R-:W-:Y:S02]  /*06b0*/  FSETP.GEU.FTZ.AND P2, PT, R8, R0.reuse, PT ;  /* 0x000000000800720b */ /* 0x080fe40003f5e000 */
[C---:B------:R-:W-:Y:S02]  /*06c0*/  FSETP.GTU.FTZ.AND P5, PT, |R9|.reuse, +INF , PT ;  /* 0x7f8000000900780b */ /* 0x040fe40003fbc200 */
[----:B------:R-:W-:Y:S02]  /*06d0*/  PLOP3.LUT P0, PT, P2, P0, PT, 0x8a, 0x0 ;  /* 0x000000000000781c */ /* 0x000fe40001701172 */
[----:B------:R-:W-:-:S02]  /*06e0*/  FSETP.GEU.FTZ.AND P6, PT, R9, R0, PT ;  /* 0x000000000900720b */ /* 0x000fc40003fde000 */
[C---:B------:R-:W-:Y:S02]  /*06f0*/  FSETP.GTU.FTZ.AND P4, PT, |R10|.reuse, +INF , PT ;  /* 0x7f8000000a00780b */ /* 0x040fe40003f9c200 */
[-C--:B------:R-:W-:Y:S02]  /*0700*/  FSETP.GEU.FTZ.AND P3, PT, R10, R0.reuse, PT ;  /* 0x000000000a00720b */ /* 0x080fe40003f7e000 */
[C---:B------:R-:W-:Y:S02]  /*0710*/  FSETP.GTU.FTZ.AND P1, PT, |R11|.reuse, +INF , PT ;  /* 0x7f8000000b00780b */ /* 0x040fe40003f3c200 */
[-C--:B------:R-:W-:Y:S02]  /*0720*/  FSETP.GEU.FTZ.AND P2, PT, R11, R0.reuse, PT ;  /* 0x000000000b00720b */ /* 0x080fe40003f5e000 */
        /* <DEDUP_REMOVED lines=18> */
.L_x_119:
        /* <DEDUP_REMOVED lines=11> */
.L_x_3955:


//--------------------- .text._ZN2at6native61_GLOBAL__N__44eb8e94_28_ForeachBinaryOpScalarList_cu_dda10a6925multi_tensor_apply_kernelINS1_28TensorListScalarListMetadataIdLi1EEENS1_25BinaryOpScalarListFunctorIdLi1ELi1ELi0EEEJNS0_7minimumIdEEEEEvT_T0_DpT1_ --------------------------
	.section	.text._ZN2at6native61_GLOBAL__N__44eb8e94_28_ForeachBinaryOpScalarList_cu_dda10a6925multi_tensor_apply_kernelINS1_28TensorListScalarListMetadataIdLi1EEENS1_25BinaryOpScalarListFunctorIdLi1ELi1ELi0EEEJNS0_7minimumIdEEEEEvT_T0_DpT1_,"ax",@progbits
	.align	128
.text._ZN2at6native61_GLOBAL__N__44eb8e94_28_ForeachBinaryOpScalarList_cu_dda10a6925multi_tensor_apply_kernelINS1_28TensorListScalarListMetadataIdLi1EEENS1_25BinaryOpScalarListFunctorIdLi1ELi1ELi0EEEJNS0_7minimumIdEEEEEvT_T0_DpT1_:
        .type           _ZN2at6native61_GLOBAL__N__44eb8e94_28_ForeachBinaryOpScalarList_cu_dda10a6925multi_tensor_apply_kernelINS1_28TensorListScalarListMetadataIdLi1EEENS1_25BinaryOpScalarListFunctorIdLi1ELi1ELi0EEEJNS0_7minimumIdEEEEEvT_T0_DpT1_,@function
        .size           _ZN2at6native61_GLOBAL__N__44eb8e94_28_ForeachBinaryOpScalarList_cu_dda10a6925multi_tensor_apply_kernelINS1_28TensorListScalarListMetadataIdLi1EEENS1_25BinaryOpScalarListFunctorIdLi1ELi1ELi0EEEJNS0_7minimumIdEEEEEvT_T0_DpT1_,(.L_x_3956 - _ZN2at6native61_GLOBAL__N__44eb8e94_28_ForeachBinaryOpScalarList_cu_dda10a6925multi_tensor_apply_kernelINS1_28TensorListScalarListMetadataIdLi1EEENS1_25BinaryOpScalarListFunctorIdLi1ELi1ELi0EEEJNS0_7minimumIdEEEEEvT_T0_DpT1_)
        .other          _ZN2at6native61_GLOBAL__N__44eb8e94_28_ForeachBinaryOpScalarList_cu_dda10a6925multi_tensor_apply_kernelINS1_28TensorListScalarListMetadataIdLi1EEENS1_25BinaryOpScalarListFunctorIdLi1ELi1ELi0EEEJNS0_7minimumIdEEEEEvT_T0_DpT1_,@"STO_CUDA_ENTRY STV_DEFAULT"
_ZN2at6native61_GLOBAL__N__44eb8e94_28_ForeachBinaryOpScalarList_cu_dda10a6925multi_tensor_apply_kernelINS1_28TensorListScalarListMetadataIdLi1EEENS1_25BinaryOpScalarListFunctorIdLi1ELi1ELi0EEEJNS0_7minimumIdEEEEEvT_T0_DpT1_:
        /* <DEDUP_REMOVED lines=25> */
.L_x_121:
        /* <DEDUP_REMOVED lines=43> */
[----:B------:R-:W-:-:S06]  /*0440*/  DSETP.LT.OR P4, PT, R20, R4, P4 ;  /* 0x000000041400722a */ /* 0x000fcc0002781400 */
[----:B------:R-:W-:Y:S02]  /*0450*/  FSEL R20, R20, R4, P4 ;  /* 0x0000000414147208 */ /* 0x000fe40002000000 */
[----:B------:R-:W-:-:S05]  /*0460*/  FSEL R21, R21, R5, P4 ;  /* 0x0000000515157208 */ /* 0x000fca0002000000 */
[----:B------:R0:W-:Y:S01]  /*0470*/  @P1 STG.E.64 desc[UR4][R6.64], R20 ;  /* 0x0000001406001986 */ /* 0x0001e2000c101b04 */
[----:B---3--:R-:W-:Y:S02]  /*0480*/  DSETP.GTU.AND P4, PT, |R14|, +INF , PT ;  /* 0x7ff000000e00742a */ /* 0x008fe40003f8c200 */
[----:B----4-:R-:W-:-:S04]  /*0490*/  DSETP.GTU.AND P5, PT, |R16|, +INF , PT ;  /* 0x7ff000001000742a */ /* 0x010fc80003fac200 */
[--C-:B------:R-:W-:Y:S02]  /*04a0*/  DSETP.LT.OR P4, PT, R14, R4.reuse, P4 ;  /* 0x000000040e00722a */ /* 0x100fe40002781400 */
[----:B-----5:R-:W-:Y:S02]  /*04b0*/  DSETP.GTU.AND P1, PT, |R18|, +INF , PT ;  /* 0x7ff000001200742a */ /* 0x020fe40003f2c200 */
[--C-:B------:R-:W-:Y:S02]  /*04c0*/  DSETP.LT.OR P5, PT, R16, R4.reuse, P5 ;  /* 0x000000041000722a */ /* 0x100fe40002fa1400 */
[-C--:B------:R-:W-:Y:S02]  /*04d0*/  FSEL R14, R14, R4.reuse, P4 ;  /* 0x000000040e0e7208 */ /* 0x080fe40002000000 */
[----:B------:R-:W-:Y:S01]  /*04e0*/  DSETP.LT.OR P1, PT, R18, R4, P1 ;  /* 0x000000041200722a */ /* 0x000fe20000f21400 */
        /* <DEDUP_REMOVED lines=14> */
.L_x_120:
        /* <DEDUP_REMOVED lines=8> */
.L_x_122:
        /* <DEDUP_REMOVED lines=8> */
[--C-:B------:R-:W-:Y:S02]  /*06d0*/  DSETP.LT.OR P0, PT, R8, R4.reuse, P0 ;  /* 0x000000040800722a */ /* 0x100fe40000701400 */
[--C-:B------:R-:W-:Y:S02]  /*06e0*/  DSETP.LT.OR P1, PT, R10, R4.reuse, P1 ;  /* 0x000000040a00722a */ /* 0x100fe40000f21400 */
[--C-:B------:R-:W-:Y:S02]  /*06f0*/  DSETP.LT.OR P2, PT, R12, R4.reuse, P2 ;  /* 0x000000040c00722a */ /* 0x100fe40001741400 */
[----:B------:R-:W-:Y:S01]  /*0700*/  DSETP.LT.OR P3, PT, R14, R4, P3 ;  /* 0x000000040e00722a */ /* 0x000fe20001f61400 */
        /* <DEDUP_REMOVED lines=24> */
.L_x_123:
        /* <DEDUP_REMOVED lines=15> */
.L_x_3956:


//--------------------- .text._ZN2at6native61_GLOBAL__N__44eb8e94_28_ForeachBinaryOpScalarList_cu_dda10a6925multi_tensor_apply_kernelINS1_28TensorListScalarListMetadataIsLi1EEENS1_25BinaryOpScalarListFunctorIsLi1ELi1ELi0EEEJNS0_7minimumIsEEEEEvT_T0_DpT1_ --------------------------
	.section	.text._ZN2at6native61_GLOBAL__N__44eb8e94_28_ForeachBinaryOpScalarList_cu_dda10a6925multi_tensor_apply_kernelINS1_28TensorListScalarListMetadataIsLi1EEENS1_25BinaryOpScalarListFunctorIsLi1ELi1ELi0EEEJNS0_7minimumIsEEEEEvT_T0_DpT1_,"ax",@progbits
	.align	128
.text._ZN2at6native61_GLOBAL__N__44eb8e94_28_ForeachBinaryOpScalarList_cu_dda10a6925multi_tensor_apply_kernelINS1_28TensorListScalarListMetadataIsLi1EEENS1_25BinaryOpScalarListFunctorIsLi1ELi1ELi0EEEJNS0_7minimumIsEEEEEvT_T0_DpT1_:
        .type           _ZN2at6native61_GLOBAL__N__44eb8e94_28_ForeachBinaryOpScalarList_cu_dda10a6925multi_tensor_apply_kernelINS1_28TensorListScalarListMetadataIsLi1EEENS1_25BinaryOpScalarListFunctorIsLi1ELi1ELi0EEEJNS0_7minimumIsEEEEEvT_T0_DpT1_,@function
        .size           _ZN2at6native61_GLOBAL__N__44eb8e94_28_ForeachBinaryOpScalarList_cu_dda10a6925multi_tensor_apply_kernelINS1_28TensorListScalarListMetadataIsLi1EEENS1_25BinaryOpScalarListFunctorIsLi1ELi1ELi0EEEJNS0_7minimumIsEEEEEvT_T0_DpT1_,(.L_x_3957 - _ZN2at6native61_GLOBAL__N__44eb8e94_28_ForeachBinaryOpScalarList_cu_dda10a6925multi_tensor_apply_kernelINS1_28TensorListScalarListMetadataIsLi1EEENS1_25BinaryOpScalarListFunctorIsLi1ELi1ELi0EEEJNS0_7minimumIsEEEEEvT_T0_DpT1_)
        .other          _ZN2at6native61_GLOBAL__N__44eb8e94_28_ForeachBinaryOpScalarList_cu_dda10a6925multi_tensor_apply_kernelINS1_28TensorListScalarListMetadataIsLi1EEENS1_25BinaryOpScalarListFunctorIsLi1ELi1ELi0EEEJNS0_7minimumIsEEEEEvT_T0_DpT1_,@"STO_CUDA_ENTRY STV_DEFAULT"
_ZN2at6native61_GLOBAL__N__44eb8e94_28_ForeachBinaryOpScalarList_cu_dda10a6925multi_tensor_apply_kernelINS1_28TensorListScalarListMetadataIsLi1EEENS1_25BinaryOpScalarListFunctorIsLi1ELi1ELi0EEEJNS0_7minimumIsEEEEEvT_T0_DpT1_:
        /* <DEDUP_REMOVED lines=27> */
.L_x_125:
        /* <DEDUP_REMOVED lines=42> */
[----:B--2---:R-:W-:-:S02]  /*0450*/  VIMNMX.S16x2 R6, R6, R0, PT ;  /* 0x0000000006067248 */ /* 0x004fc40003fe0300 */
[-C--:B---3--:R-:W-:Y:S02]  /*0460*/  VIMNMX.S16x2 R2, R2, R0.reuse, PT ;  /* 0x0000000002027248 */ /* 0x088fe40003fe0300 */
[----:B----4-:R-:W-:-:S03]  /*0470*/  VIMNMX.S16x2 R4, R4, R0, PT ;  /* 0x0000000004047248 */ /* 0x010fc60003fe0300 */
[----:B------:R2:W-:Y:S01]  /*0480*/  @P3 STG.E.U16 desc[UR4][R16.64], R2 ;  /* 0x0000000210003986 */ /* 0x0005e2000c101504 */
[----:B-----5:R-:W-:-:S03]  /*0490*/  VIMNMX.S16x2 R8, R8, R0, PT ;  /* 0x0000000008087248 */ /* 0x020fc60003fe0300 */
        /* <DEDUP_REMOVED lines=9> */
.L_x_124:
        /* <DEDUP_REMOVED lines=8> */
.L_x_126:
        /* <DEDUP_REMOVED lines=10> */
[-C--:B------:R-:W-:Y:S02]  /*0650*/  VIMNMX.S16x2 R9, R8, R0.reuse, PT ;  /* 0x0000000008097248 */ /* 0x080fe40003fe0300 */
[----:B------:R-:W-:-:S02]  /*0660*/  VIMNMX.S16x2 R8, R14, R0, PT ;  /* 0x000000000e087248 */ /* 0x000fc40003fe0300 */
[-C--:B------:R-:W-:Y:S02]  /*0670*/  VIMNMX.S16x2 R4, R4, R0.reuse, PT ;  /* 0x0000000004047248 */ /* 0x080fe40003fe0300 */
[----:B------:R-:W-:Y:S02]  /*0680*/  VIMNMX.S16x2 R2, R2, R0, PT ;  /* 0x0000000002027248 */ /* 0x000fe40003fe0300 */
        /* <DEDUP_REMOVED lines=9> */
.L_x_127:
        /* <DEDUP_REMOVED lines=14> */
.L_x_3957:


//--------------------- .text._ZN2at6native61_GLOBAL__N__44eb8e94_28_ForeachBinaryOpScalarList_cu_dda10a6925multi_tensor_apply_kernelINS1_28TensorListScalarListMetadataIlLi1EEENS1_25BinaryOpScalarListFunctorIlLi1ELi1ELi0EEEJNS0_7minimumIlEEEEEvT_T0_DpT1_ --------------------------
	.section	.text._ZN2at6native61_GLOBAL__N__44eb8e94_28_ForeachBinaryOpScalarList_cu_dda10a6925multi_tensor_apply_kernelINS1_28TensorListScalarListMetadataIlLi1EEENS1_25BinaryOpScalarListFunctorIlLi1ELi1ELi0EEEJNS0_7minimumIlEEEEEvT_T0_DpT1_,"ax",@progbits
	.align	128
.text._ZN2at6native61_GLOBAL__N__44eb8e94_28_ForeachBinaryOpScalarList_cu_dda10a6925multi_tensor_apply_kernelINS1_28TensorListScalarListMetadataIlLi1EEENS1_25BinaryOpScalarListFunctorIlLi1ELi1ELi0EEEJNS0_7minimumIlEEEEEvT_T0_DpT1_:
        .type           _ZN2at6native61_GLOBAL__N__44eb8e94_28_ForeachBinaryOpScalarList_cu_dda10a6925multi_tensor_apply_kernelINS1_28TensorListScalarListMetadataIlLi1EEENS1_25BinaryOpScalarListFunctorIlLi1ELi1ELi0EEEJNS0_7minimumIlEEEEEvT_T0_DpT1_,@function
        .size           _ZN2at6native61_GLOBAL__N__44eb8e94_28_ForeachBinaryOpScalarList_cu_dda10a6925multi_tensor_apply_kernelINS1_28TensorListScalarListMetadataIlLi1EEENS1_25BinaryOpScalarListFunctorIlLi1ELi1ELi0EEEJNS0_7minimumIlEEEEEvT_T0_DpT1_,(.L_x_3958 - _ZN2at6native61_GLOBAL__N__44eb8e94_28_ForeachBinaryOpScalarList_cu_dda10a6925multi_tensor_apply_kernelINS1_28TensorListScalarListMetadataIlLi1EEENS1_25BinaryOpScalarListFunctorIlLi1ELi1ELi0EEEJNS0_7minimumIlEEEEEvT_T0_DpT1_)
        .other          _ZN2at6native61_GLOBAL__N__44eb8e94_28_ForeachBinaryOpScalarList_cu_dda10a6925multi_tensor_apply_kernelINS1_28TensorListScalarListMetadataIlLi1EEENS1_25BinaryOpScalarListFunctorIlLi1ELi1ELi0EEEJNS0_7minimumIlEEEEEvT_T0_DpT1_,@"STO_CUDA_ENTRY STV_DEFAULT"
_ZN2at6native61_GLOBAL__N__44eb8e94_28_ForeachBinaryOpScalarList_cu_dda10a6925multi_tensor_apply_kernelINS1_28TensorListScalarListMetadataIlLi1EEENS1_25BinaryOpScalarListFunctorIlLi1ELi1ELi0EEEJNS0_7minimumIlEEEEEvT_T0_DpT1_:
        /* <DEDUP_REMOVED lines=25> */
.L_x_129:
        /* <DEDUP_REMOVED lines=42> */
[----:B--2---:R-:W-:-:S04]  /*0430*/  ISETP.LT.U32.AND P4, PT, R20, R4, PT ;  /* 0x000000041400720c */ /* 0x004fc80003f81070 */
[----:B------:R-:W-:-:S04]  /*0440*/  ISETP.LT.AND.EX P4, PT, R21, R5, PT, P4 ;  /* 0x000000051500720c */ /* 0x000fc80003f81340 */
[----:B------:R-:W-:Y:S02]  /*0450*/  SEL R20, R20, R4, P4 ;  /* 0x0000000414147207 */ /* 0x000fe40002000000 */
[----:B------:R-:W-:-:S05]  /*0460*/  SEL R21, R21, R5, P4 ;  /* 0x0000000515157207 */ /* 0x000fca0002000000 */
[----:B------:R0:W-:Y:S01]  /*0470*/  @P2 STG.E.64 desc[UR4][R8.64], R20 ;  /* 0x0000001408002986 */ /* 0x0001e2000c101b04 */
[-C--:B---3--:R-:W-:Y:S02]  /*0480*/  ISETP.LT.U32.AND P4, PT, R14, R4.reuse, PT ;  /* 0x000000040e00720c */ /* 0x088fe40003f81070 */
[-C--:B----4-:R-:W-:Y:S02]  /*0490*/  ISETP.LT.U32.AND P5, PT, R16, R4.reuse, PT ;  /* 0x000000041000720c */ /* 0x090fe40003fa1070 */
[-C--:B------:R-:W-:Y:S02]  /*04a0*/  ISETP.LT.AND.EX P4, PT, R15, R5.reuse, PT, P4 ;  /* 0x000000050f00720c */ /* 0x080fe40003f81340 */
[----:B-----5:R-:W-:Y:S02]  /*04b0*/  ISETP.LT.U32.AND P2, PT, R18, R4, PT ;  /* 0x000000041200720c */ /* 0x020fe40003f41070 */
[-C--:B------:R-:W-:Y:S02]  /*04c0*/  ISETP.LT.AND.EX P5, PT, R17, R5.reuse, PT, P5 ;  /* 0x000000051100720c */ /* 0x080fe40003fa1350 */
[----:B------:R-:W-:-:S02]  /*04d0*/  ISETP.LT.AND.EX P2, PT, R19, R5, PT, P2 ;  /* 0x000000051300720c */ /* 0x000fc40003f41320 */
        /* <DEDUP_REMOVED lines=15> */
.L_x_128:
        /* <DEDUP_REMOVED lines=8> */
.L_x_130:
[----:B------:R-:W-:-:S04]  /*0650*/  LEA R6, P0, R17, R2, 0x5 ;  /* 0x0000000211067211 */ /* 0x000fc800078028ff */
[----:B------:R-:W-:-:S05]  /*0660*/  LEA.HI.X R7, R17, R3, R16, 0x5, P0 ;  /* 0x0000000311077211 */ /* 0x000fca00000f2c10 */
[----:B------:R-:W2:Y:S04]  /*0670*/  LDG.E.128 R8, desc[UR4][R6.64] ;  /* 0x0000000406087981 */ /* 0x000ea8000c1e1d00 */
[----:B------:R-:W3:Y:S01]  /*0680*/  LDG.E.128 R12, desc[UR4][R6.64+0x10] ;  /* 0x00001004060c7981 */ /* 0x000ee2000c1e1d00 */
[-C--:B--2---:R-:W-:Y:S02]  /*0690*/  ISETP.LT.U32.AND P0, PT, R10, R4.reuse, PT ;  /* 0x000000040a00720c */ /* 0x084fe40003f01070 */
[-C--:B------:R-:W-:Y:S02]  /*06a0*/  ISETP.LT.U32.AND P1, PT, R8, R4.reuse, PT ;  /* 0x000000040800720c */ /* 0x080fe40003f21070 */
[----:B------:R-:W-:Y:S02]  /*06b0*/  ISETP.LT.AND.EX P0, PT, R11, R5, PT, P0 ;  /* 0x000000050b00720c */ /* 0x000fe40003f01300 */
[----:B---3--:R-:W-:-:S02]  /*06c0*/  ISETP.LT.U32.AND P2, PT, R14, R4, PT ;  /* 0x000000040e00720c */ /* 0x008fc40003f41070 */
[-C--:B------:R-:W-:Y:S02]  /*06d0*/  ISETP.LT.U32.AND P3, PT, R12, R4.reuse, PT ;  /* 0x000000040c00720c */ /* 0x080fe40003f61070 */
[----:B------:R-:W-:Y:S02]  /*06e0*/  SEL R10, R10, R4, P0 ;  /* 0x000000040a0a7207 */ /* 0x000fe40000000000 */
[-C--:B------:R-:W-:Y:S02]  /*06f0*/  SEL R11, R11, R5.reuse, P0 ;  /* 0x000000050b0b7207 */ /* 0x080fe40000000000 */
[-C--:B------:R-:W-:Y:S02]  /*0700*/  ISETP.LT.AND.EX P1, PT, R9, R5.reuse, PT, P1 ;  /* 0x000000050900720c */ /* 0x080fe40003f21310 */
[-C--:B------:R-:W-:Y:S02]  /*0710*/  ISETP.LT.AND.EX P0, PT, R15, R5.reuse, PT, P2 ;  /* 0x000000050f00720c */ /* 0x080fe40003f01320 */
[----:B------:R-:W-:-:S02]  /*0720*/  ISETP.LT.AND.EX P2, PT, R13, R5, PT, P3 ;  /* 0x000000050d00720c */ /* 0x000fc40003f41330 */
        /* <DEDUP_REMOVED lines=22> */
.L_x_131:
        /* <DEDUP_REMOVED lines=15> */
.L_x_3958:


//--------------------- .text._ZN2at6native61_GLOBAL__N__44eb8e94_28_ForeachBinaryOpScalarList_cu_dda10a6925multi_tensor_apply_kernelINS1_28TensorListScalarListMetadataIiLi1EEENS1_25BinaryOpScalarListFunctorIiLi1ELi1ELi0EEEJNS0_7minimumIiEEEEEvT_T0_DpT1_ --------------------------
	.section	.text._ZN2at6native61_GLOBAL__N__44eb8e94_28_ForeachBinaryOpScalarList_cu_dda10a6925multi_tensor_apply_kernelINS1_28TensorListScalarListMetadataIiLi1EEENS1_25BinaryOpScalarListFunctorIiLi1ELi1ELi0EEEJNS0_7minimumIiEEEEEvT_T0_DpT1_,"ax",@progbits
	.align	128
.text._ZN2at6native61_GLOBAL__N__44eb8e94_28_ForeachBinaryOpScalarList_cu_dda10a6925multi_tensor_apply_kernelINS1_28TensorListScalarListMetadataIiLi1EEENS1_25BinaryOpScalarListFunctorIiLi1ELi1ELi0EEEJNS0_7minimumIiEEEEEvT_T0_DpT1_:
        .type           _ZN2at6native61_GLOBAL__N__44eb8e94_28_ForeachBinaryOpScalarList_cu_dda10a6925multi_tensor_apply_kernelINS1_28TensorListScalarListMetadataIiLi1EEENS1_25BinaryOpScalarListFunctorIiLi1ELi1ELi0EEEJNS0_7minimumIiEEEEEvT_T0_DpT1_,@function
        .size           _ZN2at6native61_GLOBAL__N__44eb8e94_28_ForeachBinaryOpScalarList_cu_dda10a6925multi_tensor_apply_kernelINS1_28TensorListScalarListMetadataIiLi1EEENS1_25BinaryOpScalarListFunctorIiLi1ELi1ELi0EEEJNS0_7minimumIiEEEEEvT_T0_DpT1_,(.L_x_3959 - _ZN2at6native61_GLOBAL__N__44eb8e94_28_ForeachBinaryOpScalarList_cu_dda10a6925multi_tensor_apply_kernelINS1_28TensorListScalarListMetadataIiLi1EEENS1_25BinaryOpScalarListFunctorIiLi1ELi1ELi0EEEJNS0_7minimumIiEEEEEvT_T0_DpT1_)
        .other          _ZN2at6native61_GLOBAL__N__44eb8e94_28_ForeachBinaryOpScalarList_cu_dda10a6925multi_tensor_apply_kernelINS1_28TensorListScalarListMetadataIiLi1EEENS1_25BinaryOpScalarListFunctorIiLi1ELi1ELi0EEEJNS0_7minimumIiEEEEEvT_T0_DpT1_,@"STO_CUDA_ENTRY STV_DEFAULT"
_ZN2at6native61_GLOBAL__N__44eb8e94_28_ForeachBinaryOpScalarList_cu_dda10a6925multi_tensor_apply_kernelINS1_28TensorListScalarListMetadataIiLi1EEENS1_25BinaryOpScalarListFunctorIiLi1ELi1ELi0EEEJNS0_7minimumIiEEEEEvT_T0_DpT1_:
        /* <DEDUP_REMOVED lines=27> */
.L_x_133:
        /* <DEDUP_REMOVED lines=42> */
[C---:B--2---:R-:W-:Y:S02]  /*0450*/  VIMNMX R19, R0.reuse, R19, PT ;  /* 0x0000001300137248 */ /* 0x044fe40003fe0100 */
[C---:B---3--:R-:W-:Y:S02]  /*0460*/  VIMNMX R25, R0.reuse, R25, PT ;  /* 0x0000001900197248 */ /* 0x048fe40003fe0100 */
[----:B----4-:R-:W-:-:S02]  /*0470*/  VIMNMX R21, R0, R21, PT ;  /* 0x0000001500157248 */ /* 0x010fc40003fe0100 */
[----:B-----5:R-:W-:-:S03]  /*0480*/  VIMNMX R23, R0, R23, PT ;  /* 0x0000001700177248 */ /* 0x020fc60003fe0100 */
        /* <DEDUP_REMOVED lines=10> */
.L_x_132:
        /* <DEDUP_REMOVED lines=8> */
.L_x_134:
        /* <DEDUP_REMOVED lines=11> */
[C---:B--2---:R-:W-:Y:S02]  /*0660*/  VIMNMX R11, R0.reuse, R11, PT ;  /* 0x0000000b000b7248 */ /* 0x044fe40003fe0100 */
[----:B------:R-:W-:-:S02]  /*0670*/  VIMNMX R10, R0, R10, PT ;  /* 0x0000000a000a7248 */ /* 0x000fc40003fe0100 */
[C---:B------:R-:W-:Y:S02]  /*0680*/  VIMNMX R9, R0.reuse, R9, PT ;  /* 0x0000000900097248 */ /* 0x040fe40003fe0100 */
[----:B------:R-:W-:-:S05]  /*0690*/  VIMNMX R8, R0, R8, PT ;  /* 0x0000000800087248 */ /* 0x000fca0003fe0100 */
[----:B------:R0:W-:Y:S01]  /*06a0*/  STG.E.128 desc[UR4][R6.64], R8 ;  /* 0x0000000806007986 */ /* 0x0001e2000c101d04 */
[----:B------:R-:W-:Y:S05]  /*06b0*/  @!P0 BRA P1, `(.L_x_134) ;  /* 0xfffffffc00bc8947 */ /* 0x000fea000083ffff */
[----:B------:R-:W-:Y:S05]  /*06c0*/  EXIT ;  /* 0x000000000000794d */ /* 0x000fea0003800000 */
.L_x_135:
        /* <DEDUP_REMOVED lines=11> */
.L_x_3959:


//--------------------- .text._ZN2at6native61_GLOBAL__N__44eb8e94_28_ForeachBinaryOpScalarList_cu_dda10a6925multi_tensor_apply_kernelINS1_28TensorListScalarListMetadataIaLi1EEENS1_25BinaryOpScalarListFunctorIaLi1ELi1ELi0EEEJNS0_7minimumIaEEEEEvT_T0_DpT1_ --------------------------
	.section	.text._ZN2at6native61_GLOBAL__N__44eb8e94_28_ForeachBinaryOpScalarList_cu_dda10a6925multi_tensor_apply_kernelINS1_28TensorListScalarListMetadataIaLi1EEENS1_25BinaryOpScalarListFunctorIaLi1ELi1ELi0EEEJNS0_7minimumIaEEEEEvT_T0_DpT1_,"ax",@progbits
	.align	128
.text._ZN2at6native61_GLOBAL__N__44eb8e94_28_ForeachBinaryOpScalarList_cu_dda10a6925multi_tensor_apply_kernelINS1_28TensorListScalarListMetadataIaLi1EEENS1_25BinaryOpScalarListFunctorIaLi1ELi1ELi0EEEJNS0_7minimumIaEEEEEvT_T0_DpT1_:
        .type           _ZN2at6native61_GLOBAL__N__44eb8e94_28_ForeachBinaryOpScalarList_cu_dda10a6925multi_tensor_apply_kernelINS1_28TensorListScalarListMetadataIaLi1EEENS1_25BinaryOpScalarListFunctorIaLi1ELi1ELi0EEEJNS0_7minimumIaEEEEEvT_T0_DpT1_,@function
        .size           _ZN2at6native61_GLOBAL__N__44eb8e94_28_ForeachBinaryOpScalarList_cu_dda10a6925multi_tensor_apply_kernelINS1_28TensorListScalarListMetadataIaLi1EEENS1_25BinaryOpScalarListFunctorIaLi1ELi1ELi0EEEJNS0_7minimumIaEEEEEvT_T0_DpT1_,(.L_x_3960 - _ZN2at6native61_GLOBAL__N__44eb8e94_28_ForeachBinaryOpScalarList_cu_dda10a6925multi_tensor_apply_kernelINS1_28TensorListScalarListMetadataIaLi1EEENS1_25BinaryOpScalarListFunctorIaLi1ELi1ELi0EEEJNS0_7minimumIaEEEEEvT_T0_DpT1_)
        .other          _ZN2at6native61_GLOBAL__N__44eb8e94_28_ForeachBinaryOpScalarList_cu_dda10a6925multi_tensor_apply_kernelINS1_28TensorListScalarListMetadataIaLi1EEENS1_25BinaryOpScalarListFunctorIaLi1ELi1ELi0EEEJNS0_7minimumIaEEEEEvT_T0_DpT1_,@"STO_CUDA_ENTRY STV_DEFAULT"
_ZN2at6native61_GLOBAL__N__44eb8e94_28_ForeachBinaryOpScalarList_cu_dda10a6925multi_tensor_apply_kernelINS1_28TensorListScalarListMetadataIaLi1EEENS1_25BinaryOpScalarListFunctorIaLi1ELi1ELi0EEEJNS0_7minimumIaEEEEEvT_T0_DpT1_:
        /* <DEDUP_REMOVED lines=25> */
.L_x_137:
        /* <DEDUP_REMOVED lines=50> */
[-C--:B------:R-:W-:Y:S02]  /*04b0*/  VIMNMX.S16x2 R2, R2, R0.reuse, PT ;  /* 0x0000000002027248 */ /* 0x080fe40003fe0300 */
[-C--:B------:R-:W-:Y:S02]  /*04c0*/  VIMNMX.S16x2 R4, R4, R0.reuse, PT ;  /* 0x0000000004047248 */ /* 0x080fe40003fe0300 */
[-C--:B------:R-:W-:Y:S02]  /*04d0*/  VIMNMX.S16x2 R6, R6, R0.reuse, PT ;  /* 0x0000000006067248 */ /* 0x080fe40003fe0300 */
[----:B------:R-:W-:Y:S01]  /*04e0*/  VIMNMX.S16x2 R8, R8, R0, PT ;  /* 0x0000000008087248 */ /* 0x000fe20003fe0300 */
        /* <DEDUP_REMOVED lines=10> */
.L_x_136:
        /* <DEDUP_REMOVED lines=8> */
.L_x_138:
        /* <DEDUP_REMOVED lines=14> */
[-C--:B------:R-:W-:Y:S02]  /*06f0*/  VIMNMX.S16x2 R13, R2, R0.reuse, PT ;  /* 0x00000000020d7248 */ /* 0x080fe40003fe0300 */
[-C--:B------:R-:W-:Y:S02]  /*0700*/  VIMNMX.S16x2 R14, R4, R0.reuse, PT ;  /* 0x00000000040e7248 */ /* 0x080fe40003fe0300 */
[----:B------:R-:W-:Y:S02]  /*0710*/  VIMNMX.S16x2 R4, R12, R0, PT ;  /* 0x000000000c047248 */ /* 0x000fe40003fe0300 */
[----:B------:R-:W-:-:S02]  /*0720*/  PRMT R2, R11, 0x7710, RZ ;  /* 0x000077100b027816 */ /* 0x000fc400000000ff */
[----:B------:R-:W-:Y:S01]  /*0730*/  PRMT R11, R13, 0x7610, R11 ;  /* 0x000076100d0b7816 */ /* 0x000fe2000000000b */
[----:B------:R-:W-:Y:S01]  /*0740*/  IMAD.SHL.U32 R13, R10, 0x4, RZ ;  /* 0x000000040a0d7824 */ /* 0x000fe200078e00ff */
[----:B------:R-:W-:Y:S02]  /*0750*/  PRMT R12, R14, 0x7610, R12 ;  /* 0x000076100e0c7816 */ /* 0x000fe4000000000c */
[----:B------:R-:W-:Y:S02]  /*0760*/  VIMNMX.S16x2 R2, R2, R0, PT ;  /* 0x0000000002027248 */ /* 0x000fe40003fe0300 */
        /* <DEDUP_REMOVED lines=9> */
.L_x_139:
        /* <DEDUP_REMOVED lines=16> */
.L_x_3960:


//--------------------- .text._ZN2at6native61_GLOBAL__N__44eb8e94_28_ForeachBinaryOpScalarList_cu_dda10a6925multi_tensor_apply_kernelINS1_28TensorListScalarListMetadataIhLi1EEENS1_25BinaryOpScalarListFunctorIhLi1ELi1ELi0EEEJNS0_7minimumIhEEEEEvT_T0_DpT1_ --------------------------
	.section	.text._ZN2at6native61_GLOBAL__N__44eb8e94_28_ForeachBinaryOpScalarList_cu_dda10a6925multi_tensor_apply_kernelINS1_28TensorListScalarListMetadataIhLi1EEENS1_25BinaryOpScalarListFunctorIhLi1ELi1ELi0EEEJNS0_7minimumIhEEEEEvT_T0_DpT1_,"ax",@progbits
	.align	128
.text._ZN2at6native61_GLOBAL__N__44eb8e94_28_ForeachBinaryOpScalarList_cu_dda10a6925multi_tensor_apply_kernelINS1_28TensorListScalarListMetadataIhLi1EEENS1_25BinaryOpScalarListFunctorIhLi1ELi1ELi0EEEJNS0_7minimumIhEEEEEvT_T0_DpT1_:
        .type           _ZN2at6native61_GLOBAL__N__44eb8e94_28_ForeachBinaryOpScalarList_cu_dda10a6925multi_tensor_apply_kernelINS1_28TensorListScalarListMetadataIhLi1EEENS1_25BinaryOpScalarListFunctorIhLi1ELi1ELi0EEEJNS0_7minimumIhEEEEEvT_T0_DpT1_,@function
        .size           _ZN2at6native61_GLOBAL__N__44eb8e94_28_ForeachBinaryOpScalarList_cu_dda10a6925multi_tensor_apply_kernelINS1_28TensorListScalarListMetadataIhLi1EEENS1_25BinaryOpScalarListFunctorIhLi1ELi1ELi0EEEJNS0_7minimumIhEEEEEvT_T0_DpT1_,(.L_x_3961 - _ZN2at6native61_GLOBAL__N__44eb8e94_28_ForeachBinaryOpScalarList_cu_dda10a6925multi_tensor_apply_kernelINS1_28TensorListScalarListMetadataIhLi1EEENS1_25BinaryOpScalarListFunctorIhLi1ELi1ELi0EEEJNS0_7minimumIhEEEEEvT_T0_DpT1_)
        .other          _ZN2at6native61_GLOBAL__N__44eb8e94_28_ForeachBinaryOpScalarList_cu_dda10a6925multi_tensor_apply_kernelINS1_28TensorListScalarListMetadataIhLi1EEENS1_25BinaryOpScalarListFunctorIhLi1ELi1ELi0EEEJNS0_7minimumIhEEEEEvT_T0_DpT1_,@"STO_CUDA_ENTRY STV_DEFAULT"
_ZN2at6native61_GLOBAL__N__44eb8e94_28_ForeachBinaryOpScalarList_cu_dda10a6925multi_tensor_apply_kernelINS1_28TensorListScalarListMetadataIhLi1EEENS1_25BinaryOpScalarListFunctorIhLi1ELi1ELi0EEEJNS0_7minimumIhEEEEEvT_T0_DpT1_:
        /* <DEDUP_REMOVED lines=25> */
.L_x_141:
        /* <DEDUP_REMOVED lines=43> */
[-C--:B------:R-:W-:Y:S02]  /*0440*/  VIMNMX.U16x2 R2, R2, R0.reuse, PT ;  /* 0x0000000002027248 */ /* 0x080fe40003fe0200 */
[----:B---3--:R-:W-:Y:S02]  /*0450*/  LOP3.LUT R4, R4, 0xff, RZ, 0xc0, !PT ;  /* 0x000000ff04047812 */ /* 0x008fe400078ec0ff */
[----:B----4-:R-:W-:Y:S02]  /*0460*/  LOP3.LUT R6, R6, 0xff, RZ, 0xc0, !PT ;  /* 0x000000ff06067812 */ /* 0x010fe400078ec0ff */
[-C--:B------:R-:W-:Y:S02]  /*0470*/  VIMNMX.U16x2 R4, R4, R0.reuse, PT ;  /* 0x0000000004047248 */ /* 0x080fe40003fe0200 */
[----:B-----5:R-:W-:Y:S02]  /*0480*/  LOP3.LUT R8, R8, 0xff, RZ, 0xc0, !PT ;  /* 0x000000ff08087812 */ /* 0x020fe400078ec0ff */
[----:B------:R-:W-:-:S02]  /*0490*/  VIMNMX.U16x2 R6, R6, R0, PT ;  /* 0x0000000006067248 */ /* 0x000fc40003fe0200 */
[----:B------:R-:W-:Y:S01]  /*04a0*/  VIMNMX.U16x2 R8, R8, R0, PT ;  /* 0x0000000008087248 */ /* 0x000fe20003fe0200 */
        /* <DEDUP_REMOVED lines=10> */
.L_x_140:
        /* <DEDUP_REMOVED lines=8> */
.L_x_142:
        /* <DEDUP_REMOVED lines=10> */
[-C--:B------:R-:W-:Y:S02]  /*0670*/  VIMNMX.U16x2 R11, R4, R0.reuse, PT ;  /* 0x00000000040b7248 */ /* 0x080fe40003fe0200 */
[----:B------:R-:W-:-:S02]  /*0680*/  VIMNMX.U16x2 R6, R6, R0, PT ;  /* 0x0000000006067248 */ /* 0x000fc40003fe0200 */
[-C--:B------:R-:W-:Y:S02]  /*0690*/  VIMNMX.U16x2 R4, R2, R0.reuse, PT ;  /* 0x0000000002047248 */ /* 0x080fe40003fe0200 */
[----:B------:R-:W-:Y:S02]  /*06a0*/  PRMT R2, R10, 0x7773, RZ ;  /* 0x000077730a027816 */ /* 0x000fe400000000ff */
[----:B------:R-:W-:Y:S02]  /*06b0*/  PRMT R11, R6, 0x7604, R11 ;  /* 0x00007604060b7816 */ /* 0x000fe4000000000b */
[----:B------:R-:W-:Y:S02]  /*06c0*/  VIMNMX.U16x2 R2, R2, R0, PT ;  /* 0x0000000002027248 */ /* 0x000fe40003fe0200 */
        /* <DEDUP_REMOVED lines=9> */
.L_x_143:
        /* <DEDUP_REMOVED lines=10> */
.L_x_3961:


//--------------------- .text._ZN2at6native61_GLOBAL__N__44eb8e94_28_ForeachBinaryOpScalarList_cu_dda10a6925multi_tensor_apply_kernelINS1_28TensorListScalarListMetadataIfLi2EEENS1_25BinaryOpScalarListFunctorIN3c108BFloat16ELi2ELi1ELi1EEEJSt5minusIfEEEEvT_T0_DpT1_ --------------------------
	.section	.text._ZN2at6native61_GLOBAL__N__44eb8e94_28_ForeachBinaryOpScalarList_cu_dda10a6925multi_tensor_apply_kernelINS1_28TensorListScalarListMetadataIfLi2EEENS1_25BinaryOpScalarListFunctorIN3c108BFloat16ELi2ELi1ELi1EEEJSt5minusIfEEEEvT_T0_DpT1_,"ax",@progbits
	.align	128
.text._ZN2at6native61_GLOBAL__N__44eb8e94_28_ForeachBinaryOpScalarList_cu_dda10a6925multi_tensor_apply_kernelINS1_28TensorListScalarListMetadataIfLi2EEENS1_25BinaryOpScalarListFunctorIN3c108BFloat16ELi2ELi1ELi1EEEJSt5minusIfEEEEvT_T0_DpT1_:
        .type           _ZN2at6native61_GLOBAL__N__44eb8e94_28_ForeachBinaryOpScalarList_cu_dda10a6925multi_tensor_apply_kernelINS1_28TensorListScalarListMetadataIfLi2EEENS1_25BinaryOpScalarListFunctorIN3c108BFloat16ELi2ELi1ELi1EEEJSt5minusIfEEEEvT_T0_DpT1_,@function
        .size           _ZN2at6native61_GLOBAL__N__44eb8e94_28_ForeachBinaryOpScalarList_cu_dda10a6925multi_tensor_apply_kernelINS1_28TensorListScalarListMetadataIfLi2EEENS1_25BinaryOpScalarListFunctorIN3c108BFloat16ELi2ELi1ELi1EEEJSt5minusIfEEEEvT_T0_DpT1_,(.L_x_3962 - _ZN2at6native61_GLOBAL__N__44eb8e94_28_ForeachBinaryOpScalarList_cu_dda10a6925multi_tensor_apply_kernelINS1_28TensorListScalarListMetadataIfLi2EEENS1_25BinaryOpScalarListFunctorIN3c108BFloat16ELi2ELi1ELi1EEEJSt5minusIfEEEEvT_T0_DpT1_)
        .other          _ZN2at6native61_GLOBAL__N__44eb8e94_28_ForeachBinaryOpScalarList_cu_dda10a6925multi_tensor_apply_kernelINS1_28TensorListScalarListMetadataIfLi2EEENS1_25BinaryOpScalarListFunctorIN3c108BFloat16ELi2ELi1ELi1EEEJSt5minusIfEEEEvT_T0_DpT1_,@"STO_CUDA_ENTRY STV_DEFAULT"
_ZN2at6native61_GLOBAL__N__44eb8e94_28_ForeachBinaryOpScalarList_cu_dda10a6925multi_tensor_apply_kernelINS1_28TensorListScalarListMetadataIfLi2EEENS1_25BinaryOpScalarListFunctorIN3c108BFloat16ELi2ELi1ELi1EEEJSt5minusIfEEEEvT_T0_DpT1_:
        /* <DEDUP_REMOVED lines=29> */
.L_x_145:
        /* <DEDUP_REMOVED lines=9> */
[----:B------:R-:W-:Y:S02]  /*0260*/  LEA R29, P4, R5, R9, 0x1 ;  /* 0x00000009051d7211 */ /* 0x000fe400078808ff */
[C---:B------:R-:W-:Y:S02]  /*0270*/  ISETP.GE.U32.AND P2, PT, R19.reuse, 0x10000, PT ;  /* 0x000100001300780c */ /* 0x040fe40003f46070 */
[----:B------:R-:W-:Y:S01]  /*0280*/  ISETP.LT.AND.EX P1, PT, R6, R3, !P1, P0 ;  /* 0x000000030600720c */ /* 0x000fe20004f21300 */
[----:B------:R-:W-:Y:S01]  /*0290*/  IMAD.X R27, RZ, RZ, R6, P4 ;  /* 0x000000ffff1b7224 */ /* 0x000fe200020e0606 */
[----:B------:R-:W-:Y:S02]  /*02a0*/  ISETP.LT.U32.AND P0, PT, R19, R2, PT ;  /* 0x000000021300720c */ /* 0x000fe40003f01070 */
[----:B------:R-:W-:Y:S02]  /*02b0*/  ISETP.GE.U32.AND.EX P2, PT, R8, RZ, PT, P2 ;  /* 0x000000ff0800720c */ /* 0x000fe40003f46120 */
[----:B------:R-:W-:-:S02]  /*02c0*/  IADD3 R25, P5, R16, R9, RZ ;  /* 0x0000000910197210 */ /* 0x000fc40007fbe0ff */
[C---:B------:R-:W-:Y:S02]  /*02d0*/  ISETP.GE.U32.AND P3, PT, R29.reuse, 0x10000, PT ;  /* 0x000100001d00780c */ /* 0x040fe40003f66070 */
[-C--:B------:R-:W-:Y:S01]  /*02e0*/  ISETP.LT.AND.EX P0, PT, R8, R3.reuse, !P2, P0 ;  /* 0x000000030800720c */ /* 0x080fe20005701300 */
[----:B------:R-:W-:Y:S01]  /*02f0*/  IMAD.X R23, RZ, RZ, R6, P5 ;  /* 0x000000ffff177224 */ /* 0x000fe200028e0606 */
[----:B------:R-:W-:Y:S02]  /*0300*/  ISETP.LT.U32.AND P4, PT, R29, R2, PT ;  /* 0x000000021d00720c */ /* 0x000fe40003f81070 */
[----:B------:R-:W-:Y:S02]  /*0310*/  ISETP.GE.U32.AND.EX P3, PT, R27, RZ, PT, P3 ;  /* 0x000000ff1b00720c */ /* 0x000fe40003f66130 */
[----:B------:R-:W-:Y:S02]  /*0320*/  ISETP.GE.U32.AND P2, PT, R25, 0x10000, PT ;  /* 0x000100001900780c */ /* 0x000fe40003f46070 */
[----:B------:R-:W-:-:S02]  /*0330*/  ISETP.LT.AND.EX P4, PT, R27, R3, !P3, P4 ;  /* 0x000000031b00720c */ /* 0x000fc40005f81340 */
[----:B------:R-:W-:Y:S02]  /*0340*/  ISETP.LT.U32.AND P3, PT, R25, R2, PT ;  /* 0x000000021900720c */ /* 0x000fe40003f61070 */
[----:B------:R-:W-:Y:S02]  /*0350*/  ISETP.GE.U32.AND.EX P2, PT, R23, RZ, PT, P2 ;  /* 0x000000ff1700720c */ /* 0x000fe40003f46120 */
[-C--:B------:R-:W-:Y:S02]  /*0360*/  @P1 LEA R16, P5, R9, R12.reuse, 0x1 ;  /* 0x0000000c09101211 */ /* 0x080fe400078a08ff */
[----:B------:R-:W-:Y:S02]  /*0370*/  ISETP.LT.AND.EX P2, PT, R23, R3, !P2, P3 ;  /* 0x000000031700720c */ /* 0x000fe40005741330 */
[----:B------:R-:W-:Y:S02]  /*0380*/  @P1 LEA.HI.X R17, R9, R13, R6, 0x1, P5 ;  /* 0x0000000d09111211 */ /* 0x000fe400028f0c06 */
[----:B------:R-:W-:-:S02]  /*0390*/  @P0 LEA R20, P5, R19, R12, 0x1 ;  /* 0x0000000c13140211 */ /* 0x000fc400078a08ff */
[----:B------:R-:W-:Y:S01]  /*03a0*/  PRMT R22, RZ, 0x7610, R22 ;  /* 0x00007610ff167816 */ /* 0x000fe20000000016 */
[----:B------:R1:W2:Y:S01]  /*03b0*/  @P1 LDG.E.U16 R7, desc[UR4][R16.64] ;  /* 0x0000000410071981 */ /* 0x0002a2000c1e1500 */
[----:B------:R-:W-:Y:S02]  /*03c0*/  @P0 LEA.HI.X R21, R19, R13, R8, 0x1, P5 ;  /* 0x0000000d13150211 */ /* 0x000fe400028f0c08 */
[----:B------:R-:W-:-:S03]  /*03d0*/  PRMT R24, RZ, 0x7610, R24 ;  /* 0x00007610ff187816 */ /* 0x000fc60000000018 */
[----:B------:R3:W4:Y:S01]  /*03e0*/  @P0 LDG.E.U16 R22, desc[UR4][R20.64] ;  /* 0x0000000414160981 */ /* 0x000722000c1e1500 */
[----:B-1----:R-:W-:-:S04]  /*03f0*/  @P4 LEA R16, P3, R29, R12, 0x1 ;  /* 0x0000000c1d104211 */ /* 0x002fc800078608ff */
[-C--:B------:R-:W-:Y:S02]  /*0400*/  @P4 LEA.HI.X R17, R29, R13.reuse, R27, 0x1, P3 ;  /* 0x0000000d1d114211 */ /* 0x080fe400018f0c1b */
[C---:B---3--:R-:W-:Y:S02]  /*0410*/  @P2 LEA R20, P3, R25.reuse, R12, 0x1 ;  /* 0x0000000c19142211 */ /* 0x048fe400078608ff */
[----:B------:R-:W-:Y:S01]  /*0420*/  PRMT R26, RZ, 0x7610, R26 ;  /* 0x00007610ff1a7816 */ /* 0x000fe2000000001a */
[----:B------:R1:W3:Y:S01]  /*0430*/  @P4 LDG.E.U16 R24, desc[UR4][R16.64] ;  /* 0x0000000410184981 */ /* 0x0002e2000c1e1500 */
[----:B------:R-:W-:-:S05]  /*0440*/  @P2 LEA.HI.X R21, R25, R13, R23, 0x1, P3 ;  /* 0x0000000d19152211 */ /* 0x000fca00018f0c17 */
[----:B------:R5:W3:Y:S01]  /*0450*/  @P2 LDG.E.U16 R26, desc[UR4][R20.64] ;  /* 0x00000004141a2981 */ /* 0x000ae2000c1e1500 */
[----:B-1----:R-:W-:-:S04]  /*0460*/  @P1 LEA R16, P5, R9, R14, 0x1 ;  /* 0x0000000e09101211 */ /* 0x002fc800078a08ff */
[----:B------:R-:W-:Y:S02]  /*0470*/  @P1 LEA.HI.X R17, R9, R15, R6, 0x1, P5 ;  /* 0x0000000f09111211 */ /* 0x000fe400028f0c06 */
[-C--:B------:R-:W-:Y:S02]  /*0480*/  @P4 LEA R6, P5, R29, R14.reuse, 0x1 ;  /* 0x0000000e1d064211 */ /* 0x080fe400078a08ff */
[----:B------:R-:W-:-:S04]  /*0490*/  @P0 LEA R18, P3, R19, R14, 0x1 ;  /* 0x0000000e13120211 */ /* 0x000fc800078608ff */
[----:B------:R-:W-:Y:S02]  /*04a0*/  @P0 LEA.HI.X R19, R19, R15, R8, 0x1, P3 ;  /* 0x0000000f13130211 */ /* 0x000fe400018f0c08 */
[----:B------:R-:W-:Y:S01]  /*04b0*/  @P2 LEA R8, P3, R25, R14, 0x1 ;  /* 0x0000000e19082211 */ /* 0x000fe200078608ff */
[----:B------:R-:W-:-:S04]  /*04c0*/  IMAD.WIDE.U32 R10, R5, 0x4, R10 ;  /* 0x00000004050a7825 */ /* 0x000fc800078e000a */
[----:B--2---:R-:W-:-:S04]  /*04d0*/  IMAD.U32 R7, R7, 0x10000, RZ ;  /* 0x0001000007077824 */ /* 0x004fc800078e00ff */
[----:B0-----:R-:W-:Y:S01]  /*04e0*/  FADD.FTZ R9, -R0, R7 ;  /* 0x0000000700097221 */ /* 0x001fe20000010100 */
[----:B------:R-:W-:Y:S01]  /*04f0*/  @P4 LEA.HI.X R7, R29, R15, R27, 0x1, P5 ;  /* 0x0000000f1d074211 */ /* 0x000fe200028f0c1b */
[----:B----4-:R-:W-:-:S04]  /*0500*/  IMAD.U32 R22, R22, 0x10000, RZ ;  /* 0x0001000016167824 */ /* 0x010fc800078e00ff */
[----:B------:R-:W-:Y:S01]  /*0510*/  FADD.FTZ R22, -R0, R22 ;  /* 0x0000001600167221 */ /* 0x000fe20000010100 */
[----:B-----5:R-:W-:Y:S01]  /*0520*/  F2FP.BF16.F32.PACK_AB R20, RZ, R9 ;  /* 0x00000009ff14723e */ /* 0x020fe200000010ff */
[----:B---3--:R-:W-:Y:S02]  /*0530*/  IMAD.U32 R27, R24, 0x10000, RZ ;  /* 0x00010000181b7824 */ /* 0x008fe400078e00ff */
[----:B------:R-:W-:Y:S02]  /*0540*/  IMAD.U32 R21, R26, 0x10000, RZ ;  /* 0x000100001a157824 */ /* 0x000fe400078e00ff */
[C---:B------:R-:W-:Y:S02]  /*0550*/  FADD.FTZ R27, -R0.reuse, R27 ;  /* 0x0000001b001b7221 */ /* 0x040fe40000010100 */
[----:B------:R-:W-:Y:S01]  /*0560*/  FADD.FTZ R21, -R0, R21 ;  /* 0x0000001500157221 */ /* 0x000fe20000010100 */
[----:B------:R-:W-:Y:S02]  /*0570*/  F2FP.BF16.F32.PACK_AB R22, RZ, R22 ;  /* 0x00000016ff16723e */ /* 0x000fe400000010ff */
[----:B------:R-:W-:-:S02]  /*0580*/  F2FP.BF16.F32.PACK_AB R27, RZ, R27 ;  /* 0x0000001bff1b723e */ /* 0x000fc400000010ff */
[----:B------:R-:W-:Y:S02]  /*0590*/  @P2 LEA.HI.X R9, R25, R15, R23, 0x1, P3 ;  /* 0x0000000f19092211 */ /* 0x000fe400018f0c17 */
[----:B------:R-:W-:Y:S01]  /*05a0*/  F2FP.BF16.F32.PACK_AB R21, RZ, R21 ;  /* 0x00000015ff15723e */ /* 0x000fe200000010ff */
[----:B------:R3:W-:Y:S01]  /*05b0*/  @P1 STG.E.U16 desc[UR4][R16.64], R20 ;  /* 0x0000001410001986 */ /* 0x0007e2000c101504 */
[----:B------:R-:W-:-:S03]  /*05c0*/  ISETP.LT.U32.AND P1, PT, R10, R2, PT ;  /* 0x000000020a00720c */ /* 0x000fc60003f21070 */
[----:B------:R3:W-:Y:S01]  /*05d0*/  @P0 STG.E.U16 desc[UR4][R18.64], R22 ;  /* 0x0000001612000986 */ /* 0x0007e2000c101504 */
[----:B------:R-:W-:-:S03]  /*05e0*/  ISETP.GE.U32.AND P0, PT, R10, 0x10000, PT ;  /* 0x000100000a00780c */ /* 0x000fc60003f06070 */
[----:B------:R3:W-:Y:S04]  /*05f0*/  @P4 STG.E.U16 desc[UR4][R6.64], R27 ;  /* 0x0000001b06004986 */ /* 0x0007e8000c101504 */
[----:B------:R3:W-:Y:S01]  /*0600*/  @P2 STG.E.U16 desc[UR4][R8.64], R21 ;  /* 0x0000001508002986 */ /* 0x0007e2000c101504 */
[C---:B------:R-:W-:Y:S02]  /*0610*/  ISETP.GE.U32.AND.EX P0, PT, R11.reuse, RZ, PT, P0 ;  /* 0x000000ff0b00720c */ /* 0x040fe40003f06100 */
[----:B------:R-:W-:-:S13]  /*0620*/  ISETP.LT.AND.EX P1, PT, R11, R3, PT, P1 ;  /* 0x000000030b00720c */ /* 0x000fda0003f21310 */
[----:B---3--:R-:W-:Y:S05]  /*0630*/  @!P0 BRA P1, `(.L_x_145) ;  /* 0xfffffff800e48947 */ /* 0x008fea000083ffff */
[----:B------:R-:W-:Y:S05]  /*0640*/  EXIT ;  /* 0x000000000000794d */ /* 0x000fea0003800000 */
.L_x_144:
        /* <DEDUP_REMOVED lines=8> */
.L_x_146:
        /* <DEDUP_REMOVED lines=10> */
[----:B------:R-:W-:Y:S01]  /*0770*/  IADD3 R4, P0, R14, R21, RZ ;  /* 0x000000150e047210 */ /* 0x000fe20007f1e0ff */
[----:B------:R-:W-:Y:S02]  /*0780*/  IMAD.U32 R5, R5, 0x10000, RZ ;  /* 0x0001000005057824 */ /* 0x000fe400078e00ff */
[C---:B0-----:R-:W-:Y:S01]  /*0790*/  FADD.FTZ R11, -R0.reuse, R11 ;  /* 0x0000000b000b7221 */ /* 0x041fe20000010100 */
[C---:B------:R-:W-:Y:S01]  /*07a0*/  FADD.FTZ R10, -R0.reuse, R17 ;  /* 0x00000011000a7221 */ /* 0x040fe20000010100 */
[C---:B------:R-:W-:Y:S01]  /*07b0*/  FADD.FTZ R19, -R0.reuse, R19 ;  /* 0x0000001300137221 */ /* 0x040fe20000010100 */
[----:B------:R-:W-:Y:S01]  /*07c0*/  FADD.FTZ R8, -R0, R5 ;  /* 0x0000000500087221 */ /* 0x000fe20000010100 */
[----:B------:R-:W-:Y:S01]  /*07d0*/  IMAD.X R5, R15, 0x1, R23, P0 ;  /* 0x000000010f057824 */ /* 0x000fe200000e0617 */
[----:B------:R-:W-:-:S02]  /*07e0*/  IADD3 R7, P0, R7, UR6, RZ ;  /* 0x0000000607077c10 */ /* 0x000fc4000ff1e0ff */
[----:B------:R-:W-:Y:S02]  /*07f0*/  F2FP.BF16.F32.PACK_AB R10, R10, R11 ;  /* 0x0000000b0a0a723e */ /* 0x000fe400000010ff */
[----:B------:R-:W-:Y:S01]  /*0800*/  F2FP.BF16.F32.PACK_AB R11, R8, R19 ;  /* 0x00000013080b723e */ /* 0x000fe200000010ff */
[C---:B------:R-:W-:Y:S01]  /*0810*/  IMAD.SHL.U32 R9, R7.reuse, 0x4, RZ ;  /* 0x0000000407097824 */ /* 0x040fe200078e00ff */
[----:B------:R-:W-:Y:S01]  /*0820*/  ISETP.LT.U32.AND P1, PT, R7, 0x4000, PT ;  /* 0x000040000700780c */ /* 0x000fe20003f21070 */
[----:B------:R-:W-:Y:S02]  /*0830*/  IMAD.X R6, RZ, RZ, R6, P0 ;  /* 0x000000ffff067224 */ /* 0x000fe400000e0606 */
[----:B------:R1:W-:Y:S01]  /*0840*/  STG.E.64 desc[UR4][R4.64], R10 ;  /* 0x0000000a04007986 */ /* 0x0003e2000c101b04 */
[----:B------:R-:W-:Y:S02]  /*0850*/  ISETP.GE.U32.AND P0, PT, R9, R2, PT ;  /* 0x000000020900720c */ /* 0x000fe40003f06070 */
[----:B------:R-:W-:-:S02]  /*0860*/  SHF.L.U64.HI R8, R7, 0x2, R6 ;  /* 0x0000000207087819 */ /* 0x000fc40000010206 */
[----:B------:R-:W-:Y:S02]  /*0870*/  ISETP.LT.U32.AND.EX P1, PT, R6, RZ, PT, P1 ;  /* 0x000000ff0600720c */ /* 0x000fe40003f21110 */
[----:B------:R-:W-:-:S13]  /*0880*/  ISETP.GE.AND.EX P0, PT, R8, R3, PT, P0 ;  /* 0x000000030800720c */ /* 0x000fda0003f06300 */
[----:B-1----:R-:W-:Y:S05]  /*0890*/  @!P0 BRA P1, `(.L_x_146) ;  /* 0xfffffffc008c8947 */ /* 0x002fea000083ffff */
[----:B------:R-:W-:Y:S05]  /*08a0*/  EXIT ;  /* 0x000000000000794d */ /* 0x000fea0003800000 */
.L_x_147:
        /* <DEDUP_REMOVED lines=13> */
.L_x_3962:


//--------------------- .text._ZN2at6native61_GLOBAL__N__44eb8e94_28_ForeachBinaryOpScalarList_cu_dda10a6925multi_tensor_apply_kernelINS1_28TensorListScalarListMetadataIfLi2EEENS1_25BinaryOpScalarListFunctorIN3c104HalfELi2ELi1ELi1EEEJSt5minusIfEEEEvT_T0_DpT1_ --------------------------
	.section	.text._ZN2at6native61_GLOBAL__N__44eb8e94_28_ForeachBinaryOpScalarList_cu_dda10a6925multi_tensor_apply_kernelINS1_28TensorListScalarListMetadataIfLi2EEENS1_25BinaryOpScalarListFunctorIN3c104HalfELi2ELi1ELi1EEEJSt5minusIfEEEEvT_T0_DpT1_,"ax",@progbits
	.align	128
.text._ZN2at6native61_GLOBAL__N__44eb8e94_28_ForeachBinaryOpScalarList_cu_dda10a6925multi_tensor_apply_kernelINS1_28TensorListScalarListMetadataIfLi2EEENS1_25BinaryOpScalarListFunctorIN3c104HalfELi2ELi1ELi1EEEJSt5minusIfEEEEvT_T0_DpT1_:
        .type           _ZN2at6native61_GLOBAL__N__44eb8e94_28_ForeachBinaryOpScalarList_cu_dda10a6925multi_tensor_apply_kernelINS1_28TensorListScalarListMetadataIfLi2EEENS1_25BinaryOpScalarListFunctorIN3c104HalfELi2ELi1ELi1EEEJSt5minusIfEEEEvT_T0_DpT1_,@function
        .size           _ZN2at6native61_GLOBAL__N__44eb8e94_28_ForeachBinaryOpScalarList_cu_dda10a6925multi_tensor_apply_kernelINS1_28TensorListScalarListMetadataIfLi2EEENS1_25BinaryOpScalarListFunctorIN3c104HalfELi2ELi1ELi1EEEJSt5minusIfEEEEvT_T0_DpT1_,(.L_x_3963 - _ZN2at6native61_GLOBAL__N__44eb8e94_28_ForeachBinaryOpScalarList_cu_dda10a6925multi_tensor_apply_kernelINS1_28TensorListScalarListMetadataIfLi2EEENS1_25BinaryOpScalarListFunctorIN3c104HalfELi2ELi1ELi1EEEJSt5minusIfEEEEvT_T0_DpT1_)
        .other          _ZN2at6native61_GLOBAL__N__44eb8e94_28_ForeachBinaryOpScalarList_cu_dda10a6925multi_tensor_apply_kernelINS1_28TensorListScalarListMetadataIfLi2EEENS1_25BinaryOpScalarListFunctorIN3c104HalfELi2ELi1ELi1EEEJSt5minusIfEEEEvT_T0_DpT1_,@"STO_CUDA_ENTRY STV_DEFAULT"
_ZN2at6native61_GLOBAL__N__44eb8e94_28_ForeachBinaryOpScalarList_cu_dda10a6925multi_tensor_apply_kernelINS1_28TensorListScalarListMetadataIfLi2EEENS1_25BinaryOpScalarListFunctorIN3c104HalfELi2ELi1ELi1EEEJSt5minusIfEEEEvT_T0_DpT1_:
        /* <DEDUP_REMOVED lines=29> */
.L_x_149:
        /* <DEDUP_REMOVED lines=40> */
[----:B------:R-:W5:Y:S01]  /*0450*/  @P2 LDG.E.U16 R26, desc[UR4][R20.64] ;  /* 0x00000004141a2981 */ /* 0x000f62000c1e1500 */
[----:B-1----:R-:W-:-:S04]  /*0460*/  @P1 LEA R16, P5, R9, R14, 0x1 ;  /* 0x0000000e09101211 */ /* 0x002fc800078a08ff */
[----:B------:R-:W-:Y:S02]  /*0470*/  @P1 LEA.HI.X R17, R9, R15, R6, 0x1, P5 ;  /* 0x0000000f09111211 */ /* 0x000fe400028f0c06 */
[-C--:B------:R-:W-:Y:S02]  /*0480*/  @P4 LEA R6, P5, R29, R14.reuse, 0x1 ;  /* 0x0000000e1d064211 */ /* 0x080fe400078a08ff */
[----:B------:R-:W-:-:S04]  /*0490*/  @P0 LEA R18, P3, R19, R14, 0x1 ;  /* 0x0000000e13120211 */ /* 0x000fc800078608ff */
[----:B------:R-:W-:Y:S02]  /*04a0*/  @P0 LEA.HI.X R19, R19, R15, R8, 0x1, P3 ;  /* 0x0000000f13130211 */ /* 0x000fe400018f0c08 */
[----:B------:R-:W-:Y:S01]  /*04b0*/  @P2 LEA R8, P3, R25, R14, 0x1 ;  /* 0x0000000e19082211 */ /* 0x000fe200078608ff */
[----:B------:R-:W-:-:S04]  /*04c0*/  IMAD.WIDE.U32 R10, R5, 0x4, R10 ;  /* 0x00000004050a7825 */ /* 0x000fc800078e000a */
[----:B--2---:R-:W-:-:S05]  /*04d0*/  HADD2.F32 R7, -RZ, R7.H0_H0 ;  /* 0x20000007ff077230 */ /* 0x004fca0000004100 */
[----:B0-----:R-:W-:Y:S01]  /*04e0*/  FADD.FTZ R9, -R0, R7 ;  /* 0x0000000700097221 */ /* 0x001fe20000010100 */
[----:B----4-:R-:W-:Y:S01]  /*04f0*/  HADD2.F32 R22, -RZ, R22.H0_H0 ;  /* 0x20000016ff167230 */ /* 0x010fe20000004100 */
[----:B------:R-:W-:-:S04]  /*0500*/  @P4 LEA.HI.X R7, R29, R15, R27, 0x1, P5 ;  /* 0x0000000f1d074211 */ /* 0x000fc800028f0c1b */
[----:B------:R-:W-:Y:S01]  /*0510*/  FADD.FTZ R22, -R0, R22 ;  /* 0x0000001600167221 */ /* 0x000fe20000010100 */
[----:B---3--:R-:W-:Y:S02]  /*0520*/  HADD2.F32 R27, -RZ, R24.H0_H0 ;  /* 0x20000018ff1b7230 */ /* 0x008fe40000004100 */
[----:B-----5:R-:W-:-:S03]  /*0530*/  HADD2.F32 R21, -RZ, R26.H0_H0 ;  /* 0x2000001aff157230 */ /* 0x020fc60000004100 */
[C---:B------:R-:W-:Y:S01]  /*0540*/  FADD.FTZ R27, -R0.reuse, R27 ;  /* 0x0000001b001b7221 */ /* 0x040fe20000010100 */
[----:B------:R-:W-:Y:S01]  /*0550*/  F2FP.F16.F32.PACK_AB R20, RZ, R9 ;  /* 0x00000009ff14723e */ /* 0x000fe200000000ff */
[----:B------:R-:W-:Y:S01]  /*0560*/  FADD.FTZ R21, -R0, R21 ;  /* 0x0000001500157221 */ /* 0x000fe20000010100 */
[----:B------:R-:W-:Y:S02]  /*0570*/  F2FP.F16.F32.PACK_AB R22, RZ, R22 ;  /* 0x00000016ff16723e */ /* 0x000fe400000000ff */
[----:B------:R-:W-:Y:S02]  /*0580*/  F2FP.F16.F32.PACK_AB R27, RZ, R27 ;  /* 0x0000001bff1b723e */ /* 0x000fe400000000ff */
[----:B------:R-:W-:Y:S02]  /*0590*/  @P2 LEA.HI.X R9, R25, R15, R23, 0x1, P3 ;  /* 0x0000000f19092211 */ /* 0x000fe400018f0c17 */
[----:B------:R-:W-:Y:S01]  /*05a0*/  F2FP.F16.F32.PACK_AB R21, RZ, R21 ;  /* 0x00000015ff15723e */ /* 0x000fe200000000ff */
        /* <DEDUP_REMOVED lines=10> */
.L_x_148:
        /* <DEDUP_REMOVED lines=8> */
.L_x_150:
[C---:B------:R-:W-:Y:S01]  /*06d0*/  IMAD.SHL.U32 R19, R16.reuse, 0x8, RZ ;  /* 0x0000000810137824 */ /* 0x040fe200078e00ff */
[----:B------:R-:W-:-:S04]  /*06e0*/  SHF.L.U64.HI R21, R16, 0x3, R23 ;  /* 0x0000000310157819 */ /* 0x000fc80000010217 */
[----:B------:R-:W-:-:S05]  /*06f0*/  IADD3 R6, P0, R12, R19, RZ ;  /* 0x000000130c067210 */ /* 0x000fca0007f1e0ff */
[----:B------:R-:W-:-:S06]  /*0700*/  IMAD.X R7, R13, 0x1, R21, P0 ;  /* 0x000000010d077824 */ /* 0x000fcc00000e0615 */
[----:B------:R-:W2:Y:S01]  /*0710*/  LDG.E.64 R6, desc[UR4][R6.64] ;  /* 0x0000000406067981 */ /* 0x000ea2000c1e1b00 */
[----:B------:R-:W-:Y:S01]  /*0720*/  IADD3 R4, P0, R14, R19, RZ ;  /* 0x000000130e047210 */ /* 0x000fe20007f1e0ff */
[--C-:B--2---:R-:W-:Y:S02]  /*0730*/  HADD2.F32 R5, -RZ, R6.reuse.H0_H0 ;  /* 0x20000006ff057230 */ /* 0x104fe40000004100 */
[----:B------:R-:W-:Y:S02]  /*0740*/  HADD2.F32 R9, -RZ, R6.H1_H1 ;  /* 0x30000006ff097230 */ /* 0x000fe40000004100 */
[--C-:B------:R-:W-:Y:S02]  /*0750*/  HADD2.F32 R11, -RZ, R7.reuse.H0_H0 ;  /* 0x20000007ff0b7230 */ /* 0x100fe40000004100 */
[C---:B0-----:R-:W-:Y:S01]  /*0760*/  FADD.FTZ R5, -R0.reuse, R5 ;  /* 0x0000000500057221 */ /* 0x041fe20000010100 */
[----:B------:R-:W-:Y:S02]  /*0770*/  HADD2.F32 R17, -RZ, R7.H1_H1 ;  /* 0x30000007ff117230 */ /* 0x000fe40000004100 */
[C---:B------:R-:W-:Y:S01]  /*0780*/  FADD.FTZ R8, -R0.reuse, R9 ;  /* 0x0000000900087221 */ /* 0x040fe20000010100 */
[----:B------:R-:W-:-:S02]  /*0790*/  FADD.FTZ R11, -R0, R11 ;  /* 0x0000000b000b7221 */ /* 0x000fc40000010100 */
[----:B------:R-:W-:Y:S02]  /*07a0*/  FADD.FTZ R10, -R0, R17 ;  /* 0x00000011000a7221 */ /* 0x000fe40000010100 */
[----:B------:R-:W-:Y:S01]  /*07b0*/  F2FP.F16.F32.PACK_AB R8, R8, R5 ;  /* 0x000000050808723e */ /* 0x000fe200000000ff */
[----:B------:R-:W-:Y:S01]  /*07c0*/  IMAD.X R5, R15, 0x1, R21, P0 ;  /* 0x000000010f057824 */ /* 0x000fe200000e0615 */
[----:B------:R-:W-:Y:S02]  /*07d0*/  IADD3 R16, P0, R16, UR6, RZ ;  /* 0x0000000610107c10 */ /* 0x000fe4000ff1e0ff */
[----:B------:R-:W-:Y:S02]  /*07e0*/  F2FP.F16.F32.PACK_AB R9, R10, R11 ;  /* 0x0000000b0a09723e */ /* 0x000fe400000000ff */
[C---:B------:R-:W-:Y:S01]  /*07f0*/  ISETP.LT.U32.AND P1, PT, R16.reuse, 0x4000, PT ;  /* 0x000040001000780c */ /* 0x040fe20003f21070 */
[----:B------:R-:W-:Y:S02]  /*0800*/  IMAD.SHL.U32 R7, R16, 0x4, RZ ;  /* 0x0000000410077824 */ /* 0x000fe400078e00ff */
[----:B------:R-:W-:Y:S01]  /*0810*/  IMAD.X R23, RZ, RZ, R23, P0 ;  /* 0x000000ffff177224 */ /* 0x000fe200000e0617 */
[----:B------:R1:W-:Y:S02]  /*0820*/  STG.E.64 desc[UR4][R4.64], R8 ;  /* 0x0000000804007986 */ /* 0x0003e4000c101b04 */
[----:B------:R-:W-:-:S02]  /*0830*/  ISETP.GE.U32.AND P0, PT, R7, R2, PT ;  /* 0x000000020700720c */ /* 0x000fc40003f06070 */
[----:B------:R-:W-:Y:S02]  /*0840*/  SHF.L.U64.HI R6, R16, 0x2, R23 ;  /* 0x0000000210067819 */ /* 0x000fe40000010217 */
[----:B------:R-:W-:Y:S02]  /*0850*/  ISETP.LT.U32.AND.EX P1, PT, R23, RZ, PT, P1 ;  /* 0x000000ff1700720c */ /* 0x000fe40003f21110 */
[----:B------:R-:W-:-:S13]  /*0860*/  ISETP.GE.AND.EX P0, PT, R6, R3, PT, P0 ;  /* 0x000000030600720c */ /* 0x000fda0003f06300 */
[----:B-1----:R-:W-:Y:S05]  /*0870*/  @!P0 BRA P1, `(.L_x_150) ;  /* 0xfffffffc00948947 */ /* 0x002fea000083ffff */
[----:B------:R-:W-:Y:S05]  /*0880*/  EXIT ;  /* 0x000000000000794d */ /* 0x000fea0003800000 */
.L_x_151:
        /* <DEDUP_REMOVED lines=15> */
.L_x_3963:


//--------------------- .text._ZN2at6native61_GLOBAL__N__44eb8e94_28_ForeachBinaryOpScalarList_cu_dda10a6925multi_tensor_apply_kernelINS1_28TensorListScalarListMetadataIbLi2EEENS1_25BinaryOpScalarListFunctorIbLi2ELi1ELi1EEEJSt5minusIbEEEEvT_T0_DpT1_ --------------------------
	.section	.text._ZN2at6native61_GLOBAL__N__44eb8e94_28_ForeachBinaryOpScalarList_cu_dda10a6925multi_tensor_apply_kernelINS1_28TensorListScalarListMetadataIbLi2EEENS1_25BinaryOpScalarListFunctorIbLi2ELi1ELi1EEEJSt5minusIbEEEEvT_T0_DpT1_,"ax",@progbits
	.align	128
.text._ZN2at6native61_GLOBAL__N__44eb8e94_28_ForeachBinaryOpScalarList_cu_dda10a6925multi_tensor_apply_kernelINS1_28TensorListScalarListMetadataIbLi2EEENS1_25BinaryOpScalarListFunctorIbLi2ELi1ELi1EEEJSt5minusIbEEEEvT_T0_DpT1_:
        .type           _ZN2at6native61_GLOBAL__N__44eb8e94_28_ForeachBinaryOpScalarList_cu_dda10a6925multi_tensor_apply_kernelINS1_28TensorListScalarListMetadataIbLi2EEENS1_25BinaryOpScalarListFunctorIbLi2ELi1ELi1EEEJSt5minusIbEEEEvT_T0_DpT1_,@function
        .size           _ZN2at6native61_GLOBAL__N__44eb8e94_28_ForeachBinaryOpScalarList_cu_dda10a6925multi_tensor_apply_kernelINS1_28TensorListScalarListMetadataIbLi2EEENS1_25BinaryOpScalarListFunctorIbLi2ELi1ELi1EEEJSt5minusIbEEEEvT_T0_DpT1_,(.L_x_3964 - _ZN2at6native61_GLOBAL__N__44eb8e94_28_ForeachBinaryOpScalarList_cu_dda10a6925multi_tensor_apply_kernelINS1_28TensorListScalarListMetadataIbLi2EEENS1_25BinaryOpScalarListFunctorIbLi2ELi1ELi1EEEJSt5minusIbEEEEvT_T0_DpT1_)
        .other          _ZN2at6native61_GLOBAL__N__44eb8e94_28_ForeachBinaryOpScalarList_cu_dda10a6925multi_tensor_apply_kernelINS1_28TensorListScalarListMetadataIbLi2EEENS1_25BinaryOpScalarListFunctorIbLi2ELi1ELi1EEEJSt5minusIbEEEEvT_T0_DpT1_,@"STO_CUDA_ENTRY STV_DEFAULT"
_ZN2at6native61_GLOBAL__N__44eb8e94_28_ForeachBinaryOpScalarList_cu_dda10a6925multi_tensor_apply_kernelINS1_28TensorListScalarListMetadataIbLi2EEENS1_25BinaryOpScalarListFunctorIbLi2ELi1ELi1EEEJSt5minusIbEEEEvT_T0_DpT1_:
        /* <DEDUP_REMOVED lines=16> */
[----:B-1----:R-:W-:-:S05]  /*0100*/  IADD3 R11, P2, R2, R14, RZ ;  /* 0x0000000e020b7210 */ /* 0x002fca0007f5e0ff */
[----:B------:R-:W-:Y:S01]  /*0110*/  IMAD.X R14, R3, 0x1, R15, P2 ;  /* 0x00000001030e7824 */ /* 0x000fe200010e060f */
[----:B--2---:R-:W-:-:S04]  /*0120*/  IADD3 R12, P3, -R2, R6, RZ ;  /* 0x00000006020c7210 */ /* 0x004fc80007f7e1ff */
        /* <DEDUP_REMOVED lines=10> */
.L_x_153:
[----:B-1----:R-:W-:Y:S01]  /*01d0*/  IADD3 R28, P0, R16, R18, RZ ;  /* 0x00000012101c7210 */ /* 0x002fe20007f1e0ff */
[C---:B--2---:R-:W-:Y:S01]  /*01e0*/  IMAD R21, R17.reuse, 0x3, RZ ;  /* 0x0000000311157824 */ /* 0x044fe200078e02ff */
[----:B------:R-:W-:Y:S02]  /*01f0*/  PRMT R29, RZ, 0x7610, R29 ;  /* 0x00007610ff1d7816 */ /* 0x000fe4000000001d */
[C---:B------:R-:W-:Y:S01]  /*0200*/  ISETP.GE.U32.AND P2, PT, R28.reuse, 0x10000, PT ;  /* 0x000100001c00780c */ /* 0x040fe20003f46070 */
[----:B------:R-:W-:Y:S01]  /*0210*/  IMAD.X R26, RZ, RZ, R19, P0 ;  /* 0x000000ffff1a7224 */ /* 0x000fe200000e0613 */
[C---:B------:R-:W-:Y:S02]  /*0220*/  IADD3 R25, P1, R17.reuse, R28, RZ ;  /* 0x0000001c11197210 */ /* 0x040fe40007f3e0ff */
        /* <DEDUP_REMOVED lines=9> */
[----:B------:R-:W-:Y:S02]  /*02c0*/  IADD3 R21, P4, R21, R28, RZ ;  /* 0x0000001c15157210 */ /* 0x000fe40007f9e0ff */
[----:B------:R-:W-:-:S02]  /*02d0*/  ISETP.GE.U32.AND P0, PT, R23, 0x10000, PT ;  /* 0x000100001700780c */ /* 0x000fc40003f06070 */
[-C--:B------:R-:W-:Y:S01]  /*02e0*/  ISETP.LT.AND.EX P3, PT, R24, R15.reuse, !P3, P1 ;  /* 0x0000000f1800720c */ /* 0x080fe20005f61310 */
[----:B------:R-:W-:Y:S01]  /*02f0*/  IMAD.X R22, RZ, RZ, R26, P4 ;  /* 0x000000ffff167224 */ /* 0x000fe200020e061a */
[----:B------:R-:W-:Y:S02]  /*0300*/  ISETP.LT.U32.AND P1, PT, R23, R12, PT ;  /* 0x0000000c1700720c */ /* 0x000fe40003f21070 */
[C---:B------:R-:W-:Y:S02]  /*0310*/  ISETP.GE.U32.AND.EX P6, PT, R20.reuse, RZ, PT, P0 ;  /* 0x000000ff1400720c */ /* 0x040fe40003fc6100 */
[----:B------:R-:W-:Y:S02]  /*0320*/  ISETP.GE.U32.AND P0, PT, R21, 0x10000, PT ;  /* 0x000100001500780c */ /* 0x000fe40003f06070 */
[----:B------:R-:W-:Y:S02]  /*0330*/  ISETP.LT.AND.EX P1, PT, R20, R15, !P6, P1 ;  /* 0x0000000f1400720c */ /* 0x000fe40007721310 */
[----:B------:R-:W-:-:S02]  /*0340*/  @P2 IADD3 R6, P5, R28, R10, RZ ;  /* 0x0000000a1c062210 */ /* 0x000fc40007fbe0ff */
[----:B------:R-:W-:Y:S02]  /*0350*/  ISETP.LT.U32.AND P4, PT, R21, R12, PT ;  /* 0x0000000c1500720c */ /* 0x000fe40003f81070 */
[----:B------:R-:W-:Y:S01]  /*0360*/  ISETP.GE.U32.AND.EX P0, PT, R22, RZ, PT, P0 ;  /* 0x000000ff1600720c */ /* 0x000fe20003f06100 */
[--C-:B------:R-:W-:Y:S01]  /*0370*/  @P2 IMAD.X R7, R26, 0x1, R13.reuse, P5 ;  /* 0x000000011a072824 */ /* 0x100fe200028e060d */
[-C--:B------:R-:W-:Y:S02]  /*0380*/  @P3 IADD3 R2, P5, R25, R10.reuse, RZ ;  /* 0x0000000a19023210 */ /* 0x080fe40007fbe0ff */
[----:B------:R-:W-:Y:S02]  /*0390*/  ISETP.LT.AND.EX P0, PT, R22, R15, !P0, P4 ;  /* 0x0000000f1600720c */ /* 0x000fe40004701340 */
[----:B------:R1:W2:Y:S01]  /*03a0*/  @P2 LDG.E.U8 R29, desc[UR4][R6.64] ;  /* 0x00000004061d2981 */ /* 0x0002a2000c1e1100 */
[----:B------:R-:W-:Y:S01]  /*03b0*/  @P1 IADD3 R4, P4, R23, R10, RZ ;  /* 0x0000000a17041210 */ /* 0x000fe20007f9e0ff */
[----:B------:R-:W-:Y:S01]  /*03c0*/  @P3 IMAD.X R3, R24, 0x1, R13, P5 ;  /* 0x0000000118033824 */ /* 0x000fe200028e060d */
[----:B-1----:R-:W-:-:S03]  /*03d0*/  PRMT R6, RZ, 0x7610, R6 ;  /* 0x00007610ff067816 */ /* 0x002fc60000000006 */
[----:B------:R-:W-:-:S05]  /*03e0*/  @P1 IMAD.X R5, R20, 0x1, R13, P4 ;  /* 0x0000000114051824 */ /* 0x000fca00020e060d */
[----:B------:R-:W-:Y:S01]  /*03f0*/  @P0 IADD3 R8, P4, R21, R10, RZ ;  /* 0x0000000a15080210 */ /* 0x000fe20007f9e0ff */
[----:B------:R1:W3:Y:S01]  /*0400*/  @P3 LDG.E.U8 R6, desc[UR4][R2.64] ;  /* 0x0000000402063981 */ /* 0x0002e2000c1e1100 */
[----:B------:R-:W-:-:S03]  /*0410*/  PRMT R27, RZ, 0x7610, R27 ;  /* 0x00007610ff1b7816 */ /* 0x000fc6000000001b */
[----:B------:R-:W-:-:S03]  /*0420*/  @P0 IMAD.X R9, R22, 0x1, R13, P4 ;  /* 0x0000000116090824 */ /* 0x000fc600020e060d */
[----:B------:R-:W4:Y:S01]  /*0430*/  @P1 LDG.E.U8 R27, desc[UR4][R4.64] ;  /* 0x00000004041b1981 */ /* 0x000f22000c1e1100 */
[----:B-1----:R-:W-:-:S06]  /*0440*/  PRMT R3, RZ, 0x7610, R3 ;  /* 0x00007610ff037816 */ /* 0x002fcc0000000003 */
[----:B------:R1:W5:Y:S01]  /*0450*/  @P0 LDG.E.U8 R3, desc[UR4][R8.64] ;  /* 0x0000000408030981 */ /* 0x000362000c1e1100 */
[----:B------:R-:W-:Y:S01]  /*0460*/  IMAD.WIDE.U32 R18, R17, 0x4, R18 ;  /* 0x0000000411127825 */ /* 0x000fe200078e0012 */
[----:B--2---:R-:W-:-:S04]  /*0470*/  LOP3.LUT P5, RZ, R29, 0xff, RZ, 0xc0, !PT ;  /* 0x000000ff1dff7812 */ /* 0x004fc800078ac0ff */
[----:B0-----:R-:W-:-:S04]  /*0480*/  ISETP.NE.XOR P5, PT, R0, RZ, P5 ;  /* 0x000000ff0000720c */ /* 0x001fc80002fa5a70 */
[----:B------:R-:W-:Y:S02]  /*0490*/  @P2 SEL R29, RZ, 0x1, !P5 ;  /* 0x00000001ff1d2807 */ /* 0x000fe40006800000 */
[-C--:B------:R-:W-:Y:S02]  /*04a0*/  @P3 IADD3 R2, P5, R25, R11.reuse, RZ ;  /* 0x0000000b19023210 */ /* 0x080fe40007fbe0ff */
[----:B---3--:R-:W-:Y:S02]  /*04b0*/  LOP3.LUT P4, RZ, R6, 0xff, RZ, 0xc0, !PT ;  /* 0x000000ff06ff7812 */ /* 0x008fe4000788c0ff */
[----:B------:R-:W-:Y:S02]  /*04c0*/  @P2 IADD3 R6, P6, R28, R11, RZ ;  /* 0x0000000b1c062210 */ /* 0x000fe40007fde0ff */
[----:B------:R-:W-:-:S03]  /*04d0*/  ISETP.NE.XOR P4, PT, R0, RZ, P4 ;  /* 0x000000ff0000720c */ /* 0x000fc60002785a70 */
[--C-:B------:R-:W-:Y:S01]  /*04e0*/  @P2 IMAD.X R7, R26, 0x1, R14.reuse, P6 ;  /* 0x000000011a072824 */ /* 0x100fe200030e060e */
[----:B------:R-:W-:Y:S02]  /*04f0*/  SEL R25, RZ, 0x1, !P4 ;  /* 0x00000001ff197807 */ /* 0x000fe40006000000 */
[----:B----4-:R-:W-:Y:S02]  /*0500*/  LOP3.LUT P4, RZ, R27, 0xff, RZ, 0xc0, !PT ;  /* 0x000000ff1bff7812 */ /* 0x010fe4000788c0ff */
[----:B------:R3:W-:Y:S01]  /*0510*/  @P2 STG.E.U8 desc[UR4][R6.64], R29 ;  /* 0x0000001d06002986 */ /* 0x0007e2000c101104 */
[-C--:B-1----:R-:W-:Y:S02]  /*0520*/  @P0 IADD3 R8, P2, R21, R11.reuse, RZ ;  /* 0x0000000b15080210 */ /* 0x082fe40007f5e0ff */
[----:B------:R-:W-:Y:S02]  /*0530*/  ISETP.NE.XOR P4, PT, R0, RZ, P4 ;  /* 0x000000ff0000720c */ /* 0x000fe40002785a70 */
[----:B-----5:R-:W-:Y:S01]  /*0540*/  LOP3.LUT P6, RZ, R3, 0xff, RZ, 0xc0, !PT ;  /* 0x000000ff03ff7812 */ /* 0x020fe200078cc0ff */
[--C-:B------:R-:W-:Y:S01]  /*0550*/  @P3 IMAD.X R3, R24, 0x1, R14.reuse, P5 ;  /* 0x0000000118033824 */ /* 0x100fe200028e060e */
[----:B------:R-:W-:Y:S01]  /*0560*/  @P1 IADD3 R4, P5, R23, R11, RZ ;  /* 0x0000000b17041210 */ /* 0x000fe20007fbe0ff */
[----:B------:R-:W-:Y:S01]  /*0570*/  @P0 IMAD.X R9, R22, 0x1, R14, P2 ;  /* 0x0000000116090824 */ /* 0x000fe200010e060e */
[----:B------:R-:W-:-:S02]  /*0580*/  ISETP.NE.XOR P6, PT, R0, RZ, P6 ;  /* 0x000000ff0000720c */ /* 0x000fc400037c5a70 */
[----:B------:R-:W-:Y:S01]  /*0590*/  SEL R23, RZ, 0x1, !P4 ;  /* 0x00000001ff177807 */ /* 0x000fe20006000000 */
[----:B------:R-:W-:Y:S01]  /*05a0*/  @P1 IMAD.X R5, R20, 0x1, R14, P5 ;  /* 0x0000000114051824 */ /* 0x000fe200028e060e */
[----:B------:R-:W-:Y:S01]  /*05b0*/  @P0 SEL R21, RZ, 0x1, !P6 ;  /* 0x00000001ff150807 */ /* 0x000fe20007000000 */
[----:B------:R3:W-:Y:S04]  /*05c0*/  @P3 STG.E.U8 desc[UR4][R2.64], R25 ;  /* 0x0000001902003986 */ /* 0x0007e8000c101104 */
[----:B------:R3:W-:Y:S01]  /*05d0*/  @P1 STG.E.U8 desc[UR4][R4.64], R23 ;  /* 0x0000001704001986 */ /* 0x0007e2000c101104 */
[----:B------:R-:W-:-:S03]  /*05e0*/  ISETP.LT.U32.AND P1, PT, R18, R12, PT ;  /* 0x0000000c1200720c */ /* 0x000fc60003f21070 */
[----:B------:R3:W-:Y:S01]  /*05f0*/  @P0 STG.E.U8 desc[UR4][R8.64], R21 ;  /* 0x0000001508000986 */ /* 0x0007e2000c101104 */
[----:B------:R-:W-:Y:S02]  /*0600*/  ISETP.GE.U32.AND P0, PT, R18, 0x10000, PT ;  /* 0x000100001200780c */ /* 0x000fe40003f06070 */
[C---:B------:R-:W-:Y:S02]  /*0610*/  ISETP.LT.AND.EX P1, PT, R19.reuse, R15, PT, P1 ;  /* 0x0000000f1300720c */ /* 0x040fe40003f21310 */
[----:B------:R-:W-:-:S13]  /*0620*/  ISETP.GE.U32.AND.EX P0, PT, R19, RZ, PT, P0 ;  /* 0x000000ff1300720c */ /* 0x000fda0003f06100 */
[----:B---3--:R-:W-:Y:S05]  /*0630*/  @!P0 BRA P1, `(.L_x_153) ;  /* 0xfffffff800e48947 */ /* 0x008fea000083ffff */
[----:B------:R-:W-:Y:S05]  /*0640*/  EXIT ;  /* 0x000000000000794d */ /* 0x000fea0003800000 */
.L_x_152:
[----:B------:R-:W1:Y:S02]  /*0650*/  S2R R8, SR_TID.X ;  /* 0x0000000000087919 */ /* 0x000e640000002100 */
[----:B-1----:R-:W-:-:S03]  /*0660*/  IMAD.WIDE.U32 R2, R8, 0x4, RZ ;  /* 0x0000000408027825 */ /* 0x002fc600078e00ff */
[----:B------:R-:W-:-:S04]  /*0670*/  ISETP.GE.U32.AND P0, PT, R2, R12, PT ;  /* 0x0000000c0200720c */ /* 0x000fc80003f06070 */
[----:B------:R-:W-:-:S04]  /*0680*/  ISETP.GE.AND.EX P0, PT, R3, R15, PT, P0 ;  /* 0x0000000f0300720c */ /* 0x000fc80003f06300 */
[----:B------:R-:W-:-:S13]  /*0690*/  ISETP.GT.U32.OR P0, PT, R8, 0x3fff, P0 ;  /* 0x00003fff0800780c */ /* 0x000fda0000704470 */
[----:B------:R-:W-:Y:S05]  /*06a0*/  @P0 EXIT ;  /* 0x000000000000094d */ /* 0x000fea0003800000 */
[----:B0-----:R-:W-:Y:S01]  /*06b0*/  ISETP.NE.AND P2, PT, R0, RZ, PT ;  /* 0x000000ff0000720c */ /* 0x001fe20003f45270 */
[----:B------:R-:W-:Y:S01]  /*06c0*/  IMAD.MOV.U32 R9, RZ, RZ, RZ ;  /* 0x000000ffff097224 */ /* 0x000fe200078e00ff */
[----:B------:R-:W-:-:S11]  /*06d0*/  ULDC UR6, c[0x0][0x0] ;  /* 0x0000000000067ab9 */ /* 0x000fd60000000800 */
.L_x_154:
        /* <DEDUP_REMOVED lines=8> */
[----:B------:R-:W-:Y:S02]  /*0760*/  ISETP.NE.XOR P0, PT, R0, RZ, P2 ;  /* 0x000000ff0000720c */ /* 0x000fe40001705a70 */
[----:B------:R-:W-:-:S02]  /*0770*/  ISETP.NE.XOR P1, PT, R4, RZ, P2 ;  /* 0x000000ff0400720c */ /* 0x000fc40001725a70 */
[----:B------:R-:W-:Y:S02]  /*0780*/  ISETP.NE.XOR P3, PT, R5, RZ, P2 ;  /* 0x000000ff0500720c */ /* 0x000fe40001765a70 */
[----:B------:R-:W-:Y:S02]  /*0790*/  PRMT R0, R2, 0x7773, RZ ;  /* 0x0000777302007816 */ /* 0x000fe400000000ff */
[----:B------:R-:W-:Y:S02]  /*07a0*/  SEL R4, RZ, 0x1, !P0 ;  /* 0x00000001ff047807 */ /* 0x000fe40004000000 */
[----:B------:R-:W-:Y:S02]  /*07b0*/  SEL R5, RZ, 0x1, !P1 ;  /* 0x00000001ff057807 */ /* 0x000fe40004800000 */
[----:B------:R-:W-:Y:S02]  /*07c0*/  ISETP.NE.XOR P0, PT, R0, RZ, P2 ;  /* 0x000000ff0000720c */ /* 0x000fe40001705a70 */
[----:B------:R-:W-:-:S02]  /*07d0*/  SEL R0, RZ, 0x1, !P3 ;  /* 0x00000001ff007807 */ /* 0x000fc40005800000 */
[----:B------:R-:W-:Y:S02]  /*07e0*/  PRMT R5, R5, 0x7604, R4 ;  /* 0x0000760405057816 */ /* 0x000fe40000000004 */
[----:B------:R-:W-:Y:S02]  /*07f0*/  IADD3 R2, P1, R6, R11, RZ ;  /* 0x0000000b06027210 */ /* 0x000fe40007f3e0ff */
[----:B------:R-:W-:Y:S02]  /*0800*/  SEL R4, RZ, 0x1, !P0 ;  /* 0x00000001ff047807 */ /* 0x000fe40004000000 */
[----:B------:R-:W-:Y:S01]  /*0810*/  PRMT R5, R0, 0x7054, R5 ;  /* 0x0000705400057816 */ /* 0x000fe20000000005 */
[----:B------:R-:W-:Y:S01]  /*0820*/  IMAD.X R3, R7, 0x1, R14, P1 ;  /* 0x0000000107037824 */ /* 0x000fe200008e060e */
[----:B------:R-:W-:Y:S02]  /*0830*/  IADD3 R8, P0, R8, UR6, RZ ;  /* 0x0000000608087c10 */ /* 0x000fe4000ff1e0ff */
[----:B------:R-:W-:-:S02]  /*0840*/  PRMT R5, R4, 0x654, R5 ;  /* 0x0000065404057816 */ /* 0x000fc40000000005 */
[C---:B------:R-:W-:Y:S01]  /*0850*/  ISETP.LT.U32.AND P1, PT, R8.reuse, 0x4000, PT ;  /* 0x000040000800780c */ /* 0x040fe20003f21070 */
[C---:B------:R-:W-:Y:S02]  /*0860*/  IMAD.SHL.U32 R7, R8.reuse, 0x4, RZ ;  /* 0x0000000408077824 */ /* 0x040fe400078e00ff */
[----:B------:R-:W-:Y:S01]  /*0870*/  IMAD.X R9, RZ, RZ, R9, P0 ;  /* 0x000000ffff097224 */ /* 0x000fe200000e0609 */
[----:B------:R0:W-:Y:S02]  /*0880*/  STG.E desc[UR4][R2.64], R5 ;  /* 0x0000000502007986 */ /* 0x0001e4000c101904 */
[----:B------:R-:W-:Y:S02]  /*0890*/  ISETP.GE.U32.AND P0, PT, R7, R12, PT ;  /* 0x0000000c0700720c */ /* 0x000fe40003f06070 */
[----:B------:R-:W-:Y:S02]  /*08a0*/  SHF.L.U64.HI R0, R8, 0x2, R9 ;  /* 0x0000000208007819 */ /* 0x000fe40000010209 */
[----:B------:R-:W-:-:S02]  /*08b0*/  ISETP.LT.U32.AND.EX P1, PT, R9, RZ, PT, P1 ;  /* 0x000000ff0900720c */ /* 0x000fc40003f21110 */
[----:B------:R-:W-:-:S13]  /*08c0*/  ISETP.GE.AND.EX P0, PT, R0, R15, PT, P0 ;  /* 0x0000000f0000720c */ /* 0x000fda0003f06300 */
[----:B0-----:R-:W-:Y:S05]  /*08d0*/  @!P0 BRA P1, `(.L_x_154) ;  /* 0xfffffffc00808947 */ /* 0x001fea000083ffff */
[----:B------:R-:W-:Y:S05]  /*08e0*/  EXIT ;  /* 0x000000000000794d */ /* 0x000fea0003800000 */
.L_x_155:
        /* <DEDUP_REMOVED lines=9> */
.L_x_3964:


//--------------------- .text._ZN2at6native61_GLOBAL__N__44eb8e94_28_ForeachBinaryOpScalarList_cu_dda10a6925multi_tensor_apply_kernelINS1_28TensorListScalarListMetadataIN3c107complexIfEELi2EEENS1_25BinaryOpScalarListFunctorIS6_Li2ELi1ELi1EEEJSt5minusIS6_EEEEvT_T0_DpT1_ --------------------------
	.section	.text._ZN2at6native61_GLOBAL__N__44eb8e94_28_ForeachBinaryOpScalarList_cu_dda10a6925multi_tensor_apply_kernelINS1_28TensorListScalarListMetadataIN3c107complexIfEELi2EEENS1_25BinaryOpScalarListFunctorIS6_Li2ELi1ELi1EEEJSt5minusIS6_EEEEvT_T0_DpT1_,"ax",@progbits
	.align	128
.text._ZN2at6native61_GLOBAL__N__44eb8e94_28_ForeachBinaryOpScalarList_cu_dda10a6925multi_tensor_apply_kernelINS1_28TensorListScalarListMetadataIN3c107complexIfEELi2EEENS1_25BinaryOpScalarListFunctorIS6_Li2ELi1ELi1EEEJSt5minusIS6_EEEEvT_T0_DpT1_:
        .type           _ZN2at6native61_GLOBAL__N__44eb8e94_28_ForeachBinaryOpScalarList_cu_dda10a6925multi_tensor_apply_kernelINS1_28TensorListScalarListMetadataIN3c107complexIfEELi2EEENS1_25BinaryOpScalarListFunctorIS6_Li2ELi1ELi1EEEJSt5minusIS6_EEEEvT_T0_DpT1_,@function
        .size           _ZN2at6native61_GLOBAL__N__44eb8e94_28_ForeachBinaryOpScalarList_cu_dda10a6925multi_tensor_apply_kernelINS1_28TensorListScalarListMetadataIN3c107complexIfEELi2EEENS1_25BinaryOpScalarListFunctorIS6_Li2ELi1ELi1EEEJSt5minusIS6_EEEEvT_T0_DpT1_,(.L_x_3965 - _ZN2at6native61_GLOBAL__N__44eb8e94_28_ForeachBinaryOpScalarList_cu_dda10a6925multi_tensor_apply_kernelINS1_28TensorListScalarListMetadataIN3c107complexIfEELi2EEENS1_25BinaryOpScalarListFunctorIS6_Li2ELi1ELi1EEEJSt5minusIS6_EEEEvT_T0_DpT1_)
        .other          _ZN2at6native61_GLOBAL__N__44eb8e94_28_ForeachBinaryOpScalarList_cu_dda10a6925multi_tensor_apply_kernelINS1_28TensorListScalarListMetadataIN3c107complexIfEELi2EEENS1_25BinaryOpScalarListFunctorIS6_Li2ELi1ELi1EEEJSt5minusIS6_EEEEvT_T0_DpT1_,@"STO_CUDA_ENTRY STV_DEFAULT"
_ZN2at6native61_GLOBAL__N__44eb8e94_28_ForeachBinaryOpScalarList_cu_dda10a6925multi_tensor_apply_kernelINS1_28TensorListScalarListMetadataIN3c107complexIfEELi2EEENS1_25BinaryOpScalarListFunctorIS6_Li2ELi1ELi1EEEJSt5minusIS6_EEEEvT_T0_DpT1_:
[----:B------:R-:W-:Y:S08]  /*0000*/  LDC R1, c[0x0][0x28] ;  /* 0x00000a00ff017b82 */ /* 0x000ff00000000800 */
[----:B------:R-:W0:Y:S01]  /*0010*/  S2UR UR4, SR_CTAID.X ;  /* 0x00000000000479c3 */ /* 0x000e220000002500 */
[----:B------:R-:W-:Y:S02]  /*0020*/  UMOV UR5, 0x940 ;  /* 0x0000094000057882 */ /* 0x000fe40000000000 */
        /* <DEDUP_REMOVED lines=9> */
[----:B------:R-:W-:Y:S01]  /*00c0*/  ULDC.64 UR10, c[0x0][UR12+0x610] ;  /* 0x000184000c0a7abb */ /* 0x000fe20008000a00 */
[----:B------:R-:W-:Y:S01]  /*00d0*/  ULDC.64 UR12, c[0x0][UR12+0x810] ;  /* 0x000204000c0c7abb */ /* 0x000fe20008000a00 */
[----:B------:R-:W-:Y:S02]  /*00e0*/  UIADD3 UR14, UP1, -UR4, UR10, URZ ;  /* 0x0000000a040e7290 */ /* 0x000fe4000ff3e13f */
[----:B------:R-:W-:-:S04]  /*00f0*/  ULOP3.LUT UR4, UR8, 0x1f, UR6, 0xc8, !UPT ;  /* 0x0000001f08047892 */ /* 0x000fc8000f8ec806 */
[----:B------:R-:W-:Y:S02]  /*0100*/  ULOP3.LUT UP0, URZ, UR4, 0x3, UR14, 0xf8, !UPT ;  /* 0x00000003043f7892 */ /* 0x000fe4000f80f80e */
[----:B------:R-:W-:Y:S02]  /*0110*/  UIADD3.X UR4, ~UR5, UR11, URZ, UP1, !UPT ;  /* 0x0000000b05047290 */ /* 0x000fe40008ffe53f */
[----:B------:R-:W-:Y:S01]  /*0120*/  ULOP3.LUT UP0, URZ, URZ, URZ, URZ, 0xfc, UP0 ;  /* 0x0000003f3f3f7292 */ /* 0x000fe2000800fc3f */
[----:B------:R-:W-:-:S05]  /*0130*/  ULDC.64 UR10, c[0x0][0x208] ;  /* 0x00008200000a7ab9 */ /* 0x000fca0000000a00 */
        /* <DEDUP_REMOVED lines=9> */
.L_x_157:
[----:B0-----:R-:W-:Y:S01]  /*01d0*/  IADD3 R5, P0, R0, R6, RZ ;  /* 0x0000000600057210 */ /* 0x001fe20007f1e0ff */
[C---:B-1----:R-:W-:Y:S01]  /*01e0*/  IMAD R26, R2.reuse, 0x3, RZ ;  /* 0x00000003021a7824 */ /* 0x042fe200078e02ff */
[----:B------:R-:W-:Y:S02]  /*01f0*/  CS2R R8, SRZ ;  /* 0x0000000000087805 */ /* 0x000fe4000001ff00 */
[----:B------:R-:W-:Y:S02]  /*0200*/  CS2R R10, SRZ ;  /* 0x00000000000a7805 */ /* 0x000fe4000001ff00 */
[CC--:B------:R-:W-:Y:S01]  /*0210*/  IADD3 R22, P2, R2.reuse, R5.reuse, RZ ;  /* 0x0000000502167210 */ /* 0x0c0fe20007f5e0ff */
[----:B------:R-:W-:Y:S01]  /*0220*/  IMAD.X R4, RZ, RZ, R7, P0 ;  /* 0x000000ffff047224 */ /* 0x000fe200000e0607 */
[C---:B------:R-:W-:Y:S02]  /*0230*/  ISETP.GE.U32.AND P1, PT, R5.reuse, 0x10000, PT ;  /* 0x000100000500780c */ /* 0x040fe40003f26070 */
[----:B------:R-:W-:Y:S01]  /*0240*/  LEA R28, P5, R2, R5, 0x1 ;  /* 0x00000005021c7211 */ /* 0x000fe200078a08ff */
[----:B------:R-:W-:Y:S01]  /*0250*/  IMAD.X R19, RZ, RZ, R4, P2 ;  /* 0x000000ffff137224 */ /* 0x000fe200010e0604 */
[----:B------:R-:W-:-:S02]  /*0260*/  ISETP.LT.U32.AND P0, PT, R5, UR14, PT ;  /* 0x0000000e05007c0c */ /* 0x000fc4000bf01070 */
[----:B------:R-:W-:Y:S01]  /*0270*/  IADD3 R26, P4, R26, R5, RZ ;  /* 0x000000051a1a7210 */ /* 0x000fe20007f9e0ff */
[--C-:B------:R-:W-:Y:S01]  /*0280*/  IMAD.X R3, RZ, RZ, R4.reuse, P5 ;  /* 0x000000ffff037224 */ /* 0x100fe200028e0604 */
[----:B------:R-:W-:Y:S02]  /*0290*/  ISETP.GE.U32.AND P3, PT, R22, 0x10000, PT ;  /* 0x000100001600780c */ /* 0x000fe40003f66070 */
[----:B------:R-:W-:Y:S01]  /*02a0*/  ISETP.GE.U32.AND.EX P1, PT, R4, RZ, PT, P1 ;  /* 0x000000ff0400720c */ /* 0x000fe20003f26110 */
[----:B------:R-:W-:Y:S01]  /*02b0*/  IMAD.X R23, RZ, RZ, R4, P4 ;  /* 0x000000ffff177224 */ /* 0x000fe200020e0604 */
[----:B------:R-:W-:Y:S02]  /*02c0*/  ISETP.LT.U32.AND P2, PT, R22, UR14, PT ;  /* 0x0000000e16007c0c */ /* 0x000fe4000bf41070 */
[----:B------:R-:W-:Y:S02]  /*02d0*/  ISETP.GE.U32.AND.EX P3, PT, R19, RZ, PT, P3 ;  /* 0x000000ff1300720c */ /* 0x000fe40003f66130 */
[----:B------:R-:W-:-:S02]  /*02e0*/  ISETP.LT.AND.EX P0, PT, R4, UR4, !P1, P0 ;  /* 0x0000000404007c0c */ /* 0x000fc4000cf01300 */
[----:B------:R-:W-:Y:S02]  /*02f0*/  ISETP.GE.U32.AND P1, PT, R28, 0x10000, PT ;  /* 0x000100001c00780c */ /* 0x000fe40003f26070 */
[----:B------:R-:W-:Y:S02]  /*0300*/  ISETP.GE.U32.AND P5, PT, R26, 0x10000, PT ;  /* 0x000100001a00780c */ /* 0x000fe40003fa6070 */
[----:B------:R-:W-:Y:S02]  /*0310*/  ISETP.LT.AND.EX P2, PT, R19, UR4, !P3, P2 ;  /* 0x0000000413007c0c */ /* 0x000fe4000df41320 */
[----:B------:R-:W-:Y:S02]  /*0320*/  ISETP.LT.U32.AND P3, PT, R28, UR14, PT ;  /* 0x0000000e1c007c0c */ /* 0x000fe4000bf61070 */
[----:B------:R-:W-:Y:S02]  /*0330*/  ISETP.GE.U32.AND.EX P4, PT, R3, RZ, PT, P1 ;  /* 0x000000ff0300720c */ /* 0x000fe40003f86110 */
[----:B------:R-:W-:-:S02]  /*0340*/  ISETP.LT.U32.AND P1, PT, R26, UR14, PT ;  /* 0x0000000e1a007c0c */ /* 0x000fc4000bf21070 */
[----:B------:R-:W-:Y:S02]  /*0350*/  ISETP.GE.U32.AND.EX P5, PT, R23, RZ, PT, P5 ;  /* 0x000000ff1700720c */ /* 0x000fe40003fa6150 */
[----:B------:R-:W-:Y:S02]  /*0360*/  ISETP.LT.AND.EX P3, PT, R3, UR4, !P4, P3 ;  /* 0x0000000403007c0c */ /* 0x000fe4000e761330 */
[----:B------:R-:W-:Y:S02]  /*0370*/  ISETP.LT.AND.EX P1, PT, R23, UR4, !P5, P1 ;  /* 0x0000000417007c0c */ /* 0x000fe4000ef21310 */
[C---:B------:R-:W-:Y:S02]  /*0380*/  @P0 LEA R14, P4, R5.reuse, UR6, 0x3 ;  /* 0x00000006050e0c11 */ /* 0x040fe4000f8818ff */
[----:B------:R-:W-:Y:S02]  /*0390*/  @P2 LEA R20, P5, R22, UR6, 0x3 ;  /* 0x0000000616142c11 */ /* 0x000fe4000f8a18ff */
[----:B------:R-:W-:-:S02]  /*03a0*/  @P0 LEA.HI.X R15, R5, UR7, R4, 0x3, P4 ;  /* 0x00000007050f0c11 */ /* 0x000fc4000a0f1c04 */
[----:B------:R-:W-:-:S03]  /*03b0*/  @P2 LEA.HI.X R21, R22, UR7, R19, 0x3, P5 ;  /* 0x0000000716152c11 */ /* 0x000fc6000a8f1c13 */
[----:B------:R-:W-:Y:S01]  /*03c0*/  @P3 LEA R16, P4, R28, UR6, 0x3 ;  /* 0x000000061c103c11 */ /* 0x000fe2000f8818ff */
[----:B------:R0:W2:Y:S01]  /*03d0*/  @P0 LDG.E.64 R8, desc[UR10][R14.64] ;  /* 0x0000000a0e080981 */ /* 0x0000a2000c1e1b00 */
[----:B------:R-:W-:Y:S02]  /*03e0*/  @P1 LEA R24, P5, R26, UR6, 0x3 ;  /* 0x000000061a181c11 */ /* 0x000fe4000f8a18ff */
[----:B------:R-:W-:Y:S02]  /*03f0*/  CS2R R12, SRZ ;  /* 0x00000000000c7805 */ /* 0x000fe4000001ff00 */
[----:B------:R-:W-:Y:S01]  /*0400*/  @P3 LEA.HI.X R17, R28, UR7, R3, 0x3, P4 ;  /* 0x000000071c113c11 */ /* 0x000fe2000a0f1c03 */
[----:B------:R-:W3:Y:S01]  /*0410*/  @P2 LDG.E.64 R10, desc[UR10][R20.64] ;  /* 0x0000000a140a2981 */ /* 0x000ee2000c1e1b00 */
[----:B------:R-:W-:-:S03]  /*0420*/  @P1 LEA.HI.X R25, R26, UR7, R23, 0x3, P5 ;  /* 0x000000071a191c11 */ /* 0x000fc6000a8f1c17 */
[----:B------:R1:W4:Y:S01]  /*0430*/  @P3 LDG.E.64 R12, desc[UR10][R16.64] ;  /* 0x0000000a100c3981 */ /* 0x000322000c1e1b00 */
[----:B0-----:R-:W-:-:S06]  /*0440*/  CS2R R14, SRZ ;  /* 0x00000000000e7805 */ /* 0x001fcc000001ff00 */
[----:B------:R-:W5:Y:S01]  /*0450*/  @P1 LDG.E.64 R14, desc[UR10][R24.64] ;  /* 0x0000000a180e1981 */ /* 0x000f62000c1e1b00 */
[C---:B-1----:R-:W-:Y:S02]  /*0460*/  @P0 LEA R16, P5, R5.reuse, UR8, 0x3 ;  /* 0x0000000805100c11 */ /* 0x042fe4000f8a18ff */
[----:B------:R-:W-:Y:S02]  /*0470*/  @P2 LEA R18, P6, R22, UR8, 0x3 ;  /* 0x0000000816122c11 */ /* 0x000fe4000f8c18ff */
[----:B------:R-:W-:Y:S02]  /*0480*/  @P3 LEA R20, P4, R28, UR8, 0x3 ;  /* 0x000000081c143c11 */ /* 0x000fe4000f8818ff */
[----:B------:R-:W-:Y:S02]  /*0490*/  @P0 LEA.HI.X R17, R5, UR9, R4, 0x3, P5 ;  /* 0x0000000905110c11 */ /* 0x000fe4000a8f1c04 */
[----:B------:R-:W-:Y:S02]  /*04a0*/  @P1 LEA R4, P5, R26, UR8, 0x3 ;  /* 0x000000081a041c11 */ /* 0x000fe4000f8a18ff */
[----:B------:R-:W-:-:S02]  /*04b0*/  @P2 LEA.HI.X R19, R22, UR9, R19, 0x3, P6 ;  /* 0x0000000916132c11 */ /* 0x000fc4000b0f1c13 */
[----:B------:R-:W-:Y:S01]  /*04c0*/  @P3 LEA.HI.X R21, R28, UR9, R3, 0x3, P4 ;  /* 0x000000091c153c11 */ /* 0x000fe2000a0f1c03 */
[----:B------:R-:W-:Y:S01]  /*04d0*/  IMAD.WIDE.U32 R6, R2, 0x4, R6 ;  /* 0x0000000402067825 */ /* 0x000fe200078e0006 */
[----:B------:R-:W-:-:S03]  /*04e0*/  @P1 LEA.HI.X R5, R26, UR9, R23, 0x3, P5 ;  /* 0x000000091a051c11 */ /* 0x000fc6000a8f1c17 */
[----:B--2---:R-:W-:Y:S01]  /*04f0*/  FADD.FTZ R8, R8, -UR12 ;  /* 0x8000000c08087e21 */ /* 0x004fe20008010000 */
[----:B------:R-:W-:Y:S01]  /*0500*/  FADD.FTZ R9, R9, -UR13 ;  /* 0x8000000d09097e21 */ /* 0x000fe20008010000 */
[----:B---3--:R-:W-:Y:S01]  /*0510*/  FADD.FTZ R10, R10, -UR12 ;  /* 0x8000000c0a0a7e21 */ /* 0x008fe20008010000 */
[----:B------:R-:W-:Y:S01]  /*0520*/  FADD.FTZ R11, R11, -UR13 ;  /* 0x8000000d0b0b7e21 */ /* 0x000fe20008010000 */
[----:B----4-:R-:W-:Y:S01]  /*0530*/  FADD.FTZ R12, R12, -UR12 ;  /* 0x8000000c0c0c7e21 */ /* 0x010fe20008010000 */
[----:B------:R-:W-:Y:S01]  /*0540*/  FADD.FTZ R13, R13, -UR13 ;  /* 0x8000000d0d0d7e21 */ /* 0x000fe20008010000 */
[----:B------:R2:W-:Y:S01]  /*0550*/  @P0 STG.E.64 desc[UR10][R16.64], R8 ;  /* 0x0000000810000986 */ /* 0x0005e2000c101b0a */
[----:B-----5:R-:W-:Y:S01]  /*0560*/  FADD.FTZ R14, R14, -UR12 ;  /* 0x8000000c0e0e7e21 */ /* 0x020fe20008010000 */
[----:B------:R-:W-:Y:S02]  /*0570*/  FADD.FTZ R15, R15, -UR13 ;  /* 0x8000000d0f0f7e21 */ /* 0x000fe40008010000 */
[----:B------:R2:W-:Y:S01]  /*0580*/  @P2 STG.E.64 desc[UR10][R18.64], R10 ;  /* 0x0000000a12002986 */ /* 0x0005e2000c101b0a */
[----:B------:R-:W-:-:S03]  /*0590*/  ISETP.GE.U32.AND P0, PT, R6, 0x10000, PT ;  /* 0x000100000600780c */ /* 0x000fc60003f06070 */
[----:B------:R2:W-:Y:S04]  /*05a0*/  @P3 STG.E.64 desc[UR10][R20.64], R12 ;  /* 0x0000000c14003986 */ /* 0x0005e8000c101b0a */
[----:B------:R2:W-:Y:S01]  /*05b0*/  @P1 STG.E.64 desc[UR10][R4.64], R14 ;  /* 0x0000000e04001986 */ /* 0x0005e2000c101b0a */
[----:B------:R-:W-:Y:S02]  /*05c0*/  ISETP.LT.U32.AND P1, PT, R6, UR14, PT ;  /* 0x0000000e06007c0c */ /* 0x000fe4000bf21070 */
[C---:B------:R-:W-:Y:S02]  /*05d0*/  ISETP.GE.U32.AND.EX P0, PT, R7.reuse, RZ, PT, P0 ;  /* 0x000000ff0700720c */ /* 0x040fe40003f06100 */
[----:B------:R-:W-:-:S13]  /*05e0*/  ISETP.LT.AND.EX P1, PT, R7, UR4, PT, P1 ;  /* 0x0000000407007c0c */ /* 0x000fda000bf21310 */
[----:B--2---:R-:W-:Y:S05]  /*05f0*/  @!P0 BRA P1, `(.L_x_157) ;  /* 0xfffffff800f48947 */ /* 0x004fea000083ffff */
[----:B------:R-:W-:Y:S05]  /*0600*/  EXIT ;  /* 0x000000000000794d */ /* 0x000fea0003800000 */
.L_x_156:
        /* <DEDUP_REMOVED lines=8> */
.L_x_158:
[C---:B0-----:R-:W-:Y:S01]  /*0690*/  IMAD.SHL.U32 R12, R14.reuse, 0x20, RZ ;  /* 0x000000200e0c7824 */ /* 0x041fe200078e00ff */
[----:B------:R-:W-:-:S04]  /*06a0*/  SHF.L.U64.HI R0, R14, 0x5, R15 ;  /* 0x000000050e007819 */ /* 0x000fc8000001020f */
[----:B------:R-:W-:-:S04]  /*06b0*/  IADD3 R2, P0, R12, UR6, RZ ;  /* 0x000000060c027c10 */ /* 0x000fc8000ff1e0ff */
[----:B------:R-:W-:-:S05]  /*06c0*/  IADD3.X R3, R0, UR7, RZ, P0, !PT ;  /* 0x0000000700037c10 */ /* 0x000fca00087fe4ff */
[----:B------:R-:W2:Y:S04]  /*06d0*/  LDG.E.128 R4, desc[UR10][R2.64] ;  /* 0x0000000a02047981 */ /* 0x000ea8000c1e1d00 */
[----:B------:R-:W3:Y:S01]  /*06e0*/  LDG.E.128 R8, desc[UR10][R2.64+0x10] ;  /* 0x0000100a02087981 */ /* 0x000ee2000c1e1d00 */
[----:B------:R-:W-:-:S04]  /*06f0*/  IADD3 R12, P0, R12, UR8, RZ ;  /* 0x000000080c0c7c10 */ /* 0x000fc8000ff1e0ff */
[----:B------:R-:W-:Y:S02]  /*0700*/  IADD3.X R13, R0, UR9, RZ, P0, !PT ;  /* 0x00000009000d7c10 */ /* 0x000fe400087fe4ff */
[----:B------:R-:W-:-:S04]  /*0710*/  IADD3 R14, P0, R14, UR5, RZ ;  /* 0x000000050e0e7c10 */ /* 0x000fc8000ff1e0ff */
[C---:B------:R-:W-:Y:S01]  /*0720*/  ISETP.LT.U32.AND P1, PT, R14.reuse, 0x4000, PT ;  /* 0x000040000e00780c */ /* 0x040fe20003f21070 */
[----:B------:R-:W-:Y:S02]  /*0730*/  IMAD.SHL.U32 R0, R14, 0x4, RZ ;  /* 0x000000040e007824 */ /* 0x000fe400078e00ff */
[----:B------:R-:W-:-:S03]  /*0740*/  IMAD.X R15, RZ, RZ, R15, P0 ;  /* 0x000000ffff0f7224 */ /* 0x000fc600000e060f */
[----:B------:R-:W-:Y:S02]  /*0750*/  ISETP.GE.U32.AND P0, PT, R0, UR14, PT ;  /* 0x0000000e00007c0c */ /* 0x000fe4000bf06070 */
[----:B------:R-:W-:Y:S02]  /*0760*/  SHF.L.U64.HI R0, R14, 0x2, R15 ;  /* 0x000000020e007819 */ /* 0x000fe4000001020f */
[----:B------:R-:W-:Y:S02]  /*0770*/  ISETP.LT.U32.AND.EX P1, PT, R15, RZ, PT, P1 ;  /* 0x000000ff0f00720c */ /* 0x000fe40003f21110 */
[----:B------:R-:W-:Y:S01]  /*0780*/  ISETP.GE.AND.EX P0, PT, R0, UR4, PT, P0 ;  /* 0x0000000400007c0c */ /* 0x000fe2000bf06300 */
[----:B--2---:R-:W-:Y:S01]  /*0790*/  FADD.FTZ R7, R7, -UR13 ;  /* 0x8000000d07077e21 */ /* 0x004fe20008010000 */
[----:B------:R-:W-:Y:S01]  /*07a0*/  FADD.FTZ R6, R6, -UR12 ;  /* 0x8000000c06067e21 */ /* 0x000fe20008010000 */
[----:B------:R-:W-:Y:S01]  /*07b0*/  FADD.FTZ R5, R5, -UR13 ;  /* 0x8000000d05057e21 */ /* 0x000fe20008010000 */
[----:B------:R-:W-:Y:S01]  /*07c0*/  FADD.FTZ R4, R4, -UR12 ;  /* 0x8000000c04047e21 */ /* 0x000fe20008010000 */
[----:B---3--:R-:W-:Y:S01]  /*07d0*/  FADD.FTZ R11, R11, -UR13 ;  /* 0x8000000d0b0b7e21 */ /* 0x008fe20008010000 */
[----:B------:R-:W-:Y:S01]  /*07e0*/  FADD.FTZ R10, R10, -UR12 ;  /* 0x8000000c0a0a7e21 */ /* 0x000fe20008010000 */
[----:B------:R-:W-:Y:S01]  /*07f0*/  FADD.FTZ R9, R9, -UR13 ;  /* 0x8000000d09097e21 */ /* 0x000fe20008010000 */
[----:B------:R-:W-:Y:S01]  /*0800*/  FADD.FTZ R8, R8, -UR12 ;  /* 0x8000000c08087e21 */ /* 0x000fe20008010000 */
[----:B------:R0:W-:Y:S04]  /*0810*/  STG.E.128 desc[UR10][R12.64], R4 ;  /* 0x000000040c007986 */ /* 0x0001e8000c101d0a */
[----:B------:R0:W-:Y:S01]  /*0820*/  STG.E.128 desc[UR10][R12.64+0x10], R8 ;  /* 0x000010080c007986 */ /* 0x0001e2000c101d0a */
[----:B------:R-:W-:Y:S05]  /*0830*/  @!P0 BRA P1, `(.L_x_158) ;  /* 0xfffffffc00948947 */ /* 0x000fea000083ffff */
[----:B------:R-:W-:Y:S05]  /*0840*/  EXIT ;  /* 0x000000000000794d */ /* 0x000fea0003800000 */
.L_x_159:
        /* <DEDUP_REMOVED lines=11> */
.L_x_3965:


//--------------------- .text._ZN2at6native61_GLOBAL__N__44eb8e94_28_ForeachBinaryOpScalarList_cu_dda10a6925multi_tensor_apply_kernelINS1_28TensorListScalarListMetadataIN3c107complexIdEELi2EEENS1_25BinaryOpScalarListFunctorIS6_Li2ELi1ELi1EEEJSt5minusIS6_EEEEvT_T0_DpT1_ --------------------------
	.section	.text._ZN2at6native61_GLOBAL__N__44eb8e94_28_ForeachBinaryOpScalarList_cu_dda10a6925multi_tensor_apply_kernelINS1_28TensorListScalarListMetadataIN3c107complexIdEELi2EEENS1_25BinaryOpScalarListFunctorIS6_Li2ELi1ELi1EEEJSt5minusIS6_EEEEvT_T0_DpT1_,"ax",@progbits
	.align	128
.text._ZN2at6native61_GLOBAL__N__44eb8e94_28_ForeachBinaryOpScalarList_cu_dda10a6925multi_tensor_apply_kernelINS1_28TensorListScalarListMetadataIN3c107complexIdEELi2EEENS1_25BinaryOpScalarListFunctorIS6_Li2ELi1ELi1EEEJSt5minusIS6_EEEEvT_T0_DpT1_:
        .type           _ZN2at6native61_GLOBAL__N__44eb8e94_28_ForeachBinaryOpScalarList_cu_dda10a6925multi_tensor_apply_kernelINS1_28TensorListScalarListMetadataIN3c107complexIdEELi2EEENS1_25BinaryOpScalarListFunctorIS6_Li2ELi1ELi1EEEJSt5minusIS6_EEEEvT_T0_DpT1_,@function
        .size           _ZN2at6native61_GLOBAL__N__44eb8e94_28_ForeachBinaryOpScalarList_cu_dda10a6925multi_tensor_apply_kernelINS1_28TensorListScalarListMetadataIN3c107complexIdEELi2EEENS1_25BinaryOpScalarListFunctorIS6_Li2ELi1ELi1EEEJSt5minusIS6_EEEEvT_T0_DpT1_,(.L_x_3966 - _ZN2at6native61_GLOBAL__N__44eb8e94_28_ForeachBinaryOpScalarList_cu_dda10a6925multi_tensor_apply_kernelINS1_28TensorListScalarListMetadataIN3c107complexIdEELi2EEENS1_25BinaryOpScalarListFunctorIS6_Li2ELi1ELi1EEEJSt5minusIS6_EEEEvT_T0_DpT1_)
        .other          _ZN2at6native61_GLOBAL__N__44eb8e94_28_ForeachBinaryOpScalarList_cu_dda10a6925multi_tensor_apply_kernelINS1_28TensorListScalarListMetadataIN3c107complexIdEELi2EEENS1_25BinaryOpScalarListFunctorIS6_Li2ELi1ELi1EEEJSt5minusIS6_EEEEvT_T0_DpT1_,@"STO_CUDA_ENTRY STV_DEFAULT"
_ZN2at6native61_GLOBAL__N__44eb8e94_28_ForeachBinaryOpScalarList_cu_dda10a6925multi_tensor_apply_kernelINS1_28TensorListScalarListMetadataIN3c107complexIdEELi2EEENS1_25BinaryOpScalarListFunctorIS6_Li2ELi1ELi1EEEJSt5minusIS6_EEEEvT_T0_DpT1_:
        /* <DEDUP_REMOVED lines=15> */
[----:B------:R-:W-:Y:S01]  /*00f0*/  ULOP3.LUT UR4, UR8, 0x3f, UR6, 0xc8, !UPT ;  /* 0x0000003f08047892 */ /* 0x000fe2000f8ec806 */
[----:B------:R-:W-:-:S03]  /*0100*/  UMOV UR10, 0x5a0 ;  /* 0x000005a0000a7882 */ /* 0x000fc60000000000 */
[----:B------:R-:W-:Y:S02]  /*0110*/  ULOP3.LUT UP0, URZ, UR4, 0x3, UR18, 0xf8, !UPT ;  /* 0x00000003043f7892 */ /* 0x000fe4000f80f812 */
[----:B------:R-:W-:Y:S02]  /*0120*/  ULEA UR10, UR12, UR10, 0x4 ;  /* 0x0000000a0c0a7291 */ /* 0x000fe4000f8e203f */
[----:B------:R-:W-:Y:S02]  /*0130*/  ULOP3.LUT UP0, URZ, URZ, URZ, URZ, 0xfc, UP0 ;  /* 0x0000003f3f3f7292 */ /* 0x000fe4000800fc3f */
[----:B------:R-:W-:-:S04]  /*0140*/  UIADD3.X UR12, ~UR5, UR11, URZ, UP1, !UPT ;  /* 0x0000000b050c7290 */ /* 0x000fc80008ffe53f */
[----:B------:R-:W-:-:S04]  /*0150*/  PLOP3.LUT P0, PT, PT, PT, UP0, 0x80, 0x0 ;  /* 0x000000000000781c */ /* 0x000fc80003f0f008 */
[----:B------:R-:W-:Y:S01]  /*0160*/  ULDC.64 UR14, c[0x0][UR10+0x210] ;  /* 0x000084000a0e7abb */ /* 0x000fe20008000a00 */
[----:B------:R-:W-:-:S08]  /*0170*/  ULDC.64 UR10, c[0x0][UR10+0x218] ;  /* 0x000086000a0a7abb */ /* 0x000fd00008000a00 */
[----:B------:R-:W-:Y:S05]  /*0180*/  @!P0 BRA `(.L_x_160) ;  /* 0x0000000400588947 */ /* 0x000fea0003800000 */
[----:B------:R-:W-:-:S04]  /*0190*/  UISETP.GE.U32.AND UP0, UPT, UR18, 0x1, UPT ;  /* 0x000000011200788c */ /* 0x000fc8000bf06070 */
[----:B------:R-:W-:-:S06]  /*01a0*/  UISETP.GE.AND.EX UP0, UPT, UR12, URZ, UPT, UP0 ;  /* 0x0000003f0c00728c */ /* 0x000fcc000bf06300 */
[----:B------:R-:W-:-:S13]  /*01b0*/  PLOP3.LUT P0, PT, PT, PT, UP0, 0x80, 0x0 ;  /* 0x000000000000781c */ /* 0x000fda0003f0f008 */
[----:B------:R-:W-:Y:S05]  /*01c0*/  @!P0 EXIT ;  /* 0x000000000000894d */ /* 0x000fea0003800000 */
[----:B------:R-:W0:Y:S01]  /*01d0*/  S2R R0, SR_TID.X ;  /* 0x0000000000007919 */ /* 0x000e220000002100 */
[----:B------:R-:W-:Y:S01]  /*01e0*/  ULDC UR13, c[0x0][0x0] ;  /* 0x00000000000d7ab9 */ /* 0x000fe20000000800 */
[----:B------:R-:W-:Y:S01]  /*01f0*/  UMOV UR4, URZ ;  /* 0x0000003f00047c82 */ /* 0x000fe20008000000 */
[----:B------:R-:W-:-:S05]  /*0200*/  UMOV UR5, URZ ;  /* 0x0000003f00057c82 */ /* 0x000fca0008000000 */
.L_x_161:
[----:B01----:R-:W-:Y:S01]  /*0210*/  IADD3 R25, P1, R0, UR4, RZ ;  /* 0x0000000400197c10 */ /* 0x003fe2000ff3e0ff */
[----:B------:R-:W-:Y:S01]  /*0220*/  IMAD.U32 R20, RZ, RZ, UR13 ;  /* 0x0000000dff147e24 */ /* 0x000fe2000f8e00ff */
[----:B------:R-:W-:Y:S01]  /*0230*/  CS2R R18, SRZ ;  /* 0x0000000000127805 */ /* 0x000fe2000001ff00 */
[----:B------:R-:W-:Y:S01]  /*0240*/  IMAD.U32 R2, RZ, RZ, UR13 ;  /* 0x0000000dff027e24 */ /* 0x000fe2000f8e00ff */
[C---:B------:R-:W-:Y:S01]  /*0250*/  IADD3 R24, P3, R25.reuse, UR13, RZ ;  /* 0x0000000d19187c10 */ /* 0x040fe2000ff7e0ff */
[----:B------:R-:W-:Y:S01]  /*0260*/  IMAD.X R22, RZ, RZ, UR5, P1 ;  /* 0x00000005ff167e24 */ /* 0x000fe200088e06ff */
[C---:B------:R-:W-:Y:S01]  /*0270*/  ISETP.GE.U32.AND P0, PT, R25.reuse, 0x10000, PT ;  /* 0x000100001900780c */ /* 0x040fe20003f06070 */
[----:B------:R-:W-:Y:S01]  /*0280*/  IMAD R2, R2, 0x3, RZ ;  /* 0x0000000302027824 */ /* 0x000fe200078e02ff */
[----:B------:R-:W-:Y:S01]  /*0290*/  ISETP.LT.U32.AND P1, PT, R25, UR18, PT ;  /* 0x0000001219007c0c */ /* 0x000fe2000bf21070 */
[----:B------:R-:W-:Y:S01]  /*02a0*/  IMAD.X R23, RZ, RZ, R22, P3 ;  /* 0x000000ffff177224 */ /* 0x000fe200018e0616 */
[----:B------:R-:W-:-:S02]  /*02b0*/  ISETP.GE.U32.AND.EX P0, PT, R22, RZ, PT, P0 ;  /* 0x000000ff1600720c */ /* 0x000fc40003f06100 */
[----:B------:R-:W-:Y:S02]  /*02c0*/  CS2R R16, SRZ ;  /* 0x0000000000107805 */ /* 0x000fe4000001ff00 */
[----:B------:R-:W-:Y:S02]  /*02d0*/  ISETP.GE.U32.AND P2, PT, R24, 0x10000, PT ;  /* 0x000100001800780c */ /* 0x000fe40003f46070 */
[----:B------:R-:W-:Y:S02]  /*02e0*/  LEA R20, P5, R20, R25, 0x1 ;  /* 0x0000001914147211 */ /* 0x000fe400078a08ff */
[----:B------:R-:W-:Y:S02]  /*02f0*/  ISETP.LT.AND.EX P0, PT, R22, UR12, !P0, P1 ;  /* 0x0000000c16007c0c */ /* 0x000fe4000c701310 */
[----:B------:R-:W-:Y:S01]  /*0300*/  ISETP.LT.U32.AND P4, PT, R24, UR18, PT ;  /* 0x0000001218007c0c */ /* 0x000fe2000bf81070 */
[----:B------:R-:W-:Y:S01]  /*0310*/  IMAD.X R21, RZ, RZ, R22, P5 ;  /* 0x000000ffff157224 */ /* 0x000fe200028e0616 */
[----:B------:R-:W-:-:S02]  /*0320*/  ISETP.GE.U32.AND.EX P1, PT, R23, RZ, PT, P2 ;  /* 0x000000ff1700720c */ /* 0x000fc40003f26120 */
[----:B------:R-:W-:Y:S02]  /*0330*/  ISETP.GE.U32.AND P3, PT, R20, 0x10000, PT ;  /* 0x000100001400780c */ /* 0x000fe40003f66070 */
[----:B------:R-:W-:Y:S02]  /*0340*/  ISETP.LT.AND.EX P1, PT, R23, UR12, !P1, P4 ;  /* 0x0000000c17007c0c */ /* 0x000fe4000cf21340 */
[----:B------:R-:W-:Y:S02]  /*0350*/  IADD3 R2, P4, R2, R25, RZ ;  /* 0x0000001902027210 */ /* 0x000fe40007f9e0ff */
[----:B------:R-:W-:Y:S02]  /*0360*/  ISETP.LT.U32.AND P2, PT, R20, UR18, PT ;  /* 0x0000001214007c0c */ /* 0x000fe4000bf41070 */
[----:B------:R-:W-:Y:S01]  /*0370*/  ISETP.GE.U32.AND.EX P6, PT, R21, RZ, PT, P3 ;  /* 0x000000ff1500720c */ /* 0x000fe20003fc6130 */
[----:B------:R-:W-:Y:S01]  /*0380*/  IMAD.X R3, RZ, RZ, R22, P4 ;  /* 0x000000ffff037224 */ /* 0x000fe200020e0616 */
[----:B------:R-:W-:-:S02]  /*0390*/  ISETP.GE.U32.AND P3, PT, R2, 0x10000, PT ;  /* 0x000100000200780c */ /* 0x000fc40003f66070 */
[----:B------:R-:W-:Y:S02]  /*03a0*/  ISETP.LT.AND.EX P2, PT, R21, UR12, !P6, P2 ;  /* 0x0000000c15007c0c */ /* 0x000fe4000f741320 */
[----:B------:R-:W-:Y:S02]  /*03b0*/  ISETP.LT.U32.AND P4, PT, R2, UR18, PT ;  /* 0x0000001202007c0c */ /* 0x000fe4000bf81070 */
[----:B------:R-:W-:Y:S02]  /*03c0*/  ISETP.GE.U32.AND.EX P3, PT, R3, RZ, PT, P3 ;  /* 0x000000ff0300720c */ /* 0x000fe40003f66130 */
[----:B------:R-:W-:Y:S02]  /*03d0*/  @P0 LEA R26, P5, R25, UR6, 0x4 ;  /* 0x00000006191a0c11 */ /* 0x000fe4000f8a20ff */
[----:B------:R-:W-:Y:S02]  /*03e0*/  ISETP.LT.AND.EX P3, PT, R3, UR12, !P3, P4 ;  /* 0x0000000c03007c0c */ /* 0x000fe4000df61340 */
[----:B------:R-:W-:-:S02]  /*03f0*/  @P0 LEA.HI.X R27, R25, UR7, R22, 0x4, P5 ;  /* 0x00000007191b0c11 */ /* 0x000fc4000a8f2416 */
[----:B------:R-:W-:Y:S02]  /*0400*/  @P1 LEA R6, P5, R24, UR6, 0x4 ;  /* 0x0000000618061c11 */ /* 0x000fe4000f8a20ff */
[----:B------:R-:W-:Y:S01]  /*0410*/  @P2 LEA R4, P4, R20, UR6, 0x4 ;  /* 0x0000000614042c11 */ /* 0x000fe2000f8820ff */
[----:B------:R0:W2:Y:S01]  /*0420*/  @P0 LDG.E.128 R16, desc[UR16][R26.64] ;  /* 0x000000101a100981 */ /* 0x0000a2000c1e1d00 */
[----:B------:R-:W-:Y:S02]  /*0430*/  CS2R R14, SRZ ;  /* 0x00000000000e7805 */ /* 0x000fe4000001ff00 */
[----:B------:R-:W-:Y:S02]  /*0440*/  CS2R R12, SRZ ;  /* 0x00000000000c7805 */ /* 0x000fe4000001ff00 */
[----:B------:R-:W-:Y:S02]  /*0450*/  CS2R R10, SRZ ;  /* 0x00000000000a7805 */ /* 0x000fe4000001ff00 */
[----:B------:R-:W-:-:S02]  /*0460*/  CS2R R8, SRZ ;  /* 0x0000000000087805 */ /* 0x000fc4000001ff00 */
[----:B------:R-:W-:Y:S02]  /*0470*/  @P1 LEA.HI.X R7, R24, UR7, R23, 0x4, P5 ;  /* 0x0000000718071c11 */ /* 0x000fe4000a8f2417 */
[----:B------:R-:W-:Y:S02]  /*0480*/  @P2 LEA.HI.X R5, R20, UR7, R21, 0x4, P4 ;  /* 0x0000000714052c11 */ /* 0x000fe4000a0f2415 */
[----:B0-----:R-:W-:Y:S01]  /*0490*/  @P3 LEA R26, P4, R2, UR6, 0x4 ;  /* 0x00000006021a3c11 */ /* 0x001fe2000f8820ff */
[----:B------:R0:W3:Y:S01]  /*04a0*/  @P1 LDG.E.128 R12, desc[UR16][R6.64] ;  /* 0x00000010060c1981 */ /* 0x0000e2000c1e1d00 */
[----:B------:R-:W-:-:S03]  /*04b0*/  @P0 LEA R28, P5, R25, UR8, 0x4 ;  /* 0x00000008191c0c11 */ /* 0x000fc6000f8a20ff */
[----:B------:R1:W4:Y:S01]  /*04c0*/  @P2 LDG.E.128 R8, desc[UR16][R4.64] ;  /* 0x0000001004082981 */ /* 0x000322000c1e1d00 */
[----:B------:R-:W-:Y:S02]  /*04d0*/  @P3 LEA.HI.X R27, R2, UR7, R3, 0x4, P4 ;  /* 0x00000007021b3c11 */ /* 0x000fe4000a0f2403 */
[----:B------:R-:W-:Y:S02]  /*04e0*/  @P0 LEA.HI.X R29, R25, UR9, R22, 0x4, P5 ;  /* 0x00000009191d0c11 */ /* 0x000fe4000a8f2416 */
[----:B0-----:R-:W-:Y:S02]  /*04f0*/  CS2R R6, SRZ ;  /* 0x0000000000067805 */ /* 0x001fe4000001ff00 */
[----:B-1----:R-:W-:-:S06]  /*0500*/  CS2R R4, SRZ ;  /* 0x0000000000047805 */ /* 0x002fcc000001ff00 */
[----:B------:R0:W5:Y:S01]  /*0510*/  @P3 LDG.E.128 R4, desc[UR16][R26.64] ;  /* 0x000000101a043981 */ /* 0x000162000c1e1d00 */
[----:B------:R-:W-:Y:S01]  /*0520*/  @P2 LEA R22, P4, R20, UR8, 0x4 ;  /* 0x0000000814162c11 */ /* 0x000fe2000f8820ff */
[----:B------:R-:W-:-:S04]  /*0530*/  UIMAD.WIDE.U32 UR4, UR13, 0x4, UR4 ;  /* 0x000000040d0478a5 */ /* 0x000fc8000f8e0004 */
[----:B------:R-:W-:Y:S02]  /*0540*/  UISETP.LT.U32.AND UP1, UPT, UR4, UR18, UPT ;  /* 0x000000120400728c */ /* 0x000fe4000bf21070 */
[----:B------:R-:W-:-:S04]  /*0550*/  UISETP.GE.U32.AND UP0, UPT, UR4, 0x10000, UPT ;  /* 0x000100000400788c */ /* 0x000fc8000bf06070 */
[----:B------:R-:W-:Y:S01]  /*0560*/  UISETP.GE.U32.AND.EX UP0, UPT, UR5, URZ, UPT, UP0 ;  /* 0x0000003f0500728c */ /* 0x000fe2000bf06100 */
[----:B--2---:R-:W-:Y:S02]  /*0570*/  DADD R16, R16, -UR14 ;  /* 0x8000000e10107e29 */ /* 0x004fe40008000000 */
[----:B------:R-:W-:-:S07]  /*0580*/  DADD R18, R18, -UR10 ;  /* 0x8000000a12127e29 */ /* 0x000fce0008000000 */
[----:B------:R1:W-:Y:S01]  /*0590*/  @P0 STG.E.128 desc[UR16][R28.64], R16 ;  /* 0x000000101c000986 */ /* 0x0003e2000c101d10 */
[C---:B0-----:R-:W-:Y:S01]  /*05a0*/  @P1 LEA R26, P0, R24.reuse, UR8, 0x4 ;  /* 0x00000008181a1c11 */ /* 0x041fe2000f8020ff */
[----:B---3--:R-:W-:Y:S02]  /*05b0*/  DADD R12, R12, -UR14 ;  /* 0x8000000e0c0c7e29 */ /* 0x008fe40008000000 */
[----:B------:R-:W-:Y:S01]  /*05c0*/  DADD R14, R14, -UR10 ;  /* 0x8000000a0e0e7e29 */ /* 0x000fe20008000000 */
[----:B------:R-:W-:Y:S01]  /*05d0*/  @P1 LEA.HI.X R27, R24, UR9, R23, 0x4, P0 ;  /* 0x00000009181b1c11 */ /* 0x000fe200080f2417 */
[----:B----4-:R-:W-:Y:S01]  /*05e0*/  DADD R8, R8, -UR14 ;  /* 0x8000000e08087e29 */ /* 0x010fe20008000000 */
[----:B------:R-:W-:Y:S01]  /*05f0*/  @P3 LEA R24, P0, R2, UR8, 0x4 ;  /* 0x0000000802183c11 */ /* 0x000fe2000f8020ff */
[----:B------:R-:W-:Y:S01]  /*0600*/  DADD R10, R10, -UR10 ;  /* 0x8000000a0a0a7e29 */ /* 0x000fe20008000000 */
[----:B------:R-:W-:Y:S02]  /*0610*/  @P2 LEA.HI.X R23, R20, UR9, R21, 0x4, P4 ;  /* 0x0000000914172c11 */ /* 0x000fe4000a0f2415 */
[----:B------:R-:W-:Y:S01]  /*0620*/  @P3 LEA.HI.X R25, R2, UR9, R3, 0x4, P0 ;  /* 0x0000000902193c11 */ /* 0x000fe200080f2403 */
[----:B------:R1:W-:Y:S01]  /*0630*/  @P1 STG.E.128 desc[UR16][R26.64], R12 ;  /* 0x0000000c1a001986 */ /* 0x0003e2000c101d10 */
[----:B------:R-:W-:Y:S01]  /*0640*/  IMAD.U32 R3, RZ, RZ, UR5 ;  /* 0x00000005ff037e24 */ /* 0x000fe2000f8e00ff */
[----:B------:R-:W-:-:S02]  /*0650*/  PLOP3.LUT P0, PT, PT, PT, UP1, 0x80, 0x0 ;  /* 0x000000000000781c */ /* 0x000fc40003f0f018 */
[----:B------:R1:W-:Y:S01]  /*0660*/  @P2 STG.E.128 desc[UR16][R22.64], R8 ;  /* 0x0000000816002986 */ /* 0x0003e2000c101d10 */
[----:B-----5:R-:W-:Y:S02]  /*0670*/  DADD R4, R4, -UR14 ;  /* 0x8000000e04047e29 */ /* 0x020fe40008000000 */
[----:B------:R-:W-:Y:S01]  /*0680*/  DADD R6, R6, -UR10 ;  /* 0x8000000a06067e29 */ /* 0x000fe20008000000 */
[----:B------:R-:W-:-:S06]  /*0690*/  ISETP.LT.AND.EX P0, PT, R3, UR12, PT, P0 ;  /* 0x0000000c03007c0c */ /* 0x000fcc000bf01300 */
[----:B------:R1:W-:Y:S01]  /*06a0*/  @P3 STG.E.128 desc[UR16][R24.64], R4 ;  /* 0x0000000418003986 */ /* 0x0003e2000c101d10 */
[----:B------:R-:W-:Y:S01]  /*06b0*/  PLOP3.LUT P1, PT, PT, PT, UP0, 0x80, 0x0 ;  /* 0x000000000000781c */ /* 0x000fe20003f2f008 */
[----:B------:R-:W-:-:S12]  /*06c0*/  IMAD.U32 R2, RZ, RZ, UR4 ;  /* 0x00000004ff027e24 */ /* 0x000fd8000f8e00ff */
[----:B------:R-:W-:Y:S05]  /*06d0*/  @!P1 BRA P0, `(.L_x_161) ;  /* 0xfffffff800cc9947 */ /* 0x000fea000003ffff */
[----:B------:R-:W-:Y:S05]  /*06e0*/  EXIT ;  /* 0x000000000000794d */ /* 0x000fea0003800000 */
.L_x_160:
        /* <DEDUP_REMOVED lines=8> */
.L_x_162:
[C---:B0-----:R-:W-:Y:S01]  /*0770*/  IMAD.SHL.U32 R20, R0.reuse, 0x40, RZ ;  /* 0x0000004000147824 */ /* 0x041fe200078e00ff */
[----:B------:R-:W-:-:S04]  /*0780*/  SHF.L.U64.HI R2, R0, 0x6, R3 ;  /* 0x0000000600027819 */ /* 0x000fc80000010203 */
[----:B------:R-:W-:-:S04]  /*0790*/  IADD3 R22, P0, R20, UR6, RZ ;  /* 0x0000000614167c10 */ /* 0x000fc8000ff1e0ff */
[----:B------:R-:W-:-:S05]  /*07a0*/  IADD3.X R23, R2, UR7, RZ, P0, !PT ;  /* 0x0000000702177c10 */ /* 0x000fca00087fe4ff */
[----:B------:R-:W2:Y:S04]  /*07b0*/  LDG.E.128 R8, desc[UR16][R22.64] ;  /* 0x0000001016087981 */ /* 0x000ea8000c1e1d00 */
[----:B------:R-:W3:Y:S04]  /*07c0*/  LDG.E.128 R16, desc[UR16][R22.64+0x10] ;  /* 0x0000101016107981 */ /* 0x000ee8000c1e1d00 */
[----:B------:R-:W4:Y:S04]  /*07d0*/  LDG.E.128 R12, desc[UR16][R22.64+0x20] ;  /* 0x00002010160c7981 */ /* 0x000f28000c1e1d00 */
[----:B------:R-:W5:Y:S01]  /*07e0*/  LDG.E.128 R4, desc[UR16][R22.64+0x30] ;  /* 0x0000301016047981 */ /* 0x000f62000c1e1d00 */
        /* <DEDUP_REMOVED lines=10> */
[----:B--2---:R-:W-:Y:S02]  /*0890*/  DADD R10, R10, -UR10 ;  /* 0x8000000a0a0a7e29 */ /* 0x004fe40008000000 */
[----:B------:R-:W-:Y:S02]  /*08a0*/  DADD R8, R8, -UR14 ;  /* 0x8000000e08087e29 */ /* 0x000fe40008000000 */
[----:B---3--:R-:W-:-:S02]  /*08b0*/  DADD R18, R18, -UR10 ;  /* 0x8000000a12127e29 */ /* 0x008fc40008000000 */
[----:B------:R-:W-:Y:S02]  /*08c0*/  DADD R16, R16, -UR14 ;  /* 0x8000000e10107e29 */ /* 0x000fe40008000000 */
[----:B----4-:R-:W-:Y:S01]  /*08d0*/  DADD R14, R14, -UR10 ;  /* 0x8000000a0e0e7e29 */ /* 0x010fe20008000000 */
[----:B------:R0:W-:Y:S01]  /*08e0*/  STG.E.128 desc[UR16][R20.64], R8 ;  /* 0x0000000814007986 */ /* 0x0001e2000c101d10 */
[----:B------:R-:W-:Y:S02]  /*08f0*/  DADD R12, R12, -UR14 ;  /* 0x8000000e0c0c7e29 */ /* 0x000fe40008000000 */
[----:B-----5:R-:W-:Y:S01]  /*0900*/  DADD R6, R6, -UR10 ;  /* 0x8000000a06067e29 */ /* 0x020fe20008000000 */
[----:B------:R0:W-:Y:S01]  /*0910*/  STG.E.128 desc[UR16][R20.64+0x10], R16 ;  /* 0x0000101014007986 */ /* 0x0001e2000c101d10 */
[----:B------:R-:W-:-:S03]  /*0920*/  DADD R4, R4, -UR14 ;  /* 0x8000000e04047e29 */ /* 0x000fc60008000000 */
[----:B------:R0:W-:Y:S04]  /*0930*/  STG.E.128 desc[UR16][R20.64+0x20], R12 ;  /* 0x0000200c14007986 */ /* 0x0001e8000c101d10 */
[----:B------:R0:W-:Y:S01]  /*0940*/  STG.E.128 desc[UR16][R20.64+0x30], R4 ;  /* 0x0000300414007986 */ /* 0x0001e2000c101d10 */
[----:B------:R-:W-:Y:S05]  /*0950*/  @!P0 BRA P1, `(.L_x_162) ;  /* 0xfffffffc00848947 */ /* 0x000fea000083ffff */
[----:B------:R-:W-:Y:S05]  /*0960*/  EXIT ;  /* 0x000000000000794d */ /* 0x000fea0003800000 */
.L_x_163:
        /* <DEDUP_REMOVED lines=9> */
.L_x_3966:


//--------------------- .text._ZN2at6native61_GLOBAL__N__44eb8e94_28_ForeachBinaryOpScalarList_cu_dda10a6925multi_tensor_apply_kernelINS1_28TensorListScalarListMetadataIfLi2EEENS1_25BinaryOpScalarListFunctorIfLi2ELi1ELi1EEEJSt5minusIfEEEEvT_T0_DpT1_ --------------------------
	.section	.text._ZN2at6native61_GLOBAL__N__44eb8e94_28_ForeachBinaryOpScalarList_cu_dda10a6925multi_tensor_apply_kernelINS1_28TensorListScalarListMetadataIfLi2EEENS1_25BinaryOpScalarListFunctorIfLi2ELi1ELi1EEEJSt5minusIfEEEEvT_T0_DpT1_,"ax",@progbits
	.align	128
.text._ZN2at6native61_GLOBAL__N__44eb8e94_28_ForeachBinaryOpScalarList_cu_dda10a6925multi_tensor_apply_kernelINS1_28TensorListScalarListMetadataIfLi2EEENS1_25BinaryOpScalarListFunctorIfLi2ELi1ELi1EEEJSt5minusIfEEEEvT_T0_DpT1_:
        .type           _ZN2at6native61_GLOBAL__N__44eb8e94_28_ForeachBinaryOpScalarList_cu_dda10a6925multi_tensor_apply_kernelINS1_28TensorListScalarListMetadataIfLi2EEENS1_25BinaryOpScalarListFunctorIfLi2ELi1ELi1EEEJSt5minusIfEEEEvT_T0_DpT1_,@function
        .size           _ZN2at6native61_GLOBAL__N__44eb8e94_28_ForeachBinaryOpScalarList_cu_dda10a6925multi_tensor_apply_kernelINS1_28TensorListScalarListMetadataIfLi2EEENS1_25BinaryOpScalarListFunctorIfLi2ELi1ELi1EEEJSt5minusIfEEEEvT_T0_DpT1_,(.L_x_3967 - _ZN2at6native61_GLOBAL__N__44eb8e94_28_ForeachBinaryOpScalarList_cu_dda10a6925multi_tensor_apply_kernelINS1_28TensorListScalarListMetadataIfLi2EEENS1_25BinaryOpScalarListFunctorIfLi2ELi1ELi1EEEJSt5minusIfEEEEvT_T0_DpT1_)
        .other          _ZN2at6native61_GLOBAL__N__44eb8e94_28_ForeachBinaryOpScalarList_cu_dda10a6925multi_tensor_apply_kernelINS1_28TensorListScalarListMetadataIfLi2EEENS1_25BinaryOpScalarListFunctorIfLi2ELi1ELi1EEEJSt5minusIfEEEEvT_T0_DpT1_,@"STO_CUDA_ENTRY STV_DEFAULT"
_ZN2at6native61_GLOBAL__N__44eb8e94_28_ForeachBinaryOpScalarList_cu_dda10a6925multi_tensor_apply_kernelINS1_28TensorListScalarListMetadataIfLi2EEENS1_25BinaryOpScalarListFunctorIfLi2ELi1ELi1EEEJSt5minusIfEEEEvT_T0_DpT1_:
        /* <DEDUP_REMOVED lines=29> */
.L_x_165:
        /* <DEDUP_REMOVED lines=49> */
[----:B------:R-:W-:-:S03]  /*04e0*/  @P2 LEA.HI.X R11, R22, R15, R23, 0x2, P5 ;  /* 0x0000000f160b2211 */ /* 0x000fc600028f1417 */
[C---:B0-----:R-:W-:Y:S01]  /*04f0*/  FADD.FTZ R6, -R0.reuse, R6 ;  /* 0x0000000600067221 */ /* 0x041fe20000010100 */
[----:B--2---:R-:W-:-:S04]  /*0500*/  FADD.FTZ R21, -R0, R21 ;  /* 0x0000001500157221 */ /* 0x004fc80000010100 */
[----:B------:R0:W-:Y:S01]  /*0510*/  @P1 STG.E desc[UR4][R16.64], R6 ;  /* 0x0000000610001986 */ /* 0x0001e2000c101904 */
[----:B----4-:R-:W-:-:S03]  /*0520*/  FADD.FTZ R25, -R0, R25 ;  /* 0x0000001900197221 */ /* 0x010fc60000010100 */
[----:B------:R0:W-:Y:S01]  /*0530*/  @P0 STG.E desc[UR4][R18.64], R21 ;  /* 0x0000001512000986 */ /* 0x0001e2000c101904 */
[----:B------:R-:W-:-:S03]  /*0540*/  ISETP.GE.U32.AND P0, PT, R8, 0x10000, PT ;  /* 0x000100000800780c */ /* 0x000fc60003f06070 */
[----:B------:R0:W-:Y:S01]  /*0550*/  @P4 STG.E desc[UR4][R28.64], R25 ;  /* 0x000000191c004986 */ /* 0x0001e2000c101904 */
[----:B------:R-:W-:Y:S01]  /*0560*/  ISETP.LT.U32.AND P1, PT, R8, R2, PT ;  /* 0x000000020800720c */ /* 0x000fe20003f21070 */
[----:B---3--:R-:W-:-:S05]  /*0570*/  FADD.FTZ R7, -R0, R26 ;  /* 0x0000001a00077221 */ /* 0x008fca0000010100 */
[----:B------:R0:W-:Y:S01]  /*0580*/  @P2 STG.E desc[UR4][R10.64], R7 ;  /* 0x000000070a002986 */ /* 0x0001e2000c101904 */
[C---:B------:R-:W-:Y:S02]  /*0590*/  ISETP.GE.U32.AND.EX P0, PT, R9.reuse, RZ, PT, P0 ;  /* 0x000000ff0900720c */ /* 0x040fe40003f06100 */
[----:B------:R-:W-:-:S13]  /*05a0*/  ISETP.LT.AND.EX P1, PT, R9, R3, PT, P1 ;  /* 0x000000030900720c */ /* 0x000fda0003f21310 */
[----:B0-----:R-:W-:Y:S05]  /*05b0*/  @!P0 BRA P1, `(.L_x_165) ;  /* 0xfffffffc00048947 */ /* 0x001fea000083ffff */
[----:B------:R-:W-:Y:S05]  /*05c0*/  EXIT ;  /* 0x000000000000794d */ /* 0x000fea0003800000 */
.L_x_164:
        /* <DEDUP_REMOVED lines=8> */
.L_x_166:
        /* <DEDUP_REMOVED lines=14> */
[----:B------:R-:W-:Y:S01]  /*0730*/  ISETP.GE.AND.EX P0, PT, R8, R3, PT, P0 ;  /* 0x000000030800720c */ /* 0x000fe20003f06300 */
[C---:B0-----:R-:W-:Y:S01]  /*0740*/  FADD.FTZ R7, -R0.reuse, R7 ;  /* 0x0000000700077221 */ /* 0x041fe20000010100 */
[C---:B------:R-:W-:Y:S01]  /*0750*/  FADD.FTZ R6, -R0.reuse, R6 ;  /* 0x0000000600067221 */ /* 0x040fe20000010100 */
[C---:B------:R-:W-:Y:S01]  /*0760*/  FADD.FTZ R5, -R0.reuse, R5 ;  /* 0x0000000500057221 */ /* 0x040fe20000010100 */
[----:B------:R-:W-:-:S05]  /*0770*/  FADD.FTZ R4, -R0, R4 ;  /* 0x0000000400047221 */ /* 0x000fca0000010100 */
[----:B------:R1:W-:Y:S04]  /*0780*/  STG.E.128 desc[UR4][R10.64], R4 ;  /* 0x000000040a007986 */ /* 0x0003e8000c101d04 */
[----:B------:R-:W-:Y:S05]  /*0790*/  @!P0 BRA P1, `(.L_x_166) ;  /* 0xfffffffc00ac8947 */ /* 0x000fea000083ffff */
[----:B------:R-:W-:Y:S05]  /*07a0*/  EXIT ;  /* 0x000000000000794d */ /* 0x000fea0003800000 */
.L_x_167:
        /* <DEDUP_REMOVED lines=13> */
.L_x_3967:


//--------------------- .text._ZN2at6native61_GLOBAL__N__44eb8e94_28_ForeachBinaryOpScalarList_cu_dda10a6925multi_tensor_apply_kernelINS1_28TensorListScalarListMetadataIdLi2EEENS1_25BinaryOpScalarListFunctorIdLi2ELi1ELi1EEEJSt5minusIdEEEEvT_T0_DpT1_ --------------------------
	.section	.text._ZN2at6native61_GLOBAL__N__44eb8e94_28_ForeachBinaryOpScalarList_cu_dda10a6925multi_tensor_apply_kernelINS1_28TensorListScalarListMetadataIdLi2EEENS1_25BinaryOpScalarListFunctorIdLi2ELi1ELi1EEEJSt5minusIdEEEEvT_T0_DpT1_,"ax",@progbits
	.align	128
.text._ZN2at6native61_GLOBAL__N__44eb8e94_28_ForeachBinaryOpScalarList_cu_dda10a6925multi_tensor_apply_kernelINS1_28TensorListScalarListMetadataIdLi2EEENS1_25BinaryOpScalarListFunctorIdLi2ELi1ELi1EEEJSt5minusIdEEEEvT_T0_DpT1_:
        .type           _ZN2at6native61_GLOBAL__N__44eb8e94_28_ForeachBinaryOpScalarList_cu_dda10a6925multi_tensor_apply_kernelINS1_28TensorListScalarListMetadataIdLi2EEENS1_25BinaryOpScalarListFunctorIdLi2ELi1ELi1EEEJSt5minusIdEEEEvT_T0_DpT1_,@function
        .size           _ZN2at6native61_GLOBAL__N__44eb8e94_28_ForeachBinaryOpScalarList_cu_dda10a6925multi_tensor_apply_kernelINS1_28TensorListScalarListMetadataIdLi2EEENS1_25BinaryOpScalarListFunctorIdLi2ELi1ELi1EEEJSt5minusIdEEEEvT_T0_DpT1_,(.L_x_3968 - _ZN2at6native61_GLOBAL__N__44eb8e94_28_ForeachBinaryOpScalarList_cu_dda10a6925multi_tensor_apply_kernelINS1_28TensorListScalarListMetadataIdLi2EEENS1_25BinaryOpScalarListFunctorIdLi2ELi1ELi1EEEJSt5minusIdEEEEvT_T0_DpT1_)
        .other          _ZN2at6native61_GLOBAL__N__44eb8e94_28_ForeachBinaryOpScalarList_cu_dda10a6925multi_tensor_apply_kernelINS1_28TensorListScalarListMetadataIdLi2EEENS1_25BinaryOpScalarListFunctorIdLi2ELi1ELi1EEEJSt5minusIdEEEEvT_T0_DpT1_,@"STO_CUDA_ENTRY STV_DEFAULT"
_ZN2at6native61_GLOBAL__N__44eb8e94_28_ForeachBinaryOpScalarList_cu_dda10a6925multi_tensor_apply_kernelINS1_28TensorListScalarListMetadataIdLi2EEENS1_25BinaryOpScalarListFunctorIdLi2ELi1ELi1EEEJSt5minusIdEEEEvT_T0_DpT1_:
        /* <DEDUP_REMOVED lines=29> */
.L_x_169:
[----:B0-----:R-:W-:Y:S01]  /*01d0*/  IADD3 R11, P0, R0, R4, RZ ;  /* 0x00000004000b7210 */ /* 0x001fe20007f1e0ff */
[C---:B-1----:R-:W-:Y:S01]  /*01e0*/  IMAD R24, R2.reuse, 0x3, RZ ;  /* 0x0000000302187824 */ /* 0x042fe200078e02ff */
[----:B------:R-:W-:Y:S02]  /*01f0*/  CS2R R22, SRZ ;  /* 0x0000000000167805 */ /* 0x000fe4000001ff00 */
[CC--:B------:R-:W-:Y:S01]  /*0200*/  IADD3 R6, P5, R2.reuse, R11.reuse, RZ ;  /* 0x0000000b02067210 */ /* 0x0c0fe20007fbe0ff */
[----:B------:R-:W-:Y:S01]  /*0210*/  IMAD.X R8, RZ, RZ, R5, P0 ;  /* 0x000000ffff087224 */ /* 0x000fe200000e0605 */
[-C--:B------:R-:W-:Y:S02]  /*0220*/  LEA R26, P4, R2, R11.reuse, 0x1 ;  /* 0x0000000b021a7211 */ /* 0x080fe400078808ff */
[----:B------:R-:W-:Y:S01]  /*0230*/  ISETP.GE.U32.AND P2, PT, R11, 0x10000, PT ;  /* 0x000100000b00780c */ /* 0x000fe20003f46070 */
[--C-:B------:R-:W-:Y:S01]  /*0240*/  IMAD.X R9, RZ, RZ, R8.reuse, P5 ;  /* 0x000000ffff097224 */ /* 0x100fe200028e0608 */
[----:B------:R-:W-:Y:S01]  /*0250*/  IADD3 R24, P6, R24, R11, RZ ;  /* 0x0000000b18187210 */ /* 0x000fe20007fde0ff */
[----:B------:R-:W-:Y:S01]  /*0260*/  IMAD.X R3, RZ, RZ, R8, P4 ;  /* 0x000000ffff037224 */ /* 0x000fe200020e0608 */
[----:B------:R-:W-:-:S02]  /*0270*/  ISETP.GE.U32.AND P3, PT, R6, 0x10000, PT ;  /* 0x000100000600780c */ /* 0x000fc40003f66070 */
[----:B------:R-:W-:Y:S01]  /*0280*/  ISETP.LT.U32.AND P1, PT, R11, UR13, PT ;  /* 0x0000000d0b007c0c */ /* 0x000fe2000bf21070 */
[----:B------:R-:W-:Y:S01]  /*0290*/  IMAD.X R7, RZ, RZ, R8, P6 ;  /* 0x000000ffff077224 */ /* 0x000fe200030e0608 */
[----:B------:R-:W-:Y:S02]  /*02a0*/  ISETP.GE.U32.AND.EX P2, PT, R8, RZ, PT, P2 ;  /* 0x000000ff0800720c */ /* 0x000fe40003f46120 */
[----:B------:R-:W-:Y:S02]  /*02b0*/  ISETP.LT.U32.AND P0, PT, R6, UR13, PT ;  /* 0x0000000d06007c0c */ /* 0x000fe4000bf01070 */
[----:B------:R-:W-:Y:S02]  /*02c0*/  ISETP.GE.U32.AND P5, PT, R26, 0x10000, PT ;  /* 0x000100001a00780c */ /* 0x000fe40003fa6070 */
[----:B------:R-:W-:Y:S02]  /*02d0*/  ISETP.GE.U32.AND.EX P3, PT, R9, RZ, PT, P3 ;  /* 0x000000ff0900720c */ /* 0x000fe40003f66130 */
[----:B------:R-:W-:-:S02]  /*02e0*/  ISETP.GE.U32.AND P4, PT, R24, 0x10000, PT ;  /* 0x000100001800780c */ /* 0x000fc40003f86070 */
[----:B------:R-:W-:Y:S02]  /*02f0*/  ISETP.LT.AND.EX P1, PT, R8, UR10, !P2, P1 ;  /* 0x0000000a08007c0c */ /* 0x000fe4000d721310 */
[----:B------:R-:W-:Y:S02]  /*0300*/  ISETP.LT.U32.AND P2, PT, R26, UR13, PT ;  /* 0x0000000d1a007c0c */ /* 0x000fe4000bf41070 */
[----:B------:R-:W-:Y:S02]  /*0310*/  ISETP.GE.U32.AND.EX P5, PT, R3, RZ, PT, P5 ;  /* 0x000000ff0300720c */ /* 0x000fe40003fa6150 */
[----:B------:R-:W-:Y:S02]  /*0320*/  ISETP.LT.AND.EX P3, PT, R9, UR10, !P3, P0 ;  /* 0x0000000a09007c0c */ /* 0x000fe4000df61300 */
[----:B------:R-:W-:Y:S02]  /*0330*/  ISETP.LT.U32.AND P0, PT, R24, UR13, PT ;  /* 0x0000000d18007c0c */ /* 0x000fe4000bf01070 */
[----:B------:R-:W-:-:S02]  /*0340*/  ISETP.GE.U32.AND.EX P4, PT, R7, RZ, PT, P4 ;  /* 0x000000ff0700720c */ /* 0x000fc40003f86140 */
[----:B------:R-:W-:Y:S02]  /*0350*/  ISETP.LT.AND.EX P2, PT, R3, UR10, !P5, P2 ;  /* 0x0000000a03007c0c */ /* 0x000fe4000ef41320 */
[----:B------:R-:W-:Y:S02]  /*0360*/  ISETP.LT.AND.EX P0, PT, R7, UR10, !P4, P0 ;  /* 0x0000000a07007c0c */ /* 0x000fe4000e701300 */
[----:B------:R-:W-:-:S03]  /*0370*/  @P1 LEA R14, P5, R11, UR6, 0x3 ;  /* 0x000000060b0e1c11 */ /* 0x000fc6000f8a18ff */
[C---:B------:R-:W-:Y:S02]  /*0380*/  @P3 LEA R12, P4, R6.reuse, UR6, 0x3 ;  /* 0x00000006060c3c11 */ /* 0x040fe4000f8818ff */
[----:B------:R-:W-:Y:S02]  /*0390*/  @P1 LEA.HI.X R15, R11, UR7, R8, 0x3, P5 ;  /* 0x000000070b0f1c11 */ /* 0x000fe4000a8f1c08 */
[----:B------:R-:W-:Y:S02]  /*03a0*/  @P3 LEA.HI.X R13, R6, UR7, R9, 0x3, P4 ;  /* 0x00000007060d3c11 */ /* 0x000fe4000a0f1c09 */
[----:B------:R-:W-:Y:S02]  /*03b0*/  @P2 LEA R10, P5, R26, UR6, 0x3 ;  /* 0x000000061a0a2c11 */ /* 0x000fe4000f8a18ff */
[----:B------:R-:W-:Y:S02]  /*03c0*/  CS2R R20, SRZ ;  /* 0x0000000000147805 */ /* 0x000fe4000001ff00 */
[----:B------:R-:W-:-:S02]  /*03d0*/  @P0 LEA R28, P4, R24, UR6, 0x3 ;  /* 0x00000006181c0c11 */ /* 0x000fc4000f8818ff */
[----:B------:R-:W-:Y:S02]  /*03e0*/  CS2R R18, SRZ ;  /* 0x0000000000127805 */ /* 0x000fe4000001ff00 */
[----:B------:R-:W-:Y:S02]  /*03f0*/  @P2 LEA.HI.X R11, R26, UR7, R3, 0x3, P5 ;  /* 0x000000071a0b2c11 */ /* 0x000fe4000a8f1c03 */
[----:B------:R-:W-:Y:S02]  /*0400*/  CS2R R16, SRZ ;  /* 0x0000000000107805 */ /* 0x000fe4000001ff00 */
[----:B------:R-:W-:Y:S01]  /*0410*/  @P0 LEA.HI.X R29, R24, UR7, R7, 0x3, P4 ;  /* 0x00000007181d0c11 */ /* 0x000fe2000a0f1c07 */
[----:B------:R0:W2:Y:S04]  /*0420*/  @P1 LDG.E.64 R22, desc[UR14][R14.64] ;  /* 0x0000000e0e161981 */ /* 0x0000a8000c1e1b00 */
[----:B------:R-:W3:Y:S04]  /*0430*/  @P3 LDG.E.64 R20, desc[UR14][R12.64] ;  /* 0x0000000e0c143981 */ /* 0x000ee8000c1e1b00 */
[----:B------:R1:W4:Y:S04]  /*0440*/  @P2 LDG.E.64 R18, desc[UR14][R10.64] ;  /* 0x0000000e0a122981 */ /* 0x000328000c1e1b00 */
[----:B------:R-:W5:Y:S01]  /*0450*/  @P0 LDG.E.64 R16, desc[UR14][R28.64] ;  /* 0x0000000e1c100981 */ /* 0x000f62000c1e1b00 */
[----:B0-----:R-:W-:-:S02]  /*0460*/  IMAD.IADD R15, R0, 0x1, R4 ;  /* 0x00000001000f7824 */ /* 0x001fc400078e0204 */
[----:B------:R-:W-:-:S03]  /*0470*/  IMAD.WIDE.U32 R4, R2, 0x4, R4 ;  /* 0x0000000402047825 */ /* 0x000fc600078e0004 */
[C---:B------:R-:W-:Y:S02]  /*0480*/  @P1 LEA R14, P4, R15.reuse, UR8, 0x3 ;  /* 0x000000080f0e1c11 */ /* 0x040fe4000f8818ff */
[----:B-1----:R-:W-:Y:S02]  /*0490*/  @P2 LEA R10, P5, R26, UR8, 0x3 ;  /* 0x000000081a0a2c11 */ /* 0x002fe4000f8a18ff */
[----:B------:R-:W-:Y:S02]  /*04a0*/  @P1 LEA.HI.X R15, R15, UR9, R8, 0x3, P4 ;  /* 0x000000090f0f1c11 */ /* 0x000fe4000a0f1c08 */
[----:B------:R-:W-:Y:S02]  /*04b0*/  @P3 LEA R12, P4, R6, UR8, 0x3 ;  /* 0x00000008060c3c11 */ /* 0x000fe4000f8818ff */
[----:B------:R-:W-:Y:S02]  /*04c0*/  @P0 LEA R8, P6, R24, UR8, 0x3 ;  /* 0x0000000818080c11 */ /* 0x000fe4000f8c18ff */
[----:B------:R-:W-:-:S02]  /*04d0*/  @P3 LEA.HI.X R13, R6, UR9, R9, 0x3, P4 ;  /* 0x00000009060d3c11 */ /* 0x000fc4000a0f1c09 */
[----:B------:R-:W-:Y:S02]  /*04e0*/  @P2 LEA.HI.X R11, R26, UR9, R3, 0x3, P5 ;  /* 0x000000091a0b2c11 */ /* 0x000fe4000a8f1c03 */
[----:B------:R-:W-:Y:S01]  /*04f0*/  @P0 LEA.HI.X R9, R24, UR9, R7, 0x3, P6 ;  /* 0x0000000918090c11 */ /* 0x000fe2000b0f1c07 */
[----:B--2---:R-:W-:Y:S02]  /*0500*/  DADD R22, R22, -UR4 ;  /* 0x8000000416167e29 */ /* 0x004fe40008000000 */
[----:B---3--:R-:W-:-:S05]  /*0510*/  DADD R20, R20, -UR4 ;  /* 0x8000000414147e29 */ /* 0x008fca0008000000 */
[----:B------:R2:W-:Y:S01]  /*0520*/  @P1 STG.E.64 desc[UR14][R14.64], R22 ;  /* 0x000000160e001986 */ /* 0x0005e2000c101b0e */
[----:B----4-:R-:W-:Y:S01]  /*0530*/  DADD R18, R18, -UR4 ;  /* 0x8000000412127e29 */ /* 0x010fe20008000000 */
[C---:B------:R-:W-:Y:S02]  /*0540*/  ISETP.LT.U32.AND P1, PT, R4.reuse, UR13, PT ;  /* 0x0000000d04007c0c */ /* 0x040fe4000bf21070 */
[----:B------:R2:W-:Y:S01]  /*0550*/  @P3 STG.E.64 desc[UR14][R12.64], R20 ;  /* 0x000000140c003986 */ /* 0x0005e2000c101b0e */
[----:B-----5:R-:W-:Y:S01]  /*0560*/  DADD R16, R16, -UR4 ;  /* 0x8000000410107e29 */ /* 0x020fe20008000000 */
[----:B------:R-:W-:Y:S02]  /*0570*/  ISETP.LT.AND.EX P1, PT, R5, UR10, PT, P1 ;  /* 0x0000000a05007c0c */ /* 0x000fe4000bf21310 */
[----:B------:R2:W-:Y:S04]  /*0580*/  @P2 STG.E.64 desc[UR14][R10.64], R18 ;  /* 0x000000120a002986 */ /* 0x0005e8000c101b0e */
[----:B------:R2:W-:Y:S01]  /*0590*/  @P0 STG.E.64 desc[UR14][R8.64], R16 ;  /* 0x0000001008000986 */ /* 0x0005e2000c101b0e */
[----:B------:R-:W-:-:S04]  /*05a0*/  ISETP.GE.U32.AND P0, PT, R4, 0x10000, PT ;  /* 0x000100000400780c */ /* 0x000fc80003f06070 */
[----:B------:R-:W-:-:S13]  /*05b0*/  ISETP.GE.U32.AND.EX P0, PT, R5, RZ, PT, P0 ;  /* 0x000000ff0500720c */ /* 0x000fda0003f06100 */
[----:B--2---:R-:W-:Y:S05]  /*05c0*/  @!P0 BRA P1, `(.L_x_169) ;  /* 0xfffffffc00008947 */ /* 0x004fea000083ffff */
[----:B------:R-:W-:Y:S05]  /*05d0*/  EXIT ;  /* 0x000000000000794d */ /* 0x000fea0003800000 */
.L_x_168:
        /* <DEDUP_REMOVED lines=8> */
.L_x_170:
        /* <DEDUP_REMOVED lines=19> */
[----:B------:R-:W-:-:S03]  /*0790*/  DADD R8, R8, -UR4 ;  /* 0x8000000408087e29 */ /* 0x000fc60008000000 */
[----:B------:R0:W-:Y:S04]  /*07a0*/  STG.E.128 desc[UR14][R12.64], R4 ;  /* 0x000000040c007986 */ /* 0x0001e8000c101d0e */
[----:B------:R0:W-:Y:S01]  /*07b0*/  STG.E.128 desc[UR14][R12.64+0x10], R8 ;  /* 0x000010080c007986 */ /* 0x0001e2000c101d0e */
[----:B------:R-:W-:Y:S05]  /*07c0*/  @!P0 BRA P1, `(.L_x_170) ;  /* 0xfffffffc00a48947 */ /* 0x000fea000083ffff */
[----:B------:R-:W-:Y:S05]  /*07d0*/  EXIT ;  /* 0x000000000000794d */ /* 0x000fea0003800000 */
.L_x_171:
        /* <DEDUP_REMOVED lines=10> */
.L_x_3968:


//--------------------- .text._ZN2at6native61_GLOBAL__N__44eb8e94_28_ForeachBinaryOpScalarList_cu_dda10a6925multi_tensor_apply_kernelINS1_28TensorListScalarListMetadataIsLi2EEENS1_25BinaryOpScalarListFunctorIsLi2ELi1ELi1EEEJSt5minusIsEEEEvT_T0_DpT1_ --------------------------
	.section	.text._ZN2at6native61_GLOBAL__N__44eb8e94_28_ForeachBinaryOpScalarList_cu_dda10a6925multi_tensor_apply_kernelINS1_28TensorListScalarListMetadataIsLi2EEENS1_25BinaryOpScalarListFunctorIsLi2ELi1ELi1EEEJSt5minusIsEEEEvT_T0_DpT1_,"ax",@progbits
	.align	128
.text._ZN2at6native61_GLOBAL__N__44eb8e94_28_ForeachBinaryOpScalarList_cu_dda10a6925multi_tensor_apply_kernelINS1_28TensorListScalarListMetadataIsLi2EEENS1_25BinaryOpScalarListFunctorIsLi2ELi1ELi1EEEJSt5minusIsEEEEvT_T0_DpT1_:
        .type           _ZN2at6native61_GLOBAL__N__44eb8e94_28_ForeachBinaryOpScalarList_cu_dda10a6925multi_tensor_apply_kernelINS1_28TensorListScalarListMetadataIsLi2EEENS1_25BinaryOpScalarListFunctorIsLi2ELi1ELi1EEEJSt5minusIsEEEEvT_T0_DpT1_,@function
        .size           _ZN2at6native61_GLOBAL__N__44eb8e94_28_ForeachBinaryOpScalarList_cu_dda10a6925multi_tensor_apply_kernelINS1_28TensorListScalarListMetadataIsLi2EEENS1_25BinaryOpScalarListFunctorIsLi2ELi1ELi1EEEJSt5minusIsEEEEvT_T0_DpT1_,(.L_x_3969 - _ZN2at6native61_GLOBAL__N__44eb8e94_28_ForeachBinaryOpScalarList_cu_dda10a6925multi_tensor_apply_kernelINS1_28TensorListScalarListMetadataIsLi2EEENS1_25BinaryOpScalarListFunctorIsLi2ELi1ELi1EEEJSt5minusIsEEEEvT_T0_DpT1_)
        .other          _ZN2at6native61_GLOBAL__N__44eb8e94_28_ForeachBinaryOpScalarList_cu_dda10a6925multi_tensor_apply_kernelINS1_28TensorListScalarListMetadataIsLi2EEENS1_25BinaryOpScalarListFunctorIsLi2ELi1ELi1EEEJSt5minusIsEEEEvT_T0_DpT1_,@"STO_CUDA_ENTRY STV_DEFAULT"
_ZN2at6native61_GLOBAL__N__44eb8e94_28_ForeachBinaryOpScalarList_cu_dda10a6925multi_tensor_apply_kernelINS1_28TensorListScalarListMetadataIsLi2EEENS1_25BinaryOpScalarListFunctorIsLi2ELi1ELi1EEEJSt5minusIsEEEEvT_T0_DpT1_:
        /* <DEDUP_REMOVED lines=29> */
.L_x_173:
[----:B-1----:R-:W-:Y:S01]  /*01d0*/  IADD3 R9, P0, R4, R10, RZ ;  /* 0x0000000a04097210 */ /* 0x002fe20007f1e0ff */
[----:B--2---:R-:W-:-:S03]  /*01e0*/  IMAD R6, R5, 0x3, RZ ;  /* 0x0000000305067824 */ /* 0x004fc600078e02ff */
[-C--:B------:R-:W-:Y:S01]  /*01f0*/  IADD3 R27, P3, R5, R9.reuse, RZ ;  /* 0x00000009051b7210 */ /* 0x080fe20007f7e0ff */
[----:B------:R-:W-:Y:S01]  /*0200*/  IMAD.X R8, RZ, RZ, R11, P0 ;  /* 0x000000ffff087224 */ /* 0x000fe200000e060b */
[----:B------:R-:W-:Y:S02]  /*0210*/  ISETP.GE.U32.AND P1, PT, R9, 0x10000, PT ;  /* 0x000100000900780c */ /* 0x000fe40003f26070 */
[----:B------:R-:W-:Y:S01]  /*0220*/  LEA R7, P4, R5, R9, 0x1 ;  /* 0x0000000905077211 */ /* 0x000fe200078808ff */
[--C-:B------:R-:W-:Y:S01]  /*0230*/  IMAD.X R19, RZ, RZ, R8.reuse, P3 ;  /* 0x000000ffff137224 */ /* 0x100fe200018e0608 */
[----:B------:R-:W-:Y:S02]  /*0240*/  ISETP.LT.U32.AND P0, PT, R9, R2, PT ;  /* 0x000000020900720c */ /* 0x000fe40003f01070 */
[----:B------:R-:W-:Y:S01]  /*0250*/  ISETP.GE.U32.AND.EX P1, PT, R8, RZ, PT, P1 ;  /* 0x000000ff0800720c */ /* 0x000fe20003f26110 */
[----:B------:R-:W-:Y:S01]  /*0260*/  IMAD.X R22, RZ, RZ, R8, P4 ;  /* 0x000000ffff167224 */ /* 0x000fe200020e0608 */
[----:B------:R-:W-:-:S02]  /*0270*/  ISETP.GE.U32.AND P2, PT, R27, 0x10000, PT ;  /* 0x000100001b00780c */ /* 0x000fc40003f46070 */
[----:B------:R-:W-:Y:S02]  /*0280*/  ISETP.GE.U32.AND P3, PT, R7, 0x10000, PT ;  /* 0x000100000700780c */ /* 0x000fe40003f66070 */
[----:B------:R-:W-:Y:S02]  /*0290*/  ISETP.LT.AND.EX P1, PT, R8, R3, !P1, P0 ;  /* 0x000000030800720c */ /* 0x000fe40004f21300 */
[----:B------:R-:W-:Y:S02]  /*02a0*/  IADD3 R25, P5, R6, R9, RZ ;  /* 0x0000000906197210 */ /* 0x000fe40007fbe0ff */
[-C--:B------:R-:W-:Y:S02]  /*02b0*/  ISETP.LT.U32.AND P0, PT, R27, R2.reuse, PT ;  /* 0x000000021b00720c */ /* 0x080fe40003f01070 */
[----:B------:R-:W-:Y:S01]  /*02c0*/  ISETP.GE.U32.AND.EX P2, PT, R19, RZ, PT, P2 ;  /* 0x000000ff1300720c */ /* 0x000fe20003f46120 */
[----:B------:R-:W-:Y:S01]  /*02d0*/  IMAD.X R23, RZ, RZ, R8, P5 ;  /* 0x000000ffff177224 */ /* 0x000fe200028e0608 */
[----:B------:R-:W-:-:S02]  /*02e0*/  ISETP.LT.U32.AND P4, PT, R7, R2, PT ;  /* 0x000000020700720c */ /* 0x000fc40003f81070 */
[C---:B------:R-:W-:Y:S02]  /*02f0*/  ISETP.GE.U32.AND.EX P3, PT, R22.reuse, RZ, PT, P3 ;  /* 0x000000ff1600720c */ /* 0x040fe40003f66130 */
[-C--:B------:R-:W-:Y:S02]  /*0300*/  ISETP.LT.AND.EX P0, PT, R19, R3.reuse, !P2, P0 ;  /* 0x000000031300720c */ /* 0x080fe40005701300 */
[C---:B------:R-:W-:Y:S02]  /*0310*/  ISETP.GE.U32.AND P2, PT, R25.reuse, 0x10000, PT ;  /* 0x000100001900780c */ /* 0x040fe40003f46070 */
[----:B------:R-:W-:Y:S02]  /*0320*/  ISETP.LT.AND.EX P4, PT, R22, R3, !P3, P4 ;  /* 0x000000031600720c */ /* 0x000fe40005f81340 */
[----:B------:R-:W-:Y:S02]  /*0330*/  ISETP.LT.U32.AND P3, PT, R25, R2, PT ;  /* 0x000000021900720c */ /* 0x000fe40003f61070 */
[----:B------:R-:W-:-:S02]  /*0340*/  ISETP.GE.U32.AND.EX P2, PT, R23, RZ, PT, P2 ;  /* 0x000000ff1700720c */ /* 0x000fc40003f46120 */
[-C--:B------:R-:W-:Y:S02]  /*0350*/  @P1 LEA R20, P5, R9, R12.reuse, 0x1 ;  /* 0x0000000c09141211 */ /* 0x080fe400078a08ff */
[----:B------:R-:W-:Y:S02]  /*0360*/  ISETP.LT.AND.EX P2, PT, R23, R3, !P2, P3 ;  /* 0x000000031700720c */ /* 0x000fe40005741330 */
[----:B------:R-:W-:Y:S02]  /*0370*/  PRMT R6, RZ, 0x7610, R6 ;  /* 0x00007610ff067816 */ /* 0x000fe40000000006 */
[-C--:B------:R-:W-:Y:S02]  /*0380*/  @P1 LEA.HI.X R21, R9, R13.reuse, R8, 0x1, P5 ;  /* 0x0000000d09151211 */ /* 0x080fe400028f0c08 */
[C---:B------:R-:W-:Y:S02]  /*0390*/  @P4 LEA R28, P3, R7.reuse, R12, 0x1 ;  /* 0x0000000c071c4211 */ /* 0x040fe400078608ff */
[----:B------:R-:W-:Y:S01]  /*03a0*/  PRMT R26, RZ, 0x7610, R26 ;  /* 0x00007610ff1a7816 */ /* 0x000fe2000000001a */
[----:B------:R1:W2:Y:S01]  /*03b0*/  @P1 LDG.E.U16 R6, desc[UR4][R20.64] ;  /* 0x0000000414061981 */ /* 0x0002a2000c1e1500 */
[----:B------:R-:W-:-:S02]  /*03c0*/  @P4 LEA.HI.X R29, R7, R13, R22, 0x1, P3 ;  /* 0x0000000d071d4211 */ /* 0x000fc400018f0c16 */
[CC--:B------:R-:W-:Y:S02]  /*03d0*/  @P0 LEA R16, P5, R27.reuse, R12.reuse, 0x1 ;  /* 0x0000000c1b100211 */ /* 0x0c0fe400078a08ff */
[----:B------:R-:W-:Y:S01]  /*03e0*/  PRMT R24, RZ, 0x7610, R24 ;  /* 0x00007610ff187816 */ /* 0x000fe20000000018 */
[----:B------:R3:W4:Y:S01]  /*03f0*/  @P4 LDG.E.U16 R26, desc[UR4][R28.64] ;  /* 0x000000041c1a4981 */ /* 0x000722000c1e1500 */
[----:B------:R-:W-:Y:S02]  /*0400*/  @P0 LEA.HI.X R17, R27, R13, R19, 0x1, P5 ;  /* 0x0000000d1b110211 */ /* 0x000fe400028f0c13 */
[----:B-1----:R-:W-:-:S03]  /*0410*/  @P2 LEA R20, P3, R25, R12, 0x1 ;  /* 0x0000000c19142211 */ /* 0x002fc600078608ff */
[----:B------:R1:W5:Y:S01]  /*0420*/  @P0 LDG.E.U16 R24, desc[UR4][R16.64] ;  /* 0x0000000410180981 */ /* 0x000362000c1e1500 */
[----:B------:R-:W-:Y:S02]  /*0430*/  @P2 LEA.HI.X R21, R25, R13, R23, 0x1, P3 ;  /* 0x0000000d19152211 */ /* 0x000fe400018f0c17 */
[----:B---3--:R-:W-:-:S06]  /*0440*/  PRMT R28, RZ, 0x7610, R28 ;  /* 0x00007610ff1c7816 */ /* 0x008fcc000000001c */
[----:B------:R5:W3:Y:S01]  /*0450*/  @P2 LDG.E.U16 R28, desc[UR4][R20.64] ;  /* 0x00000004141c2981 */ /* 0x000ae2000c1e1500 */
[-C--:B------:R-:W-:Y:S02]  /*0460*/  @P0 LEA R18, P5, R27, R14.reuse, 0x1 ;  /* 0x0000000e1b120211 */ /* 0x080fe400078a08ff */
[-C--:B-1----:R-:W-:Y:S02]  /*0470*/  @P1 LEA R16, P3, R9, R14.reuse, 0x1 ;  /* 0x0000000e09101211 */ /* 0x082fe400078608ff */
[-C--:B------:R-:W-:Y:S01]  /*0480*/  @P0 LEA.HI.X R19, R27, R15.reuse, R19, 0x1, P5 ;  /* 0x0000000f1b130211 */ /* 0x080fe200028f0c13 */
[----:B0-----:R-:W-:Y:S01]  /*0490*/  IMAD.MOV R27, RZ, RZ, -R0 ;  /* 0x000000ffff1b7224 */ /* 0x001fe200078e0a00 */
[----:B------:R-:W-:Y:S02]  /*04a0*/  @P1 LEA.HI.X R17, R9, R15, R8, 0x1, P3 ;  /* 0x0000000f09111211 */ /* 0x000fe400018f0c08 */
[----:B------:R-:W-:Y:S02]  /*04b0*/  @P4 LEA R8, P3, R7, R14, 0x1 ;  /* 0x0000000e07084211 */ /* 0x000fe400078608ff */
[----:B------:R-:W-:-:S02]  /*04c0*/  PRMT R27, R27, 0x7710, RZ ;  /* 0x000077101b1b7816 */ /* 0x000fc400000000ff */
[----:B------:R-:W-:Y:S02]  /*04d0*/  @P4 LEA.HI.X R9, R7, R15, R22, 0x1, P3 ;  /* 0x0000000f07094211 */ /* 0x000fe400018f0c16 */
[----:B------:R-:W-:Y:S01]  /*04e0*/  @P2 LEA R22, P3, R25, R14, 0x1 ;  /* 0x0000000e19162211 */ /* 0x000fe200078608ff */
[----:B------:R-:W-:-:S03]  /*04f0*/  IMAD.WIDE.U32 R10, R5, 0x4, R10 ;  /* 0x00000004050a7825 */ /* 0x000fc600078e000a */
[----:B------:R-:W-:Y:S01]  /*0500*/  @P2 LEA.HI.X R23, R25, R15, R23, 0x1, P3 ;  /* 0x0000000f19172211 */ /* 0x000fe200018f0c17 */
[C---:B--2---:R-:W-:Y:S02]  /*0510*/  IMAD.IADD R7, R27.reuse, 0x1, R6 ;  /* 0x000000011b077824 */ /* 0x044fe400078e0206 */
[----:B----4-:R-:W-:-:S03]  /*0520*/  IMAD.IADD R25, R27, 0x1, R26 ;  /* 0x000000011b197824 */ /* 0x010fc600078e021a */
[----:B------:R4:W-:Y:S01]  /*0530*/  @P1 STG.E.U16 desc[UR4][R16.64], R7 ;  /* 0x0000000710001986 */ /* 0x0009e2000c101504 */
[----:B-----5:R-:W-:Y:S01]  /*0540*/  IMAD.IADD R21, R27, 0x1, R24 ;  /* 0x000000011b157824 */ /* 0x020fe200078e0218 */
[----:B------:R-:W-:-:S04]  /*0550*/  ISETP.LT.U32.AND P1, PT, R10, R2, PT ;  /* 0x000000020a00720c */ /* 0x000fc80003f21070 */
[----:B------:R4:W-:Y:S01]  /*0560*/  @P0 STG.E.U16 desc[UR4][R18.64], R21 ;  /* 0x0000001512000986 */ /* 0x0009e2000c101504 */
[----:B---3--:R-:W-:-:S03]  /*0570*/  IMAD.IADD R27, R27, 0x1, R28 ;  /* 0x000000011b1b7824 */ /* 0x008fc600078e021c */
[----:B------:R4:W-:Y:S01]  /*0580*/  @P4 STG.E.U16 desc[UR4][R8.64], R25 ;  /* 0x0000001908004986 */ /* 0x0009e2000c101504 */
[----:B------:R-:W-:-:S03]  /*0590*/  ISETP.GE.U32.AND P0, PT, R10, 0x10000, PT ;  /* 0x000100000a00780c */ /* 0x000fc60003f06070 */
[----:B------:R4:W-:Y:S01]  /*05a0*/  @P2 STG.E.U16 desc[UR4][R22.64], R27 ;  /* 0x0000001b16002986 */ /* 0x0009e2000c101504 */
[C---:B------:R-:W-:Y:S02]  /*05b0*/  ISETP.GE.U32.AND.EX P0, PT, R11.reuse, RZ, PT, P0 ;  /* 0x000000ff0b00720c */ /* 0x040fe40003f06100 */
[----:B------:R-:W-:-:S13]  /*05c0*/  ISETP.LT.AND.EX P1, PT, R11, R3, PT, P1 ;  /* 0x000000030b00720c */ /* 0x000fda0003f21310 */
[----:B----4-:R-:W-:Y:S05]  /*05d0*/  @!P0 BRA P1, `(.L_x_173) ;  /* 0xfffffff800fc8947 */ /* 0x010fea000083ffff */
[----:B------:R-:W-:Y:S05]  /*05e0*/  EXIT ;  /* 0x000000000000794d */ /* 0x000fea0003800000 */
.L_x_172:
[----:B------:R-:W1:Y:S02]  /*05f0*/  S2R R10, SR_TID.X ;  /* 0x00000000000a7919 */ /* 0x000e640000002100 */
[----:B-1----:R-:W-:-:S03]  /*0600*/  IMAD.WIDE.U32 R4, R10, 0x4, RZ ;  /* 0x000000040a047825 */ /* 0x002fc600078e00ff */
[----:B------:R-:W-:-:S04]  /*0610*/  ISETP.GE.U32.AND P0, PT, R4, R2, PT ;  /* 0x000000020400720c */ /* 0x000fc80003f06070 */
[----:B------:R-:W-:-:S04]  /*0620*/  ISETP.GE.AND.EX P0, PT, R5, R3, PT, P0 ;  /* 0x000000030500720c */ /* 0x000fc80003f06300 */
[----:B------:R-:W-:-:S13]  /*0630*/  ISETP.GT.U32.OR P0, PT, R10, 0x3fff, P0 ;  /* 0x00003fff0a00780c */ /* 0x000fda0000704470 */
[----:B------:R-:W-:Y:S05]  /*0640*/  @P0 EXIT ;  /* 0x000000000000094d */ /* 0x000fea0003800000 */
[----:B0-----:R-:W-:Y:S01]  /*0650*/  IMAD.MOV R16, RZ, RZ, -R0 ;  /* 0x000000ffff107224 */ /* 0x001fe200078e0a00 */
[----:B------:R-:W-:Y:S01]  /*0660*/  ULDC UR6, c[0x0][0x0] ;  /* 0x0000000000067ab9 */ /* 0x000fe20000000800 */
[----:B------:R-:W-:-:S03]  /*0670*/  IMAD.MOV.U32 R19, RZ, RZ, RZ ;  /* 0x000000ffff137224 */ /* 0x000fc600078e00ff */
[----:B------:R-:W-:-:S07]  /*0680*/  PRMT R16, R16, 0x7710, RZ ;  /* 0x0000771010107816 */ /* 0x000fce00000000ff */
.L_x_174:
[C---:B------:R-:W-:Y:S01]  /*0690*/  IMAD.SHL.U32 R9, R10.reuse, 0x8, RZ ;  /* 0x000000080a097824 */ /* 0x040fe200078e00ff */
[----:B------:R-:W-:-:S04]  /*06a0*/  SHF.L.U64.HI R17, R10, 0x3, R19 ;  /* 0x000000030a117819 */ /* 0x000fc80000010213 */
[----:B------:R-:W-:-:S05]  /*06b0*/  IADD3 R6, P0, R12, R9, RZ ;  /* 0x000000090c067210 */ /* 0x000fca0007f1e0ff */
[----:B------:R-:W-:-:S06]  /*06c0*/  IMAD.X R7, R13, 0x1, R17, P0 ;  /* 0x000000010d077824 */ /* 0x000fcc00000e0611 */
[----:B------:R-:W2:Y:S01]  /*06d0*/  LDG.E.64 R6, desc[UR4][R6.64] ;  /* 0x0000000406067981 */ /* 0x000ea2000c1e1b00 */
[----:B------:R-:W-:Y:S02]  /*06e0*/  IADD3 R4, P0, R14, R9, RZ ;  /* 0x000000090e047210 */ /* 0x000fe40007f1e0ff */
[----:B--2---:R-:W-:Y:S01]  /*06f0*/  PRMT R5, R7, 0x7632, R5 ;  /* 0x0000763207057816 */ /* 0x004fe20000000005 */
[----:B------:R-:W-:Y:S01]  /*0700*/  IMAD.IADD R9, R16, 0x1, R7 ;  /* 0x0000000110097824 */ /* 0x000fe200078e0207 */
[----:B------:R-:W-:Y:S01]  /*0710*/  PRMT R0, R6, 0x7632, R0 ;  /* 0x0000763206007816 */ /* 0x000fe20000000000 */
[----:B------:R-:W-:Y:S02]  /*0720*/  IMAD.IADD R11, R16, 0x1, R6 ;  /* 0x00000001100b7824 */ /* 0x000fe400078e0206 */
[--C-:B------:R-:W-:Y:S02]  /*0730*/  IMAD.IADD R8, R5, 0x1, R16.reuse ;  /* 0x0000000105087824 */ /* 0x100fe400078e0210 */
[----:B------:R-:W-:-:S02]  /*0740*/  IMAD.IADD R0, R0, 0x1, R16 ;  /* 0x0000000100007824 */ /* 0x000fc400078e0210 */
[----:B------:R-:W-:Y:S01]  /*0750*/  IMAD.X R5, R15, 0x1, R17, P0 ;  /* 0x000000010f057824 */ /* 0x000fe200000e0611 */
[----:B------:R-:W-:Y:S02]  /*0760*/  IADD3 R10, P0, R10, UR6, RZ ;  /* 0x000000060a0a7c10 */ /* 0x000fe4000ff1e0ff */
[----:B------:R-:W-:Y:S02]  /*0770*/  PRMT R9, R9, 0x5410, R8 ;  /* 0x0000541009097816 */ /* 0x000fe40000000008 */
[----:B------:R-:W-:Y:S01]  /*0780*/  PRMT R8, R11, 0x5410, R0 ;  /* 0x000054100b087816 */ /* 0x000fe20000000000 */
        /* <DEDUP_REMOVED lines=10> */
.L_x_175:
        /* <DEDUP_REMOVED lines=13> */
.L_x_3969:


//--------------------- .text._ZN2at6native61_GLOBAL__N__44eb8e94_28_ForeachBinaryOpScalarList_cu_dda10a6925multi_tensor_apply_kernelINS1_28TensorListScalarListMetadataIlLi2EEENS1_25BinaryOpScalarListFunctorIlLi2ELi1ELi1EEEJSt5minusIlEEEEvT_T0_DpT1_ --------------------------
	.section	.text._ZN2at6native61_GLOBAL__N__44eb8e94_28_ForeachBinaryOpScalarList_cu_dda10a6925multi_tensor_apply_kernelINS1_28TensorListScalarListMetadataIlLi2EEENS1_25BinaryOpScalarListFunctorIlLi2ELi1ELi1EEEJSt5minusIlEEEEvT_T0_DpT1_,"ax",@progbits
	.align	128
.text._ZN2at6native61_GLOBAL__N__44eb8e94_28_ForeachBinaryOpScalarList_cu_dda10a6925multi_tensor_apply_kernelINS1_28TensorListScalarListMetadataIlLi2EEENS1_25BinaryOpScalarListFunctorIlLi2ELi1ELi1EEEJSt5minusIlEEEEvT_T0_DpT1_:
        .type           _ZN2at6native61_GLOBAL__N__44eb8e94_28_ForeachBinaryOpScalarList_cu_dda10a6925multi_tensor_apply_kernelINS1_28TensorListScalarListMetadataIlLi2EEENS1_25BinaryOpScalarListFunctorIlLi2ELi1ELi1EEEJSt5minusIlEEEEvT_T0_DpT1_,@function
        .size           _ZN2at6native61_GLOBAL__N__44eb8e94_28_ForeachBinaryOpScalarList_cu_dda10a6925multi_tensor_apply_kernelINS1_28TensorListScalarListMetadataIlLi2EEENS1_25BinaryOpScalarListFunctorIlLi2ELi1ELi1EEEJSt5minusIlEEEEvT_T0_DpT1_,(.L_x_3970 - _ZN2at6native61_GLOBAL__N__44eb8e94_28_ForeachBinaryOpScalarList_cu_dda10a6925multi_tensor_apply_kernelINS1_28TensorListScalarListMetadataIlLi2EEENS1_25BinaryOpScalarListFunctorIlLi2ELi1ELi1EEEJSt5minusIlEEEEvT_T0_DpT1_)
        .other          _ZN2at6native61_GLOBAL__N__44eb8e94_28_ForeachBinaryOpScalarList_cu_dda10a6925multi_tensor_apply_kernelINS1_28TensorListScalarListMetadataIlLi2EEENS1_25BinaryOpScalarListFunctorIlLi2ELi1ELi1EEEJSt5minusIlEEEEvT_T0_DpT1_,@"STO_CUDA_ENTRY STV_DEFAULT"
_ZN2at6native61_GLOBAL__N__44eb8e94_28_ForeachBinaryOpScalarList_cu_dda10a6925multi_tensor_apply_kernelINS1_28TensorListScalarListMetadataIlLi2EEENS1_25BinaryOpScalarListFunctorIlLi2ELi1ELi1EEEJSt5minusIlEEEEvT_T0_DpT1_:
        /* <DEDUP_REMOVED lines=29> */
.L_x_177:
[----:B0-----:R-:W-:Y:S01]  /*01d0*/  IADD3 R9, P0, R0, R4, RZ ;  /* 0x0000000400097210 */ /* 0x001fe20007f1e0ff */
[C---:B-1----:R-:W-:Y:S01]  /*01e0*/  IMAD R6, R2.reuse, 0x3, RZ ;  /* 0x0000000302067824 */ /* 0x042fe200078e02ff */
[----:B------:R-:W-:Y:S02]  /*01f0*/  CS2R R16, SRZ ;  /* 0x0000000000107805 */ /* 0x000fe4000001ff00 */
[----:B------:R-:W-:Y:S02]  /*0200*/  CS2R R12, SRZ ;  /* 0x00000000000c7805 */ /* 0x000fe4000001ff00 */
[----:B------:R-:W-:Y:S01]  /*0210*/  IADD3 R28, P3, R2, R9, RZ ;  /* 0x00000009021c7210 */ /* 0x000fe20007f7e0ff */
[----:B------:R-:W-:Y:S01]  /*0220*/  IMAD.X R8, RZ, RZ, R5, P0 ;  /* 0x000000ffff087224 */ /* 0x000fe200000e0605 */
[C---:B------:R-:W-:Y:S02]  /*0230*/  ISETP.GE.U32.AND P2, PT, R9.reuse, 0x10000, PT ;  /* 0x000100000900780c */ /* 0x040fe40003f46070 */
[----:B------:R-:W-:Y:S01]  /*0240*/  ISETP.LT.U32.AND P1, PT, R9, UR13, PT ;  /* 0x0000000d09007c0c */ /* 0x000fe2000bf21070 */
[----:B------:R-:W-:Y:S01]  /*0250*/  IMAD.X R25, RZ, RZ, R8, P3 ;  /* 0x000000ffff197224 */ /* 0x000fe200018e0608 */
[----:B------:R-:W-:-:S02]  /*0260*/  ISETP.GE.U32.AND.EX P2, PT, R8, RZ, PT, P2 ;  /* 0x000000ff0800720c */ /* 0x000fc40003f46120 */
[----:B------:R-:W-:Y:S02]  /*0270*/  ISETP.GE.U32.AND P4, PT, R28, 0x10000, PT ;  /* 0x000100001c00780c */ /* 0x000fe40003f86070 */
[-C--:B------:R-:W-:Y:S02]  /*0280*/  LEA R26, P5, R2, R9.reuse, 0x1 ;  /* 0x00000009021a7211 */ /* 0x080fe400078a08ff */
[----:B------:R-:W-:Y:S02]  /*0290*/  IADD3 R6, P6, R6, R9, RZ ;  /* 0x0000000906067210 */ /* 0x000fe40007fde0ff */
[----:B------:R-:W-:Y:S01]  /*02a0*/  ISETP.LT.AND.EX P1, PT, R8, UR10, !P2, P1 ;  /* 0x0000000a08007c0c */ /* 0x000fe2000d721310 */
[--C-:B------:R-:W-:Y:S01]  /*02b0*/  IMAD.X R7, RZ, RZ, R8.reuse, P5 ;  /* 0x000000ffff077224 */ /* 0x100fe200028e0608 */
[----:B------:R-:W-:Y:S01]  /*02c0*/  ISETP.LT.U32.AND P0, PT, R28, UR13, PT ;  /* 0x0000000d1c007c0c */ /* 0x000fe2000bf01070 */
[----:B------:R-:W-:Y:S01]  /*02d0*/  IMAD.X R3, RZ, RZ, R8, P6 ;  /* 0x000000ffff037224 */ /* 0x000fe200030e0608 */
[----:B------:R-:W-:-:S02]  /*02e0*/  ISETP.GE.U32.AND.EX P4, PT, R25, RZ, PT, P4 ;  /* 0x000000ff1900720c */ /* 0x000fc40003f86140 */
        /* <DEDUP_REMOVED lines=9> */
[----:B------:R-:W-:-:S04]  /*0380*/  @P1 LEA R22, P2, R9, UR6, 0x3 ;  /* 0x0000000609161c11 */ /* 0x000fc8000f8418ff */
[----:B------:R-:W-:Y:S02]  /*0390*/  @P1 LEA.HI.X R23, R9, UR7, R8, 0x3, P2 ;  /* 0x0000000709171c11 */ /* 0x000fe400090f1c08 */
[C---:B------:R-:W-:Y:S02]  /*03a0*/  @P0 LEA R10, P2, R28.reuse, UR6, 0x3 ;  /* 0x000000061c0a0c11 */ /* 0x040fe4000f8418ff */
[----:B------:R-:W-:Y:S01]  /*03b0*/  CS2R R14, SRZ ;  /* 0x00000000000e7805 */ /* 0x000fe2000001ff00 */
[----:B------:R-:W2:Y:S01]  /*03c0*/  @P1 LDG.E.64 R12, desc[UR14][R22.64] ;  /* 0x0000000e160c1981 */ /* 0x000ea2000c1e1b00 */
[----:B------:R-:W-:Y:S02]  /*03d0*/  @P0 LEA.HI.X R11, R28, UR7, R25, 0x3, P2 ;  /* 0x000000071c0b0c11 */ /* 0x000fe400090f1c19 */
[----:B------:R-:W-:Y:S02]  /*03e0*/  @P3 LEA R18, P2, R26, UR6, 0x3 ;  /* 0x000000061a123c11 */ /* 0x000fe4000f8418ff */
[----:B------:R-:W-:Y:S01]  /*03f0*/  @P4 LEA R20, P5, R6, UR6, 0x3 ;  /* 0x0000000606144c11 */ /* 0x000fe2000f8a18ff */
[----:B------:R0:W3:Y:S01]  /*0400*/  @P0 LDG.E.64 R16, desc[UR14][R10.64] ;  /* 0x0000000e0a100981 */ /* 0x0000e2000c1e1b00 */
[----:B------:R-:W-:-:S02]  /*0410*/  @P3 LEA.HI.X R19, R26, UR7, R7, 0x3, P2 ;  /* 0x000000071a133c11 */ /* 0x000fc400090f1c07 */
[----:B------:R-:W-:-:S05]  /*0420*/  @P4 LEA.HI.X R21, R6, UR7, R3, 0x3, P5 ;  /* 0x0000000706154c11 */ /* 0x000fca000a8f1c03 */
[----:B------:R-:W4:Y:S01]  /*0430*/  @P4 LDG.E.64 R14, desc[UR14][R20.64] ;  /* 0x0000000e140e4981 */ /* 0x000f22000c1e1b00 */
[----:B0-----:R-:W-:-:S06]  /*0440*/  CS2R R10, SRZ ;  /* 0x00000000000a7805 */ /* 0x001fcc000001ff00 */
[----:B------:R0:W5:Y:S01]  /*0450*/  @P3 LDG.E.64 R10, desc[UR14][R18.64] ;  /* 0x0000000e120a3981 */ /* 0x000162000c1e1b00 */
[C---:B------:R-:W-:Y:S02]  /*0460*/  @P1 LEA R22, P2, R9.reuse, UR8, 0x3 ;  /* 0x0000000809161c11 */ /* 0x040fe4000f8418ff */
[C---:B------:R-:W-:Y:S02]  /*0470*/  @P0 LEA R24, P5, R28.reuse, UR8, 0x3 ;  /* 0x000000081c180c11 */ /* 0x040fe4000f8a18ff */
[----:B------:R-:W-:Y:S02]  /*0480*/  @P1 LEA.HI.X R23, R9, UR9, R8, 0x3, P2 ;  /* 0x0000000909171c11 */ /* 0x000fe400090f1c08 */
[----:B------:R-:W-:Y:S02]  /*0490*/  @P0 LEA.HI.X R25, R28, UR9, R25, 0x3, P5 ;  /* 0x000000091c190c11 */ /* 0x000fe4000a8f1c19 */
[----:B------:R-:W-:-:S04]  /*04a0*/  @P3 LEA R8, P6, R26, UR8, 0x3 ;  /* 0x000000081a083c11 */ /* 0x000fc8000f8c18ff */
[----:B------:R-:W-:Y:S02]  /*04b0*/  @P3 LEA.HI.X R9, R26, UR9, R7, 0x3, P6 ;  /* 0x000000091a093c11 */ /* 0x000fe4000b0f1c07 */
[----:B0-----:R-:W-:Y:S01]  /*04c0*/  @P4 LEA R18, P6, R6, UR8, 0x3 ;  /* 0x0000000806124c11 */ /* 0x001fe2000f8c18ff */
[----:B------:R-:W-:-:S03]  /*04d0*/  IMAD.WIDE.U32 R4, R2, 0x4, R4 ;  /* 0x0000000402047825 */ /* 0x000fc600078e0004 */
[----:B------:R-:W-:Y:S02]  /*04e0*/  @P4 LEA.HI.X R19, R6, UR9, R3, 0x3, P6 ;  /* 0x0000000906134c11 */ /* 0x000fe4000b0f1c03 */
[----:B--2---:R-:W-:Y:S02]  /*04f0*/  IADD3 R12, P2, R12, -UR4, RZ ;  /* 0x800000040c0c7c10 */ /* 0x004fe4000ff5e0ff */
[----:B---3--:R-:W-:Y:S02]  /*0500*/  IADD3 R16, P5, R16, -UR4, RZ ;  /* 0x8000000410107c10 */ /* 0x008fe4000ffbe0ff */
[----:B------:R-:W-:Y:S02]  /*0510*/  IADD3.X R13, R13, ~UR5, RZ, P2, !PT ;  /* 0x800000050d0d7c10 */ /* 0x000fe400097fe4ff */
[----:B------:R-:W-:Y:S02]  /*0520*/  IADD3.X R17, R17, ~UR5, RZ, P5, !PT ;  /* 0x8000000511117c10 */ /* 0x000fe4000affe4ff */
[----:B----4-:R-:W-:Y:S01]  /*0530*/  IADD3 R14, P5, R14, -UR4, RZ ;  /* 0x800000040e0e7c10 */ /* 0x010fe2000ffbe0ff */
[----:B------:R2:W-:Y:S01]  /*0540*/  @P1 STG.E.64 desc[UR14][R22.64], R12 ;  /* 0x0000000c16001986 */ /* 0x0005e2000c101b0e */
[----:B-----5:R-:W-:-:S02]  /*0550*/  IADD3 R10, P2, R10, -UR4, RZ ;  /* 0x800000040a0a7c10 */ /* 0x020fc4000ff5e0ff */
[----:B------:R-:W-:Y:S02]  /*0560*/  IADD3.X R15, R15, ~UR5, RZ, P5, !PT ;  /* 0x800000050f0f7c10 */ /* 0x000fe4000affe4ff */
[----:B------:R-:W-:Y:S01]  /*0570*/  IADD3.X R11, R11, ~UR5, RZ, P2, !PT ;  /* 0x800000050b0b7c10 */ /* 0x000fe200097fe4ff */
[----:B------:R2:W-:Y:S01]  /*0580*/  @P0 STG.E.64 desc[UR14][R24.64], R16 ;  /* 0x0000001018000986 */ /* 0x0005e2000c101b0e */
[----:B------:R-:W-:-:S03]  /*0590*/  ISETP.GE.U32.AND P0, PT, R4, 0x10000, PT ;  /* 0x000100000400780c */ /* 0x000fc60003f06070 */
[----:B------:R2:W-:Y:S01]  /*05a0*/  @P3 STG.E.64 desc[UR14][R8.64], R10 ;  /* 0x0000000a08003986 */ /* 0x0005e2000c101b0e */
[----:B------:R-:W-:-:S03]  /*05b0*/  ISETP.LT.U32.AND P1, PT, R4, UR13, PT ;  /* 0x0000000d04007c0c */ /* 0x000fc6000bf21070 */
[----:B------:R2:W-:Y:S01]  /*05c0*/  @P4 STG.E.64 desc[UR14][R18.64], R14 ;  /* 0x0000000e12004986 */ /* 0x0005e2000c101b0e */
[C---:B------:R-:W-:Y:S02]  /*05d0*/  ISETP.GE.U32.AND.EX P0, PT, R5.reuse, RZ, PT, P0 ;  /* 0x000000ff0500720c */ /* 0x040fe40003f06100 */
[----:B------:R-:W-:-:S13]  /*05e0*/  ISETP.LT.AND.EX P1, PT, R5, UR10, PT, P1 ;  /* 0x0000000a05007c0c */ /* 0x000fda000bf21310 */
[----:B--2---:R-:W-:Y:S05]  /*05f0*/  @!P0 BRA P1, `(.L_x_177) ;  /* 0xfffffff800f48947 */ /* 0x004fea000083ffff */
[----:B------:R-:W-:Y:S05]  /*0600*/  EXIT ;  /* 0x000000000000794d */ /* 0x000fea0003800000 */
.L_x_176:
        /* <DEDUP_REMOVED lines=8> */
.L_x_178:
        /* <DEDUP_REMOVED lines=8> */
[----:B--2---:R-:W-:Y:S02]  /*0710*/  IADD3 R6, P0, R6, -UR4, RZ ;  /* 0x8000000406067c10 */ /* 0x004fe4000ff1e0ff */
[----:B------:R-:W-:Y:S02]  /*0720*/  IADD3 R4, P1, R4, -UR4, RZ ;  /* 0x8000000404047c10 */ /* 0x000fe4000ff3e0ff */
[----:B---3--:R-:W-:Y:S02]  /*0730*/  IADD3 R10, P2, R10, -UR4, RZ ;  /* 0x800000040a0a7c10 */ /* 0x008fe4000ff5e0ff */
[----:B------:R-:W-:Y:S02]  /*0740*/  IADD3 R8, P3, R8, -UR4, RZ ;  /* 0x8000000408087c10 */ /* 0x000fe4000ff7e0ff */
[----:B------:R-:W-:-:S02]  /*0750*/  IADD3.X R7, R7, ~UR5, RZ, P0, !PT ;  /* 0x8000000507077c10 */ /* 0x000fc400087fe4ff */
[----:B------:R-:W-:Y:S02]  /*0760*/  IADD3.X R5, R5, ~UR5, RZ, P1, !PT ;  /* 0x8000000505057c10 */ /* 0x000fe40008ffe4ff */
[----:B------:R-:W-:Y:S02]  /*0770*/  IADD3.X R11, R11, ~UR5, RZ, P2, !PT ;  /* 0x800000050b0b7c10 */ /* 0x000fe400097fe4ff */
[----:B------:R-:W-:Y:S01]  /*0780*/  IADD3.X R9, R9, ~UR5, RZ, P3, !PT ;  /* 0x8000000509097c10 */ /* 0x000fe20009ffe4ff */
[----:B------:R0:W-:Y:S01]  /*0790*/  STG.E.128 desc[UR14][R2.64], R4 ;  /* 0x0000000402007986 */ /* 0x0001e2000c101d0e */
        /* <DEDUP_REMOVED lines=15> */
.L_x_179:
        /* <DEDUP_REMOVED lines=15> */
.L_x_3970:


//--------------------- .text._ZN2at6native61_GLOBAL__N__44eb8e94_28_ForeachBinaryOpScalarList_cu_dda10a6925multi_tensor_apply_kernelINS1_28TensorListScalarListMetadataIiLi2EEENS1_25BinaryOpScalarListFunctorIiLi2ELi1ELi1EEEJSt5minusIiEEEEvT_T0_DpT1_ --------------------------
	.section	.text._ZN2at6native61_GLOBAL__N__44eb8e94_28_ForeachBinaryOpScalarList_cu_dda10a6925multi_tensor_apply_kernelINS1_28TensorListScalarListMetadataIiLi2EEENS1_25BinaryOpScalarListFunctorIiLi2ELi1ELi1EEEJSt5minusIiEEEEvT_T0_DpT1_,"ax",@progbits
	.align	128
.text._ZN2at6native61_GLOBAL__N__44eb8e94_28_ForeachBinaryOpScalarList_cu_dda10a6925multi_tensor_apply_kernelINS1_28TensorListScalarListMetadataIiLi2EEENS1_25BinaryOpScalarListFunctorIiLi2ELi1ELi1EEEJSt5minusIiEEEEvT_T0_DpT1_:
        .type           _ZN2at6native61_GLOBAL__N__44eb8e94_28_ForeachBinaryOpScalarList_cu_dda10a6925multi_tensor_apply_kernelINS1_28TensorListScalarListMetadataIiLi2EEENS1_25BinaryOpScalarListFunctorIiLi2ELi1ELi1EEEJSt5minusIiEEEEvT_T0_DpT1_,@function
        .size           _ZN2at6native61_GLOBAL__N__44eb8e94_28_ForeachBinaryOpScalarList_cu_dda10a6925multi_tensor_apply_kernelINS1_28TensorListScalarListMetadataIiLi2EEENS1_25BinaryOpScalarListFunctorIiLi2ELi1ELi1EEEJSt5minusIiEEEEvT_T0_DpT1_,(.L_x_3971 - _ZN2at6native61_GLOBAL__N__44eb8e94_28_ForeachBinaryOpScalarList_cu_dda10a6925multi_tensor_apply_kernelINS1_28TensorListScalarListMetadataIiLi2EEENS1_25BinaryOpScalarListFunctorIiLi2ELi1ELi1EEEJSt5minusIiEEEEvT_T0_DpT1_)
        .other          _ZN2at6native61_GLOBAL__N__44eb8e94_28_ForeachBinaryOpScalarList_cu_dda10a6925multi_tensor_apply_kernelINS1_28TensorListScalarListMetadataIiLi2EEENS1_25BinaryOpScalarListFunctorIiLi2ELi1ELi1EEEJSt5minusIiEEEEvT_T0_DpT1_,@"STO_CUDA_ENTRY STV_DEFAULT"
_ZN2at6native61_GLOBAL__N__44eb8e94_28_ForeachBinaryOpScalarList_cu_dda10a6925multi_tensor_apply_kernelINS1_28TensorListScalarListMetadataIiLi2EEENS1_25BinaryOpScalarListFunctorIiLi2ELi1ELi1EEEJSt5minusIiEEEEvT_T0_DpT1_:
        /* <DEDUP_REMOVED lines=29> */
.L_x_181:
        /* <DEDUP_REMOVED lines=50> */
[--C-:B0-----:R-:W-:Y:S02]  /*04f0*/  IMAD.IADD R6, R6, 0x1, -R0.reuse ;  /* 0x0000000106067824 */ /* 0x101fe400078e0a00 */
[----:B--2---:R-:W-:-:S03]  /*0500*/  IMAD.IADD R21, R21, 0x1, -R0 ;  /* 0x0000000115157824 */ /* 0x004fc600078e0a00 */
[----:B------:R0:W-:Y:S01]  /*0510*/  @P1 STG.E desc[UR4][R16.64], R6 ;  /* 0x0000000610001986 */ /* 0x0001e2000c101904 */
[----:B----4-:R-:W-:-:S03]  /*0520*/  IMAD.IADD R25, R25, 0x1, -R0 ;  /* 0x0000000119197824 */ /* 0x010fc600078e0a00 */
[----:B------:R0:W-:Y:S01]  /*0530*/  @P0 STG.E desc[UR4][R18.64], R21 ;  /* 0x0000001512000986 */ /* 0x0001e2000c101904 */
[----:B------:R-:W-:-:S03]  /*0540*/  ISETP.GE.U32.AND P0, PT, R8, 0x10000, PT ;  /* 0x000100000800780c */ /* 0x000fc60003f06070 */
[----:B------:R0:W-:Y:S01]  /*0550*/  @P4 STG.E desc[UR4][R28.64], R25 ;  /* 0x000000191c004986 */ /* 0x0001e2000c101904 */
[----:B------:R-:W-:Y:S01]  /*0560*/  ISETP.LT.U32.AND P1, PT, R8, R2, PT ;  /* 0x000000020800720c */ /* 0x000fe20003f21070 */
[----:B---3--:R-:W-:-:S05]  /*0570*/  IMAD.IADD R7, R26, 0x1, -R0 ;  /* 0x000000011a077824 */ /* 0x008fca00078e0a00 */
[----:B------:R0:W-:Y:S01]  /*0580*/  @P2 STG.E desc[UR4][R10.64], R7 ;  /* 0x000000070a002986 */ /* 0x0001e2000c101904 */
[C---:B------:R-:W-:Y:S02]  /*0590*/  ISETP.GE.U32.AND.EX P0, PT, R9.reuse, RZ, PT, P0 ;  /* 0x000000ff0900720c */ /* 0x040fe40003f06100 */
[----:B------:R-:W-:-:S13]  /*05a0*/  ISETP.LT.AND.EX P1, PT, R9, R3, PT, P1 ;  /* 0x000000030900720c */ /* 0x000fda0003f21310 */
[----:B0-----:R-:W-:Y:S05]  /*05b0*/  @!P0 BRA P1, `(.L_x_181) ;  /* 0xfffffffc00048947 */ /* 0x001fea000083ffff */
[----:B------:R-:W-:Y:S05]  /*05c0*/  EXIT ;  /* 0x000000000000794d */ /* 0x000fea0003800000 */
.L_x_180:
        /* <DEDUP_REMOVED lines=8> */
.L_x_182:
        /* <DEDUP_REMOVED lines=15> */
[--C-:B0-----:R-:W-:Y:S02]  /*0740*/  IMAD.IADD R7, R7, 0x1, -R0.reuse ;  /* 0x0000000107077824 */ /* 0x101fe400078e0a00 */
[--C-:B------:R-:W-:Y:S02]  /*0750*/  IMAD.IADD R6, R6, 0x1, -R0.reuse ;  /* 0x0000000106067824 */ /* 0x100fe400078e0a00 */
[----:B------:R-:W-:-:S02]  /*0760*/  IMAD.IADD R5, R5, 0x1, -R0 ;  /* 0x0000000105057824 */ /* 0x000fc400078e0a00 */
[----:B------:R-:W-:-:S05]  /*0770*/  IMAD.IADD R4, R4, 0x1, -R0 ;  /* 0x0000000104047824 */ /* 0x000fca00078e0a00 */
[----:B------:R1:W-:Y:S01]  /*0780*/  STG.E.128 desc[UR4][R10.64], R4 ;  /* 0x000000040a007986 */ /* 0x0003e2000c101d04 */
[----:B------:R-:W-:Y:S05]  /*0790*/  @!P0 BRA P1, `(.L_x_182) ;  /* 0xfffffffc00ac8947 */ /* 0x000fea000083ffff */
[----:B------:R-:W-:Y:S05]  /*07a0*/  EXIT ;  /* 0x000000000000794d */ /* 0x000fea0003800000 */
.L_x_183:
        /* <DEDUP_REMOVED lines=13> */
.L_x_3971:


//--------------------- .text._ZN2at6native61_GLOBAL__N__44eb8e94_28_ForeachBinaryOpScalarList_cu_dda10a6925multi_tensor_apply_kernelINS1_28TensorListScalarListMetadataIaLi2EEENS1_25BinaryOpScalarListFunctorIaLi2ELi1ELi1EEEJSt5minusIaEEEEvT_T0_DpT1_ --------------------------
	.section	.text._ZN2at6native61_GLOBAL__N__44eb8e94_28_ForeachBinaryOpScalarList_cu_dda10a6925multi_tensor_apply_kernelINS1_28TensorListScalarListMetadataIaLi2EEENS1_25BinaryOpScalarListFunctorIaLi2ELi1ELi1EEEJSt5minusIaEEEEvT_T0_DpT1_,"ax",@progbits
	.align	128
.text._ZN2at6native61_GLOBAL__N__44eb8e94_28_ForeachBinaryOpScalarList_cu_dda10a6925multi_tensor_apply_kernelINS1_28TensorListScalarListMetadataIaLi2EEENS1_25BinaryOpScalarListFunctorIaLi2ELi1ELi1EEEJSt5minusIaEEEEvT_T0_DpT1_:
        .type           _ZN2at6native61_GLOBAL__N__44eb8e94_28_ForeachBinaryOpScalarList_cu_dda10a6925multi_tensor_apply_kernelINS1_28TensorListScalarListMetadataIaLi2EEENS1_25BinaryOpScalarListFunctorIaLi2ELi1ELi1EEEJSt5minusIaEEEEvT_T0_DpT1_,@function
        .size           _ZN2at6native61_GLOBAL__N__44eb8e94_28_ForeachBinaryOpScalarList_cu_dda10a6925multi_tensor_apply_kernelINS1_28TensorListScalarListMetadataIaLi2EEENS1_25BinaryOpScalarListFunctorIaLi2ELi1ELi1EEEJSt5minusIaEEEEvT_T0_DpT1_,(.L_x_3972 - _ZN2at6native61_GLOBAL__N__44eb8e94_28_ForeachBinaryOpScalarList_cu_dda10a6925multi_tensor_apply_kernelINS1_28TensorListScalarListMetadataIaLi2EEENS1_25BinaryOpScalarListFunctorIaLi2ELi1ELi1EEEJSt5minusIaEEEEvT_T0_DpT1_)
        .other          _ZN2at6native61_GLOBAL__N__44eb8e94_28_ForeachBinaryOpScalarList_cu_dda10a6925multi_tensor_apply_kernelINS1_28TensorListScalarListMetadataIaLi2EEENS1_25BinaryOpScalarListFunctorIaLi2ELi1ELi1EEEJSt5minusIaEEEEvT_T0_DpT1_,@"STO_CUDA_ENTRY STV_DEFAULT"
_ZN2at6native61_GLOBAL__N__44eb8e94_28_ForeachBinaryOpScalarList_cu_dda10a6925multi_tensor_apply_kernelINS1_28TensorListScalarListMetadataIaLi2EEENS1_25BinaryOpScalarListFunctorIaLi2ELi1ELi1EEEJSt5minusIaEEEEvT_T0_DpT1_:
        /* <DEDUP_REMOVED lines=17> */
[----:B--2---:R-:W-:-:S04]  /*0110*/  IADD3 R4, P3, -R6, R10, RZ ;  /* 0x0000000a06047210 */ /* 0x004fc80007f7e1ff */
[----:B------:R-:W-:-:S04]  /*0120*/  LOP3.LUT R6, R4, R3, R2, 0xfe, !PT ;  /* 0x0000000304067212 */ /* 0x000fc800078efe02 */
[----:B------:R-:W-:Y:S01]  /*0130*/  LOP3.LUT P0, RZ, R6, 0x3, RZ, 0xc0, !PT ;  /* 0x0000000306ff7812 */ /* 0x000fe2000780c0ff */
[----:B------:R-:W-:Y:S02]  /*0140*/  IMAD.X R6, R7, 0x1, R9, P2 ;  /* 0x0000000107067824 */ /* 0x000fe400010e0609 */
[----:B------:R-:W-:-:S10]  /*0150*/  IMAD.X R7, R11, 0x1, ~R7, P3 ;  /* 0x000000010b077824 */ /* 0x000fd400018e0e07 */
[----:B------:R-:W-:Y:S05]  /*0160*/  @!P0 BRA `(.L_x_184) ;  /* 0x0000000400208947 */ /* 0x000fea0003800000 */
[----:B------:R-:W-:-:S04]  /*0170*/  ISETP.GE.U32.AND P0, PT, R4, 0x1, PT ;  /* 0x000000010400780c */ /* 0x000fc80003f06070 */
[----:B------:R-:W-:-:S13]  /*0180*/  ISETP.GE.AND.EX P0, PT, R7, RZ, PT, P0 ;  /* 0x000000ff0700720c */ /* 0x000fda0003f06300 */
[----:B------:R-:W-:Y:S05]  /*0190*/  @!P0 EXIT ;  /* 0x000000000000894d */ /* 0x000fea0003800000 */
[----:B------:R-:W1:Y:S01]  /*01a0*/  S2R R8, SR_TID.X ;  /* 0x0000000000087919 */ /* 0x000e620000002100 */
[----:B------:R-:W2:Y:S01]  /*01b0*/  LDC R9, c[0x0][RZ] ;  /* 0x00000000ff097b82 */ /* 0x000ea20000000800 */
[----:B------:R-:W-:-:S07]  /*01c0*/  CS2R R10, SRZ ;  /* 0x00000000000a7805 */ /* 0x000fce000001ff00 */
.L_x_185:
[----:B-1----:R-:W-:Y:S01]  /*01d0*/  IADD3 R28, P0, R8, R10, RZ ;  /* 0x0000000a081c7210 */ /* 0x002fe20007f1e0ff */
[C---:B--2---:R-:W-:Y:S01]  /*01e0*/  IMAD R25, R9.reuse, 0x3, RZ ;  /* 0x0000000309197824 */ /* 0x044fe200078e02ff */
[----:B---3--:R-:W-:Y:S02]  /*01f0*/  PRMT R27, RZ, 0x7610, R27 ;  /* 0x00007610ff1b7816 */ /* 0x008fe4000000001b */
[CC--:B------:R-:W-:Y:S01]  /*0200*/  IADD3 R13, P3, R9.reuse, R28.reuse, RZ ;  /* 0x0000001c090d7210 */ /* 0x0c0fe20007f7e0ff */
[----:B------:R-:W-:Y:S01]  /*0210*/  IMAD.X R12, RZ, RZ, R11, P0 ;  /* 0x000000ffff0c7224 */ /* 0x000fe200000e060b */
[C---:B------:R-:W-:Y:S02]  /*0220*/  ISETP.GE.U32.AND P1, PT, R28.reuse, 0x10000, PT ;  /* 0x000100001c00780c */ /* 0x040fe40003f26070 */
[----:B------:R-:W-:Y:S01]  /*0230*/  LEA R23, P4, R9, R28, 0x1 ;  /* 0x0000001c09177211 */ /* 0x000fe200078808ff */
[----:B------:R-:W-:Y:S01]  /*0240*/  IMAD.X R22, RZ, RZ, R12, P3 ;  /* 0x000000ffff167224 */ /* 0x000fe200018e060c */
[----:B------:R-:W-:-:S02]  /*0250*/  ISETP.LT.U32.AND P0, PT, R28, R4, PT ;  /* 0x000000041c00720c */ /* 0x000fc40003f01070 */
[C---:B------:R-:W-:Y:S01]  /*0260*/  ISETP.GE.U32.AND.EX P1, PT, R12.reuse, RZ, PT, P1 ;  /* 0x000000ff0c00720c */ /* 0x040fe20003f26110 */
[--C-:B------:R-:W-:Y:S01]  /*0270*/  IMAD.X R24, RZ, RZ, R12.reuse, P4 ;  /* 0x000000ffff187224 */ /* 0x100fe200020e060c */
[----:B------:R-:W-:Y:S02]  /*0280*/  ISETP.GE.U32.AND P2, PT, R13, 0x10000, PT ;  /* 0x000100000d00780c */ /* 0x000fe40003f46070 */
[----:B------:R-:W-:Y:S02]  /*0290*/  ISETP.LT.AND.EX P1, PT, R12, R7, !P1, P0 ;  /* 0x000000070c00720c */ /* 0x000fe40004f21300 */
[----:B------:R-:W-:Y:S02]  /*02a0*/  IADD3 R25, P5, R25, R28, RZ ;  /* 0x0000001c19197210 */ /* 0x000fe40007fbe0ff */
[----:B------:R-:W-:Y:S02]  /*02b0*/  ISETP.GE.U32.AND P3, PT, R23, 0x10000, PT ;  /* 0x000100001700780c */ /* 0x000fe40003f66070 */
[----:B------:R-:W-:Y:S01]  /*02c0*/  ISETP.LT.U32.AND P0, PT, R13, R4, PT ;  /* 0x000000040d00720c */ /* 0x000fe20003f01070 */
[----:B------:R-:W-:Y:S01]  /*02d0*/  IMAD.X R26, RZ, RZ, R12, P5 ;  /* 0x000000ffff1a7224 */ /* 0x000fe200028e060c */
[----:B------:R-:W-:-:S02]  /*02e0*/  ISETP.GE.U32.AND.EX P2, PT, R22, RZ, PT, P2 ;  /* 0x000000ff1600720c */ /* 0x000fc40003f46120 */
[-C--:B------:R-:W-:Y:S02]  /*02f0*/  ISETP.LT.U32.AND P4, PT, R23, R4.reuse, PT ;  /* 0x000000041700720c */ /* 0x080fe40003f81070 */
[----:B------:R-:W-:Y:S02]  /*0300*/  ISETP.GE.U32.AND.EX P3, PT, R24, RZ, PT, P3 ;  /* 0x000000ff1800720c */ /* 0x000fe40003f66130 */
[-C--:B------:R-:W-:Y:S02]  /*0310*/  ISETP.LT.AND.EX P0, PT, R22, R7.reuse, !P2, P0 ;  /* 0x000000071600720c */ /* 0x080fe40005701300 */
[C---:B------:R-:W-:Y:S02]  /*0320*/  ISETP.GE.U32.AND P2, PT, R25.reuse, 0x10000, PT ;  /* 0x000100001900780c */ /* 0x040fe40003f46070 */
[----:B------:R-:W-:Y:S02]  /*0330*/  ISETP.LT.AND.EX P4, PT, R24, R7, !P3, P4 ;  /* 0x000000071800720c */ /* 0x000fe40005f81340 */
[----:B------:R-:W-:-:S02]  /*0340*/  ISETP.LT.U32.AND P3, PT, R25, R4, PT ;  /* 0x000000041900720c */ /* 0x000fc40003f61070 */
[----:B------:R-:W-:Y:S02]  /*0350*/  ISETP.GE.U32.AND.EX P2, PT, R26, RZ, PT, P2 ;  /* 0x000000ff1a00720c */ /* 0x000fe40003f46120 */
[----:B------:R-:W-:Y:S02]  /*0360*/  @P1 IADD3 R18, P5, R28, R2, RZ ;  /* 0x000000021c121210 */ /* 0x000fe40007fbe0ff */
[----:B------:R-:W-:-:S03]  /*0370*/  ISETP.LT.AND.EX P2, PT, R26, R7, !P2, P3 ;  /* 0x000000071a00720c */ /* 0x000fc60005741330 */
[----:B------:R-:W-:Y:S01]  /*0380*/  @P1 IMAD.X R19, R12, 0x1, R5, P5 ;  /* 0x000000010c131824 */ /* 0x000fe200028e0605 */
[-C--:B------:R-:W-:Y:S02]  /*0390*/  @P0 IADD3 R14, P5, R13, R2.reuse, RZ ;  /* 0x000000020d0e0210 */ /* 0x080fe40007fbe0ff */
[-C--:B------:R-:W-:Y:S02]  /*03a0*/  @P4 IADD3 R16, P3, R23, R2.reuse, RZ ;  /* 0x0000000217104210 */ /* 0x080fe40007f7e0ff */
[----:B------:R-:W-:Y:S01]  /*03b0*/  PRMT R29, RZ, 0x7610, R29 ;  /* 0x00007610ff1d7816 */ /* 0x000fe2000000001d */
[--C-:B------:R-:W-:Y:S01]  /*03c0*/  @P0 IMAD.X R15, R22, 0x1, R5.reuse, P5 ;  /* 0x00000001160f0824 */ /* 0x100fe200028e0605 */
[----:B------:R-:W2:Y:S01]  /*03d0*/  @P1 LDG.E.U8 R27, desc[UR4][R18.64] ;  /* 0x00000004121b1981 */ /* 0x000ea2000c1e1100 */
[--C-:B------:R-:W-:Y:S02]  /*03e0*/  @P4 IMAD.X R17, R24, 0x1, R5.reuse, P3 ;  /* 0x0000000118114824 */ /* 0x100fe400018e0605 */
[----:B------:R-:W-:Y:S01]  /*03f0*/  @P2 IADD3 R20, P3, R25, R2, RZ ;  /* 0x0000000219142210 */ /* 0x000fe20007f7e0ff */
[----:B------:R1:W3:Y:S04]  /*0400*/  @P0 LDG.E.U8 R29, desc[UR4][R14.64] ;  /* 0x000000040e1d0981 */ /* 0x0002e8000c1e1100 */
[----:B------:R-:W-:Y:S01]  /*0410*/  @P2 IMAD.X R21, R26, 0x1, R5, P3 ;  /* 0x000000011a152824 */ /* 0x000fe200018e0605 */
[----:B-1----:R-:W-:-:S02]  /*0420*/  PRMT R14, RZ, 0x7610, R14 ;  /* 0x00007610ff0e7816 */ /* 0x002fc4000000000e */
[----:B------:R-:W-:-:S04]  /*0430*/  PRMT R15, RZ, 0x7610, R15 ;  /* 0x00007610ff0f7816 */ /* 0x000fc8000000000f */
[----:B------:R1:W4:Y:S04]  /*0440*/  @P4 LDG.E.U8 R14, desc[UR4][R16.64] ;  /* 0x00000004100e4981 */ /* 0x000328000c1e1100 */
[----:B------:R5:W4:Y:S01]  /*0450*/  @P2 LDG.E.U8 R15, desc[UR4][R20.64] ;  /* 0x00000004140f2981 */ /* 0x000b22000c1e1100 */
[----:B0-----:R-:W-:Y:S01]  /*0460*/  IMAD.MOV R19, RZ, RZ, -R0 ;  /* 0x000000ffff137224 */ /* 0x001fe200078e0a00 */
[----:B------:R-:W-:Y:S01]  /*0470*/  @P1 IADD3 R18, P3, R28, R3, RZ ;  /* 0x000000031c121210 */ /* 0x000fe20007f7e0ff */
[----:B------:R-:W-:-:S03]  /*0480*/  IMAD.WIDE.U32 R10, R9, 0x4, R10 ;  /* 0x00000004090a7825 */ /* 0x000fc600078e000a */
[----:B------:R-:W-:Y:S01]  /*0490*/  PRMT R28, R19, 0x7710, RZ ;  /* 0x00007710131c7816 */ /* 0x000fe200000000ff */
[----:B------:R-:W-:Y:S01]  /*04a0*/  @P1 IMAD.X R19, R12, 0x1, R6, P3 ;  /* 0x000000010c131824 */ /* 0x000fe200018e0606 */
[-C--:B------:R-:W-:Y:S02]  /*04b0*/  @P0 IADD3 R12, P5, R13, R3.reuse, RZ ;  /* 0x000000030d0c0210 */ /* 0x080fe40007fbe0ff */
[----:B-1----:R-:W-:-:S03]  /*04c0*/  @P4 IADD3 R16, P3, R23, R3, RZ ;  /* 0x0000000317104210 */ /* 0x002fc60007f7e0ff */
[--C-:B------:R-:W-:Y:S02]  /*04d0*/  @P0 IMAD.X R13, R22, 0x1, R6.reuse, P5 ;  /* 0x00000001160d0824 */ /* 0x100fe400028e0606 */
[----:B------:R-:W-:Y:S02]  /*04e0*/  @P4 IMAD.X R17, R24, 0x1, R6, P3 ;  /* 0x0000000118114824 */ /* 0x000fe400018e0606 */
[C---:B--2---:R-:W-:Y:S02]  /*04f0*/  IMAD.IADD R27, R28.reuse, 0x1, R27 ;  /* 0x000000011c1b7824 */ /* 0x044fe400078e021b */
[----:B---3--:R-:W-:-:S03]  /*0500*/  IMAD.IADD R29, R28, 0x1, R29 ;  /* 0x000000011c1d7824 */ /* 0x008fc600078e021d */
[----:B------:R3:W-:Y:S01]  /*0510*/  @P1 STG.E.U8 desc[UR4][R18.64], R27 ;  /* 0x0000001b12001986 */ /* 0x0007e2000c101104 */
[----:B-----5:R-:W-:-:S03]  /*0520*/  @P2 IADD3 R20, P1, R25, R3, RZ ;  /* 0x0000000319142210 */ /* 0x020fc60007f3e0ff */
[----:B------:R3:W-:Y:S01]  /*0530*/  @P0 STG.E.U8 desc[UR4][R12.64], R29 ;  /* 0x0000001d0c000986 */ /* 0x0007e2000c101104 */
[----:B------:R-:W-:Y:S01]  /*0540*/  ISETP.GE.U32.AND P0, PT, R10, 0x10000, PT ;  /* 0x000100000a00780c */ /* 0x000fe20003f06070 */
[----:B------:R-:W-:Y:S01]  /*0550*/  @P2 IMAD.X R21, R26, 0x1, R6, P1 ;  /* 0x000000011a152824 */ /* 0x000fe200008e0606 */
[----:B------:R-:W-:Y:S02]  /*0560*/  ISETP.LT.U32.AND P1, PT, R10, R4, PT ;  /* 0x000000040a00720c */ /* 0x000fe40003f21070 */
[C---:B------:R-:W-:Y:S02]  /*0570*/  ISETP.GE.U32.AND.EX P0, PT, R11.reuse, RZ, PT, P0 ;  /* 0x000000ff0b00720c */ /* 0x040fe40003f06100 */
[----:B------:R-:W-:Y:S01]  /*0580*/  ISETP.LT.AND.EX P1, PT, R11, R7, PT, P1 ;  /* 0x000000070b00720c */ /* 0x000fe20003f21310 */
[C---:B----4-:R-:W-:Y:S02]  /*0590*/  IMAD.IADD R23, R28.reuse, 0x1, R14 ;  /* 0x000000011c177824 */ /* 0x050fe400078e020e */
[----:B------:R-:W-:-:S03]  /*05a0*/  IMAD.IADD R15, R28, 0x1, R15 ;  /* 0x000000011c0f7824 */ /* 0x000fc600078e020f */
[----:B------:R3:W-:Y:S04]  /*05b0*/  @P4 STG.E.U8 desc[UR4][R16.64], R23 ;  /* 0x0000001710004986 */ /* 0x0007e8000c101104 */
[----:B------:R3:W-:Y:S03]  /*05c0*/  @P2 STG.E.U8 desc[UR4][R20.64], R15 ;  /* 0x0000000f14002986 */ /* 0x0007e6000c101104 */
[----:B------:R-:W-:Y:S05]  /*05d0*/  @!P0 BRA P1, `(.L_x_185) ;  /* 0xfffffff800fc8947 */ /* 0x000fea000083ffff */
[----:B------:R-:W-:Y:S05]  /*05e0*/  EXIT ;  /* 0x000000000000794d */ /* 0x000fea0003800000 */
.L_x_184:
        /* <DEDUP_REMOVED lines=10> */
.L_x_186:
[C---:B------:R-:W-:Y:S01]  /*0690*/  IMAD.SHL.U32 R16, R11.reuse, 0x4, RZ ;  /* 0x000000040b107824 */ /* 0x040fe200078e00ff */
[----:B------:R-:W-:-:S04]  /*06a0*/  SHF.L.U64.HI R17, R11, 0x2, R0 ;  /* 0x000000020b117819 */ /* 0x000fc80000010200 */
[----:B------:R-:W-:-:S05]  /*06b0*/  IADD3 R12, P0, R16, R2, RZ ;  /* 0x00000002100c7210 */ /* 0x000fca0007f1e0ff */
[----:B------:R-:W-:-:S05]  /*06c0*/  IMAD.X R13, R17, 0x1, R5, P0 ;  /* 0x00000001110d7824 */ /* 0x000fca00000e0605 */
[----:B------:R-:W2:Y:S02]  /*06d0*/  LDG.E R12, desc[UR4][R12.64] ;  /* 0x000000040c0c7981 */ /* 0x000ea4000c1e1900 */
[C---:B--2---:R-:W-:Y:S02]  /*06e0*/  PRMT R8, R12.reuse, 0x7770, RZ ;  /* 0x000077700c087816 */ /* 0x044fe400000000ff */
[C---:B------:R-:W-:Y:S02]  /*06f0*/  PRMT R9, R12.reuse, 0x7771, RZ ;  /* 0x000077710c097816 */ /* 0x040fe400000000ff */
[----:B------:R-:W-:Y:S01]  /*0700*/  PRMT R10, R12, 0x7772, RZ ;  /* 0x000077720c0a7816 */ /* 0x000fe200000000ff */
[--C-:B------:R-:W-:Y:S02]  /*0710*/  IMAD.IADD R15, R8, 0x1, R18.reuse ;  /* 0x00000001080f7824 */ /* 0x100fe400078e0212 */
[--C-:B------:R-:W-:Y:S01]  /*0720*/  IMAD.IADD R8, R9, 0x1, R18.reuse ;  /* 0x0000000109087824 */ /* 0x100fe200078e0212 */
[----:B------:R-:W-:Y:S01]  /*0730*/  PRMT R9, R12, 0x7773, RZ ;  /* 0x000077730c097816 */ /* 0x000fe200000000ff */
[----:B------:R-:W-:-:S03]  /*0740*/  IMAD.IADD R14, R10, 0x1, R18 ;  /* 0x000000010a0e7824 */ /* 0x000fc600078e0212 */
[----:B------:R-:W-:Y:S01]  /*0750*/  PRMT R15, R8, 0x7604, R15 ;  /* 0x00007604080f7816 */ /* 0x000fe2000000000f */
[----:B------:R-:W-:Y:S01]  /*0760*/  IMAD.IADD R10, R9, 0x1, R18 ;  /* 0x00000001090a7824 */ /* 0x000fe200078e0212 */
        /* <DEDUP_REMOVED lines=13> */
[----:B0-----:R-:W-:Y:S05]  /*0840*/  @!P0 BRA P1, `(.L_x_186) ;  /* 0xfffffffc00908947 */ /* 0x001fea000083ffff */
[----:B------:R-:W-:Y:S05]  /*0850*/  EXIT ;  /* 0x000000000000794d */ /* 0x000fea0003800000 */
.L_x_187:
        /* <DEDUP_REMOVED lines=10> */
.L_x_3972:


//--------------------- .text._ZN2at6native61_GLOBAL__N__44eb8e94_28_ForeachBinaryOpScalarList_cu_dda10a6925multi_tensor_apply_kernelINS1_28TensorListScalarListMetadataIhLi2EEENS1_25BinaryOpScalarListFunctorIhLi2ELi1ELi1EEEJSt5minusIhEEEEvT_T0_DpT1_ --------------------------
	.section	.text._ZN2at6native61_GLOBAL__N__44eb8e94_28_ForeachBinaryOpScalarList_cu_dda10a6925multi_tensor_apply_kernelINS1_28TensorListScalarListMetadataIhLi2EEENS1_25BinaryOpScalarListFunctorIhLi2ELi1ELi1EEEJSt5minusIhEEEEvT_T0_DpT1_,"ax",@progbits
	.align	128
.text._ZN2at6native61_GLOBAL__N__44eb8e94_28_ForeachBinaryOpScalarList_cu_dda10a6925multi_tensor_apply_kernelINS1_28TensorListScalarListMetadataIhLi2EEENS1_25BinaryOpScalarListFunctorIhLi2ELi1ELi1EEEJSt5minusIhEEEEvT_T0_DpT1_:
        .type           _ZN2at6native61_GLOBAL__N__44eb8e94_28_ForeachBinaryOpScalarList_cu_dda10a6925multi_tensor_apply_kernelINS1_28TensorListScalarListMetadataIhLi2EEENS1_25BinaryOpScalarListFunctorIhLi2ELi1ELi1EEEJSt5minusIhEEEEvT_T0_DpT1_,@function
        .size           _ZN2at6native61_GLOBAL__N__44eb8e94_28_ForeachBinaryOpScalarList_cu_dda10a6925multi_tensor_apply_kernelINS1_28TensorListScalarListMetadataIhLi2EEENS1_25BinaryOpScalarListFunctorIhLi2ELi1ELi1EEEJSt5minusIhEEEEvT_T0_DpT1_,(.L_x_3973 - _ZN2at6native61_GLOBAL__N__44eb8e94_28_ForeachBinaryOpScalarList_cu_dda10a6925multi_tensor_apply_kernelINS1_28TensorListScalarListMetadataIhLi2EEENS1_25BinaryOpScalarListFunctorIhLi2ELi1ELi1EEEJSt5minusIhEEEEvT_T0_DpT1_)
        .other          _ZN2at6native61_GLOBAL__N__44eb8e94_28_ForeachBinaryOpScalarList_cu_dda10a6925multi_tensor_apply_kernelINS1_28TensorListScalarListMetadataIhLi2EEENS1_25BinaryOpScalarListFunctorIhLi2ELi1ELi1EEEJSt5minusIhEEEEvT_T0_DpT1_,@"STO_CUDA_ENTRY STV_DEFAULT"
_ZN2at6native61_GLOBAL__N__44eb8e94_28_ForeachBinaryOpScalarList_cu_dda10a6925multi_tensor_apply_kernelINS1_28TensorListScalarListMetadataIhLi2EEENS1_25BinaryOpScalarListFunctorIhLi2ELi1ELi1EEEJSt5minusIhEEEEvT_T0_DpT1_:
        /* <DEDUP_REMOVED lines=29> */
.L_x_189:
        /* <DEDUP_REMOVED lines=66> */
.L_x_188:
        /* <DEDUP_REMOVED lines=10> */
.L_x_190:
        /* <DEDUP_REMOVED lines=29> */
.L_x_191:
        /* <DEDUP_REMOVED lines=10> */
.L_x_3973:


//--------------------- .text._ZN2at6native61_GLOBAL__N__44eb8e94_28_ForeachBinaryOpScalarList_cu_dda10a6925multi_tensor_apply_kernelINS1_28TensorListScalarListMetadataIfLi1EEENS1_25BinaryOpScalarListFunctorIN3c108BFloat16ELi1ELi1ELi0EEEJSt5minusIfEEEEvT_T0_DpT1_ --------------------------
	.section	.text._ZN2at6native61_GLOBAL__N__44eb8e94_28_ForeachBinaryOpScalarList_cu_dda10a6925multi_tensor_apply_kernelINS1_28TensorListScalarListMetadataIfLi1EEENS1_25BinaryOpScalarListFunctorIN3c108BFloat16ELi1ELi1ELi0EEEJSt5minusIfEEEEvT_T0_DpT1_,"ax",@progbits
	.align	128
.text._ZN2at6native61_GLOBAL__N__44eb8e94_28_ForeachBinaryOpScalarList_cu_dda10a6925multi_tensor_apply_kernelINS1_28TensorListScalarListMetadataIfLi1EEENS1_25BinaryOpScalarListFunctorIN3c108BFloat16ELi1ELi1ELi0EEEJSt5minusIfEEEEvT_T0_DpT1_:
        .type           _ZN2at6native61_GLOBAL__N__44eb8e94_28_ForeachBinaryOpScalarList_cu_dda10a6925multi_tensor_apply_kernelINS1_28TensorListScalarListMetadataIfLi1EEENS1_25BinaryOpScalarListFunctorIN3c108BFloat16ELi1ELi1ELi0EEEJSt5minusIfEEEEvT_T0_DpT1_,@function
        .size           _ZN2at6native61_GLOBAL__N__44eb8e94_28_ForeachBinaryOpScalarList_cu_dda10a6925multi_tensor_apply_kernelINS1_28TensorListScalarListMetadataIfLi1EEENS1_25BinaryOpScalarListFunctorIN3c108BFloat16ELi1ELi1ELi0EEEJSt5minusIfEEEEvT_T0_DpT1_,(.L_x_3974 - _ZN2at6native61_GLOBAL__N__44eb8e94_28_ForeachBinaryOpScalarList_cu_dda10a6925multi_tensor_apply_kernelINS1_28TensorListScalarListMetadataIfLi1EEENS1_25BinaryOpScalarListFunctorIN3c108BFloat16ELi1ELi1ELi0EEEJSt5minusIfEEEEvT_T0_DpT1_)
        .other          _ZN2at6native61_GLOBAL__N__44eb8e94_28_ForeachBinaryOpScalarList_cu_dda10a6925multi_tensor_apply_kernelINS1_28TensorListScalarListMetadataIfLi1EEENS1_25BinaryOpScalarListFunctorIN3c108BFloat16ELi1ELi1ELi0EEEJSt5minusIfEEEEvT_T0_DpT1_,@"STO_CUDA_ENTRY STV_DEFAULT"
_ZN2at6native61_GLOBAL__N__44eb8e94_28_ForeachBinaryOpScalarList_cu_dda10a6925multi_tensor_apply_kernelINS1_28TensorListScalarListMetadataIfLi1EEENS1_25BinaryOpScalarListFunctorIN3c108BFloat16ELi1ELi1ELi0EEEJSt5minusIfEEEEvT_T0_DpT1_:
        /* <DEDUP_REMOVED lines=27> */
.L_x_193:
[----:B0-----:R-:W-:Y:S01]  /*01b0*/  IADD3 R11, P0, R14, R16, RZ ;  /* 0x000000100e0b7210 */ /* 0x001fe20007f1e0ff */
[C---:B-1----:R-:W-:Y:S01]  /*01c0*/  IMAD R10, R15.reuse, 0x3, RZ ;  /* 0x000000030f0a7824 */ /* 0x042fe200078e02ff */
[----:B------:R-:W-:Y:S02]  /*01d0*/  PRMT R19, RZ, 0x7610, R19 ;  /* 0x00007610ff137816 */ /* 0x000fe40000000013 */
[CC--:B------:R-:W-:Y:S01]  /*01e0*/  IADD3 R9, P1, R15.reuse, R11.reuse, RZ ;  /* 0x0000000b0f097210 */ /* 0x0c0fe20007f3e0ff */
[----:B------:R-:W-:Y:S01]  /*01f0*/  IMAD.X R20, RZ, RZ, R17, P0 ;  /* 0x000000ffff147224 */ /* 0x000fe200000e0611 */
[----:B------:R-:W-:Y:S02]  /*0200*/  LEA R7, P4, R15, R11, 0x1 ;  /* 0x0000000b0f077211 */ /* 0x000fe400078808ff */
[C---:B------:R-:W-:Y:S01]  /*0210*/  ISETP.GE.U32.AND P0, PT, R9.reuse, 0x10000, PT ;  /* 0x000100000900780c */ /* 0x040fe20003f06070 */
[--C-:B------:R-:W-:Y:S01]  /*0220*/  IMAD.X R6, RZ, RZ, R20.reuse, P1 ;  /* 0x000000ffff067224 */ /* 0x100fe200008e0614 */
[C---:B------:R-:W-:Y:S01]  /*0230*/  ISETP.LT.U32.AND P2, PT, R9.reuse, R0, PT ;  /* 0x000000000900720c */ /* 0x040fe20003f41070 */
[----:B------:R-:W-:Y:S01]  /*0240*/  IMAD.X R8, RZ, RZ, R20, P4 ;  /* 0x000000ffff087224 */ /* 0x000fe200020e0614 */
[----:B------:R-:W-:-:S02]  /*0250*/  LEA R12, P3, R9, R2, 0x1 ;  /* 0x00000002090c7211 */ /* 0x000fc400078608ff */
[C---:B------:R-:W-:Y:S02]  /*0260*/  ISETP.GE.U32.AND.EX P0, PT, R6.reuse, RZ, PT, P0 ;  /* 0x000000ff0600720c */ /* 0x040fe40003f06100 */
[----:B------:R-:W-:Y:S02]  /*0270*/  ISETP.GE.U32.AND P1, PT, R7, 0x10000, PT ;  /* 0x000100000700780c */ /* 0x000fe40003f26070 */
[----:B------:R-:W-:Y:S02]  /*0280*/  LEA.HI.X R13, R9, R3, R6, 0x1, P3 ;  /* 0x00000003090d7211 */ /* 0x000fe400018f0c06 */
[----:B------:R-:W-:Y:S02]  /*0290*/  ISETP.LT.AND.EX P0, PT, R6, R5, !P0, P2 ;  /* 0x000000050600720c */ /* 0x000fe40004701320 */
[C---:B------:R-:W-:Y:S02]  /*02a0*/  ISETP.LT.U32.AND P3, PT, R7.reuse, R0, PT ;  /* 0x000000000700720c */ /* 0x040fe40003f61070 */
[----:B------:R-:W-:-:S02]  /*02b0*/  LEA R6, P4, R7, R2, 0x1 ;  /* 0x0000000207067211 */ /* 0x000fc400078808ff */
[----:B------:R-:W-:Y:S02]  /*02c0*/  ISETP.GE.U32.AND.EX P1, PT, R8, RZ, PT, P1 ;  /* 0x000000ff0800720c */ /* 0x000fe40003f26110 */
[----:B------:R-:W-:Y:S02]  /*02d0*/  IADD3 R9, P5, R10, R11, RZ ;  /* 0x0000000b0a097210 */ /* 0x000fe40007fbe0ff */
[----:B------:R-:W-:Y:S02]  /*02e0*/  ISETP.GE.U32.AND P2, PT, R11, 0x10000, PT ;  /* 0x000100000b00780c */ /* 0x000fe40003f46070 */
[----:B------:R-:W-:Y:S01]  /*02f0*/  LEA.HI.X R7, R7, R3, R8, 0x1, P4 ;  /* 0x0000000307077211 */ /* 0x000fe200020f0c08 */
[----:B------:R-:W-:Y:S01]  /*0300*/  IMAD.X R18, RZ, RZ, R20, P5 ;  /* 0x000000ffff127224 */ /* 0x000fe200028e0614 */
[----:B------:R-:W-:Y:S01]  /*0310*/  ISETP.LT.AND.EX P1, PT, R8, R5, !P1, P3 ;  /* 0x000000050800720c */ /* 0x000fe20004f21330 */
[----:B------:R-:W3:Y:S01]  /*0320*/  @P0 LDG.E.U16 R19, desc[UR4][R12.64] ;  /* 0x000000040c130981 */ /* 0x000ee2000c1e1500 */
[----:B------:R-:W-:-:S02]  /*0330*/  ISETP.LT.U32.AND P3, PT, R11, R0, PT ;  /* 0x000000000b00720c */ /* 0x000fc40003f61070 */
[C---:B------:R-:W-:Y:S02]  /*0340*/  ISETP.GE.U32.AND.EX P4, PT, R20.reuse, RZ, PT, P2 ;  /* 0x000000ff1400720c */ /* 0x040fe40003f86120 */
[C---:B------:R-:W-:Y:S02]  /*0350*/  ISETP.GE.U32.AND P2, PT, R9.reuse, 0x10000, PT ;  /* 0x000100000900780c */ /* 0x040fe40003f46070 */
[----:B------:R-:W-:Y:S02]  /*0360*/  ISETP.LT.AND.EX P3, PT, R20, R5, !P4, P3 ;  /* 0x000000051400720c */ /* 0x000fe40006761330 */
[C---:B------:R-:W-:Y:S02]  /*0370*/  ISETP.LT.U32.AND P4, PT, R9.reuse, R0, PT ;  /* 0x000000000900720c */ /* 0x040fe40003f81070 */
[----:B------:R-:W-:Y:S02]  /*0380*/  ISETP.GE.U32.AND.EX P2, PT, R18, RZ, PT, P2 ;  /* 0x000000ff1200720c */ /* 0x000fe40003f46120 */
[----:B------:R-:W-:-:S02]  /*0390*/  LEA R8, P6, R9, R2, 0x1 ;  /* 0x0000000209087211 */ /* 0x000fc400078c08ff */
[----:B------:R-:W-:Y:S02]  /*03a0*/  ISETP.LT.AND.EX P2, PT, R18, R5, !P2, P4 ;  /* 0x000000051200720c */ /* 0x000fe40005741340 */
[----:B------:R-:W-:Y:S02]  /*03b0*/  LEA R10, P5, R11, R2, 0x1 ;  /* 0x000000020b0a7211 */ /* 0x000fe400078a08ff */
[-CC-:B------:R-:W-:Y:S02]  /*03c0*/  LEA.HI.X R9, R9, R3.reuse, R18.reuse, 0x1, P6 ;  /* 0x0000000309097211 */ /* 0x180fe400030f0c12 */
[----:B------:R-:W-:Y:S02]  /*03d0*/  PRMT R18, RZ, 0x7610, R18 ;  /* 0x00007610ff127816 */ /* 0x000fe40000000012 */
[--C-:B------:R-:W-:Y:S02]  /*03e0*/  LEA.HI.X R11, R11, R3, R20.reuse, 0x1, P5 ;  /* 0x000000030b0b7211 */ /* 0x100fe400028f0c14 */
[----:B------:R-:W-:-:S02]  /*03f0*/  PRMT R20, RZ, 0x7610, R20 ;  /* 0x00007610ff147816 */ /* 0x000fc40000000014 */
[----:B------:R-:W-:Y:S01]  /*0400*/  PRMT R21, RZ, 0x7610, R21 ;  /* 0x00007610ff157816 */ /* 0x000fe20000000015 */
[----:B------:R-:W4:Y:S04]  /*0410*/  @P3 LDG.E.U16 R18, desc[UR4][R10.64] ;  /* 0x000000040a123981 */ /* 0x000f28000c1e1500 */
[----:B------:R-:W5:Y:S04]  /*0420*/  @P1 LDG.E.U16 R20, desc[UR4][R6.64] ;  /* 0x0000000406141981 */ /* 0x000f68000c1e1500 */
[----:B------:R-:W5:Y:S01]  /*0430*/  @P2 LDG.E.U16 R21, desc[UR4][R8.64] ;  /* 0x0000000408152981 */ /* 0x000f62000c1e1500 */
[----:B------:R-:W-:-:S04]  /*0440*/  IMAD.WIDE.U32 R16, R15, 0x4, R16 ;  /* 0x000000040f107825 */ /* 0x000fc800078e0010 */
[----:B---3--:R-:W-:-:S04]  /*0450*/  IMAD.U32 R19, R19, 0x10000, RZ ;  /* 0x0001000013137824 */ /* 0x008fc800078e00ff */
[----:B--2---:R-:W-:-:S05]  /*0460*/  FADD.FTZ R19, -R4, R19 ;  /* 0x0000001304137221 */ /* 0x004fca0000010100 */
[----:B------:R-:W-:Y:S01]  /*0470*/  F2FP.BF16.F32.PACK_AB R19, RZ, R19 ;  /* 0x00000013ff13723e */ /* 0x000fe200000010ff */
[----:B----4-:R-:W-:Y:S02]  /*0480*/  IMAD.U32 R23, R18, 0x10000, RZ ;  /* 0x0001000012177824 */ /* 0x010fe400078e00ff */
[----:B-----5:R-:W-:Y:S02]  /*0490*/  IMAD.U32 R25, R20, 0x10000, RZ ;  /* 0x0001000014197824 */ /* 0x020fe400078e00ff */
[C---:B------:R-:W-:Y:S01]  /*04a0*/  FADD.FTZ R23, -R4.reuse, R23 ;  /* 0x0000001704177221 */ /* 0x040fe20000010100 */
[----:B------:R-:W-:Y:S02]  /*04b0*/  IMAD.U32 R21, R21, 0x10000, RZ ;  /* 0x0001000015157824 */ /* 0x000fe400078e00ff */
[C---:B------:R-:W-:Y:S02]  /*04c0*/  FADD.FTZ R25, -R4.reuse, R25 ;  /* 0x0000001904197221 */ /* 0x040fe40000010100 */
[----:B------:R-:W-:Y:S01]  /*04d0*/  F2FP.BF16.F32.PACK_AB R23, RZ, R23 ;  /* 0x00000017ff17723e */ /* 0x000fe200000010ff */
[----:B------:R-:W-:-:S02]  /*04e0*/  FADD.FTZ R21, -R4, R21 ;  /* 0x0000001504157221 */ /* 0x000fc40000010100 */
[----:B------:R-:W-:Y:S02]  /*04f0*/  F2FP.BF16.F32.PACK_AB R25, RZ, R25 ;  /* 0x00000019ff19723e */ /* 0x000fe400000010ff */
[----:B------:R3:W-:Y:S01]  /*0500*/  @P3 STG.E.U16 desc[UR4][R10.64], R23 ;  /* 0x000000170a003986 */ /* 0x0007e2000c101504 */
[----:B------:R-:W-:-:S03]  /*0510*/  F2FP.BF16.F32.PACK_AB R21, RZ, R21 ;  /* 0x00000015ff15723e */ /* 0x000fc600000010ff */
[----:B------:R3:W-:Y:S01]  /*0520*/  @P0 STG.E.U16 desc[UR4][R12.64], R19 ;  /* 0x000000130c000986 */ /* 0x0007e2000c101504 */
[----:B------:R-:W-:-:S03]  /*0530*/  ISETP.GE.U32.AND P0, PT, R16, 0x10000, PT ;  /* 0x000100001000780c */ /* 0x000fc60003f06070 */
[----:B------:R3:W-:Y:S01]  /*0540*/  @P1 STG.E.U16 desc[UR4][R6.64], R25 ;  /* 0x0000001906001986 */ /* 0x0007e2000c101504 */
[----:B------:R-:W-:-:S03]  /*0550*/  ISETP.LT.U32.AND P1, PT, R16, R0, PT ;  /* 0x000000001000720c */ /* 0x000fc60003f21070 */
[----:B------:R3:W-:Y:S01]  /*0560*/  @P2 STG.E.U16 desc[UR4][R8.64], R21 ;  /* 0x0000001508002986 */ /* 0x0007e2000c101504 */
[C---:B------:R-:W-:Y:S02]  /*0570*/  ISETP.GE.U32.AND.EX P0, PT, R17.reuse, RZ, PT, P0 ;  /* 0x000000ff1100720c */ /* 0x040fe40003f06100 */
[----:B------:R-:W-:-:S13]  /*0580*/  ISETP.LT.AND.EX P1, PT, R17, R5, PT, P1 ;  /* 0x000000051100720c */ /* 0x000fda0003f21310 */
[----:B---3--:R-:W-:Y:S05]  /*0590*/  @!P0 BRA P1, `(.L_x_193) ;  /* 0xfffffffc00048947 */ /* 0x008fea000083ffff */
[----:B------:R-:W-:Y:S05]  /*05a0*/  EXIT ;  /* 0x000000000000794d */ /* 0x000fea0003800000 */
.L_x_192:
        /* <DEDUP_REMOVED lines=8> */
.L_x_194:
[----:B------:R-:W-:-:S04]  /*0630*/  LEA R6, P0, R17, R2, 0x3 ;  /* 0x0000000211067211 */ /* 0x000fc800078018ff */
[----:B------:R-:W-:-:S05]  /*0640*/  LEA.HI.X R7, R17, R3, R12, 0x3, P0 ;  /* 0x0000000311077211 */ /* 0x000fca00000f1c0c */
[----:B------:R-:W3:Y:S01]  /*0650*/  LDG.E.64 R14, desc[UR4][R6.64] ;  /* 0x00000004060e7981 */ /* 0x000ee2000c1e1b00 */
[----:B------:R-:W-:-:S04]  /*0660*/  IADD3 R17, P0, R17, UR6, RZ ;  /* 0x0000000611117c10 */ /* 0x000fc8000ff1e0ff */
[----:B------:R-:W-:Y:S01]  /*0670*/  ISETP.LT.U32.AND P1, PT, R17, 0x4000, PT ;  /* 0x000040001100780c */ /* 0x000fe20003f21070 */
[----:B------:R-:W-:-:S05]  /*0680*/  IMAD.X R12, RZ, RZ, R12, P0 ;  /* 0x000000ffff0c7224 */ /* 0x000fca00000e060c */
[----:B------:R-:W-:Y:S02]  /*0690*/  ISETP.LT.U32.AND.EX P1, PT, R12, RZ, PT, P1 ;  /* 0x000000ff0c00720c */ /* 0x000fe40003f21110 */
[C---:B---3--:R-:W-:Y:S01]  /*06a0*/  PRMT R8, R14.reuse, 0x7632, R8 ;  /* 0x000076320e087816 */ /* 0x048fe20000000008 */
[----:B------:R-:W-:Y:S01]  /*06b0*/  IMAD.U32 R11, R14, 0x10000, RZ ;  /* 0x000100000e0b7824 */ /* 0x000fe200078e00ff */
[C---:B------:R-:W-:Y:S01]  /*06c0*/  PRMT R9, R15.reuse, 0x7632, R9 ;  /* 0x000076320f097816 */ /* 0x040fe20000000009 */
[----:B------:R-:W-:Y:S02]  /*06d0*/  IMAD.U32 R15, R15, 0x10000, RZ ;  /* 0x000100000f0f7824 */ /* 0x000fe400078e00ff */
[----:B------:R-:W-:Y:S02]  /*06e0*/  IMAD.U32 R13, R8, 0x10000, RZ ;  /* 0x00010000080d7824 */ /* 0x000fe400078e00ff */
[----:B--2---:R-:W-:Y:S01]  /*06f0*/  FADD.FTZ R11, -R4, R11 ;  /* 0x0000000b040b7221 */ /* 0x004fe20000010100 */
[----:B------:R-:W-:-:S02]  /*0700*/  IMAD.U32 R9, R9, 0x10000, RZ ;  /* 0x0001000009097824 */ /* 0x000fc400078e00ff */
[C---:B------:R-:W-:Y:S01]  /*0710*/  FADD.FTZ R15, -R4.reuse, R15 ;  /* 0x0000000f040f7221 */ /* 0x040fe20000010100 */
[C---:B------:R-:W-:Y:S01]  /*0720*/  FADD.FTZ R8, -R4.reuse, R13 ;  /* 0x0000000d04087221 */ /* 0x040fe20000010100 */
[----:B------:R-:W-:-:S04]  /*0730*/  FADD.FTZ R10, -R4, R9 ;  /* 0x00000009040a7221 */ /* 0x000fc80000010100 */
[----:B------:R-:W-:Y:S01]  /*0740*/  F2FP.BF16.F32.PACK_AB R8, R8, R11 ;  /* 0x0000000b0808723e */ /* 0x000fe200000010ff */
[C---:B------:R-:W-:Y:S01]  /*0750*/  IMAD.SHL.U32 R11, R17.reuse, 0x4, RZ ;  /* 0x00000004110b7824 */ /* 0x040fe200078e00ff */
[----:B------:R-:W-:Y:S02]  /*0760*/  F2FP.BF16.F32.PACK_AB R9, R10, R15 ;  /* 0x0000000f0a09723e */ /* 0x000fe400000010ff */
[----:B------:R-:W-:Y:S02]  /*0770*/  SHF.L.U64.HI R10, R17, 0x2, R12 ;  /* 0x00000002110a7819 */ /* 0x000fe4000001020c */
[----:B------:R-:W-:Y:S01]  /*0780*/  ISETP.GE.U32.AND P0, PT, R11, R0, PT ;  /* 0x000000000b00720c */ /* 0x000fe20003f06070 */
[----:B------:R0:W-:Y:S03]  /*0790*/  STG.E.64 desc[UR4][R6.64], R8 ;  /* 0x0000000806007986 */ /* 0x0001e6000c101b04 */
[----:B------:R-:W-:-:S13]  /*07a0*/  ISETP.GE.AND.EX P0, PT, R10, R5, PT, P0 ;  /* 0x000000050a00720c */ /* 0x000fda0003f06300 */
[----:B0-----:R-:W-:Y:S05]  /*07b0*/  @!P0 BRA P1, `(.L_x_194) ;  /* 0xfffffffc009c8947 */ /* 0x001fea000083ffff */
[----:B------:R-:W-:Y:S05]  /*07c0*/  EXIT ;  /* 0x000000000000794d */ /* 0x000fea0003800000 */
.L_x_195:
        /* <DEDUP_REMOVED lines=11> */
.L_x_3974:


//--------------------- .text._ZN2at6native61_GLOBAL__N__44eb8e94_28_ForeachBinaryOpScalarList_cu_dda10a6925multi_tensor_apply_kernelINS1_28TensorListScalarListMetadataIfLi1EEENS1_25BinaryOpScalarListFunctorIN3c104HalfELi1ELi1ELi0EEEJSt5minusIfEEEEvT_T0_DpT1_ --------------------------
	.section	.text._ZN2at6native61_GLOBAL__N__44eb8e94_28_ForeachBinaryOpScalarList_cu_dda10a6925multi_tensor_apply_kernelINS1_28TensorListScalarListMetadataIfLi1EEENS1_25BinaryOpScalarListFunctorIN3c104HalfELi1ELi1ELi0EEEJSt5minusIfEEEEvT_T0_DpT1_,"ax",@progbits
	.align	128
.text._ZN2at6native61_GLOBAL__N__44eb8e94_28_ForeachBinaryOpScalarList_cu_dda10a6925multi_tensor_apply_kernelINS1_28TensorListScalarListMetadataIfLi1EEENS1_25BinaryOpScalarListFunctorIN3c104HalfELi1ELi1ELi0EEEJSt5minusIfEEEEvT_T0_DpT1_:
        .type           _ZN2at6native61_GLOBAL__N__44eb8e94_28_ForeachBinaryOpScalarList_cu_dda10a6925multi_tensor_apply_kernelINS1_28TensorListScalarListMetadataIfLi1EEENS1_25BinaryOpScalarListFunctorIN3c104HalfELi1ELi1ELi0EEEJSt5minusIfEEEEvT_T0_DpT1_,@function
        .size           _ZN2at6native61_GLOBAL__N__44eb8e94_28_ForeachBinaryOpScalarList_cu_dda10a6925multi_tensor_apply_kernelINS1_28TensorListScalarListMetadataIfLi1EEENS1_25BinaryOpScalarListFunctorIN3c104HalfELi1ELi1ELi0EEEJSt5minusIfEEEEvT_T0_DpT1_,(.L_x_3975 - _ZN2at6native61_GLOBAL__N__44eb8e94_28_ForeachBinaryOpScalarList_cu_dda10a6925multi_tensor_apply_kernelINS1_28TensorListScalarListMetadataIfLi1EEENS1_25BinaryOpScalarListFunctorIN3c104HalfELi1ELi1ELi0EEEJSt5minusIfEEEEvT_T0_DpT1_)
        .other          _ZN2at6native61_GLOBAL__N__44eb8e94_28_ForeachBinaryOpScalarList_cu_dda10a6925multi_tensor_apply_kernelINS1_28TensorListScalarListMetadataIfLi1EEENS1_25BinaryOpScalarListFunctorIN3c104HalfELi1ELi1ELi0EEEJSt5minusIfEEEEvT_T0_DpT1_,@"STO_CUDA_ENTRY STV_DEFAULT"
_ZN2at6native61_GLOBAL__N__44eb8e94_28_ForeachBinaryOpScalarList_cu_dda10a6925multi_tensor_apply_kernelINS1_28TensorListScalarListMetadataIfLi1EEENS1_25BinaryOpScalarListFunctorIN3c104HalfELi1ELi1ELi0EEEJSt5minusIfEEEEvT_T0_DpT1_:
        /* <DEDUP_REMOVED lines=27> */
.L_x_197:
        /* <DEDUP_REMOVED lines=42> */
[----:B---3--:R-:W-:-:S05]  /*0450*/  HADD2.F32 R19, -RZ, R19.H0_H0 ;  /* 0x20000013ff137230 */ /* 0x008fca0000004100 */
[----:B--2---:R-:W-:-:S05]  /*0460*/  FADD.FTZ R19, -R4, R19 ;  /* 0x0000001304137221 */ /* 0x004fca0000010100 */
[----:B------:R-:W-:Y:S01]  /*0470*/  F2FP.F16.F32.PACK_AB R19, RZ, R19 ;  /* 0x00000013ff13723e */ /* 0x000fe200000000ff */
[----:B----4-:R-:W-:Y:S02]  /*0480*/  HADD2.F32 R23, -RZ, R18.H0_H0 ;  /* 0x20000012ff177230 */ /* 0x010fe40000004100 */
[----:B-----5:R-:W-:-:S03]  /*0490*/  HADD2.F32 R25, -RZ, R20.H0_H0 ;  /* 0x20000014ff197230 */ /* 0x020fc60000004100 */
[C---:B------:R-:W-:Y:S01]  /*04a0*/  FADD.FTZ R23, -R4.reuse, R23 ;  /* 0x0000001704177221 */ /* 0x040fe20000010100 */
[----:B------:R-:W-:Y:S02]  /*04b0*/  HADD2.F32 R21, -RZ, R21.H0_H0 ;  /* 0x20000015ff157230 */ /* 0x000fe40000004100 */
[C---:B------:R-:W-:Y:S02]  /*04c0*/  FADD.FTZ R25, -R4.reuse, R25 ;  /* 0x0000001904197221 */ /* 0x040fe40000010100 */
[----:B------:R-:W-:Y:S01]  /*04d0*/  F2FP.F16.F32.PACK_AB R23, RZ, R23 ;  /* 0x00000017ff17723e */ /* 0x000fe200000000ff */
[----:B------:R-:W-:Y:S02]  /*04e0*/  FADD.FTZ R21, -R4, R21 ;  /* 0x0000001504157221 */ /* 0x000fe40000010100 */
[----:B------:R-:W-:Y:S02]  /*04f0*/  F2FP.F16.F32.PACK_AB R25, RZ, R25 ;  /* 0x00000019ff19723e */ /* 0x000fe400000000ff */
[----:B------:R3:W-:Y:S01]  /*0500*/  @P3 STG.E.U16 desc[UR4][R10.64], R23 ;  /* 0x000000170a003986 */ /* 0x0007e2000c101504 */
[----:B------:R-:W-:-:S03]  /*0510*/  F2FP.F16.F32.PACK_AB R21, RZ, R21 ;  /* 0x00000015ff15723e */ /* 0x000fc600000000ff */
        /* <DEDUP_REMOVED lines=9> */
.L_x_196:
        /* <DEDUP_REMOVED lines=8> */
.L_x_198:
[----:B------:R-:W-:-:S04]  /*0630*/  LEA R6, P0, R17, R2, 0x3 ;  /* 0x0000000211067211 */ /* 0x000fc800078018ff */
[----:B------:R-:W-:-:S05]  /*0640*/  LEA.HI.X R7, R17, R3, R12, 0x3, P0 ;  /* 0x0000000311077211 */ /* 0x000fca00000f1c0c */
[----:B------:R-:W3:Y:S01]  /*0650*/  LDG.E.64 R14, desc[UR4][R6.64] ;  /* 0x00000004060e7981 */ /* 0x000ee2000c1e1b00 */
[----:B------:R-:W-:-:S04]  /*0660*/  IADD3 R17, P0, R17, UR6, RZ ;  /* 0x0000000611117c10 */ /* 0x000fc8000ff1e0ff */
[----:B------:R-:W-:Y:S01]  /*0670*/  ISETP.LT.U32.AND P1, PT, R17, 0x4000, PT ;  /* 0x000040001100780c */ /* 0x000fe20003f21070 */
[----:B------:R-:W-:-:S05]  /*0680*/  IMAD.X R12, RZ, RZ, R12, P0 ;  /* 0x000000ffff0c7224 */ /* 0x000fca00000e060c */
[----:B------:R-:W-:Y:S01]  /*0690*/  ISETP.LT.U32.AND.EX P1, PT, R12, RZ, PT, P1 ;  /* 0x000000ff0c00720c */ /* 0x000fe20003f21110 */
[--C-:B---3--:R-:W-:Y:S02]  /*06a0*/  HADD2.F32 R9, -RZ, R14.reuse.H0_H0 ;  /* 0x2000000eff097230 */ /* 0x108fe40000004100 */
[----:B------:R-:W-:Y:S02]  /*06b0*/  HADD2.F32 R11, -RZ, R14.H1_H1 ;  /* 0x3000000eff0b7230 */ /* 0x000fe40000004100 */
[--C-:B------:R-:W-:Y:S02]  /*06c0*/  HADD2.F32 R13, -RZ, R15.reuse.H0_H0 ;  /* 0x2000000fff0d7230 */ /* 0x100fe40000004100 */
[C---:B--2---:R-:W-:Y:S01]  /*06d0*/  FADD.FTZ R9, -R4.reuse, R9 ;  /* 0x0000000904097221 */ /* 0x044fe20000010100 */
[----:B------:R-:W-:Y:S02]  /*06e0*/  HADD2.F32 R15, -RZ, R15.H1_H1 ;  /* 0x3000000fff0f7230 */ /* 0x000fe40000004100 */
[----:B------:R-:W-:Y:S01]  /*06f0*/  FADD.FTZ R8, -R4, R11 ;  /* 0x0000000b04087221 */ /* 0x000fe20000010100 */
[----:B------:R-:W-:-:S02]  /*0700*/  IMAD.SHL.U32 R11, R17, 0x4, RZ ;  /* 0x00000004110b7824 */ /* 0x000fc400078e00ff */
[C---:B------:R-:W-:Y:S01]  /*0710*/  FADD.FTZ R13, -R4.reuse, R13 ;  /* 0x0000000d040d7221 */ /* 0x040fe20000010100 */
[----:B------:R-:W-:Y:S01]  /*0720*/  FADD.FTZ R10, -R4, R15 ;  /* 0x0000000f040a7221 */ /* 0x000fe20000010100 */
[----:B------:R-:W-:Y:S02]  /*0730*/  F2FP.F16.F32.PACK_AB R8, R8, R9 ;  /* 0x000000090808723e */ /* 0x000fe400000000ff */
[----:B------:R-:W-:Y:S02]  /*0740*/  ISETP.GE.U32.AND P0, PT, R11, R0, PT ;  /* 0x000000000b00720c */ /* 0x000fe40003f06070 */
[----:B------:R-:W-:Y:S02]  /*0750*/  F2FP.F16.F32.PACK_AB R9, R10, R13 ;  /* 0x0000000d0a09723e */ /* 0x000fe400000000ff */
[----:B------:R-:W-:-:S03]  /*0760*/  SHF.L.U64.HI R10, R17, 0x2, R12 ;  /* 0x00000002110a7819 */ /* 0x000fc6000001020c */
[----:B------:R0:W-:Y:S01]  /*0770*/  STG.E.64 desc[UR4][R6.64], R8 ;  /* 0x0000000806007986 */ /* 0x0001e2000c101b04 */
[----:B------:R-:W-:-:S13]  /*0780*/  ISETP.GE.AND.EX P0, PT, R10, R5, PT, P0 ;  /* 0x000000050a00720c */ /* 0x000fda0003f06300 */
[----:B0-----:R-:W-:Y:S05]  /*0790*/  @!P0 BRA P1, `(.L_x_198) ;  /* 0xfffffffc00a48947 */ /* 0x001fea000083ffff */
[----:B------:R-:W-:Y:S05]  /*07a0*/  EXIT ;  /* 0x000000000000794d */ /* 0x000fea0003800000 */
.L_x_199:
        /* <DEDUP_REMOVED lines=13> */
.L_x_3975:


//--------------------- .text._ZN2at6native61_GLOBAL__N__44eb8e94_28_ForeachBinaryOpScalarList_cu_dda10a6925multi_tensor_apply_kernelINS1_28TensorListScalarListMetadataIbLi1EEENS1_25BinaryOpScalarListFunctorIbLi1ELi1ELi0EEEJSt5minusIbEEEEvT_T0_DpT1_ --------------------------
	.section	.text._ZN2at6native61_GLOBAL__N__44eb8e94_28_ForeachBinaryOpScalarList_cu_dda10a6925multi_tensor_apply_kernelINS1_28TensorListScalarListMetadataIbLi1EEENS1_25BinaryOpScalarListFunctorIbLi1ELi1ELi0EEEJSt5minusIbEEEEvT_T0_DpT1_,"ax",@progbits
	.align	128
.text._ZN2at6native61_GLOBAL__N__44eb8e94_28_ForeachBinaryOpScalarList_cu_dda10a6925multi_tensor_apply_kernelINS1_28TensorListScalarListMetadataIbLi1EEENS1_25BinaryOpScalarListFunctorIbLi1ELi1ELi0EEEJSt5minusIbEEEEvT_T0_DpT1_:
        .type           _ZN2at6native61_GLOBAL__N__44eb8e94_28_ForeachBinaryOpScalarList_cu_dda10a6925multi_tensor_apply_kernelINS1_28TensorListScalarListMetadataIbLi1EEENS1_25BinaryOpScalarListFunctorIbLi1ELi1ELi0EEEJSt5minusIbEEEEvT_T0_DpT1_,@function
        .size           _ZN2at6native61_GLOBAL__N__44eb8e94_28_ForeachBinaryOpScalarList_cu_dda10a6925multi_tensor_apply_kernelINS1_28TensorListScalarListMetadataIbLi1EEENS1_25BinaryOpScalarListFunctorIbLi1ELi1ELi0EEEJSt5minusIbEEEEvT_T0_DpT1_,(.L_x_3976 - _ZN2at6native61_GLOBAL__N__44eb8e94_28_ForeachBinaryOpScalarList_cu_dda10a6925multi_tensor_apply_kernelINS1_28TensorListScalarListMetadataIbLi1EEENS1_25BinaryOpScalarListFunctorIbLi1ELi1ELi0EEEJSt5minusIbEEEEvT_T0_DpT1_)
        .other          _ZN2at6native61_GLOBAL__N__44eb8e94_28_ForeachBinaryOpScalarList_cu_dda10a6925multi_tensor_apply_kernelINS1_28TensorListScalarListMetadataIbLi1EEENS1_25BinaryOpScalarListFunctorIbLi1ELi1ELi0EEEJSt5minusIbEEEEvT_T0_DpT1_,@"STO_CUDA_ENTRY STV_DEFAULT"
_ZN2at6native61_GLOBAL__N__44eb8e94_28_ForeachBinaryOpScalarList_cu_dda10a6925multi_tensor_apply_kernelINS1_28TensorListScalarListMetadataIbLi1EEENS1_25BinaryOpScalarListFunctorIbLi1ELi1ELi0EEEJSt5minusIbEEEEvT_T0_DpT1_:
        /* <DEDUP_REMOVED lines=25> */
.L_x_201:
[----:B0-----:R-:W-:Y:S01]  /*0190*/  IADD3 R18, P0, R14, R16, RZ ;  /* 0x000000100e127210 */ /* 0x001fe20007f1e0ff */
[C---:B-1----:R-:W-:Y:S01]  /*01a0*/  IMAD R7, R15.reuse, 0x3, RZ ;  /* 0x000000030f077824 */ /* 0x042fe200078e02ff */
[----:B------:R-:W-:Y:S02]  /*01b0*/  PRMT R21, RZ, 0x7610, R21 ;  /* 0x00007610ff157816 */ /* 0x000fe40000000015 */
[CC--:B------:R-:W-:Y:S01]  /*01c0*/  IADD3 R12, P1, R15.reuse, R18.reuse, RZ ;  /* 0x000000120f0c7210 */ /* 0x0c0fe20007f3e0ff */
[----:B------:R-:W-:Y:S01]  /*01d0*/  IMAD.X R11, RZ, RZ, R17, P0 ;  /* 0x000000ffff0b7224 */ /* 0x000fe200000e0611 */
[----:B------:R-:W-:Y:S02]  /*01e0*/  ISETP.GE.U32.AND P3, PT, R18, 0x10000, PT ;  /* 0x000100001200780c */ /* 0x000fe40003f66070 */
[----:B------:R-:W-:Y:S01]  /*01f0*/  ISETP.GE.U32.AND P0, PT, R12, 0x10000, PT ;  /* 0x000100000c00780c */ /* 0x000fe20003f06070 */
[----:B------:R-:W-:Y:S01]  /*0200*/  IMAD.X R10, RZ, RZ, R11, P1 ;  /* 0x000000ffff0a7224 */ /* 0x000fe200008e060b */
[----:B------:R-:W-:-:S02]  /*0210*/  LEA R6, P5, R15, R18, 0x1 ;  /* 0x000000120f067211 */ /* 0x000fc400078a08ff */
[-C--:B------:R-:W-:Y:S02]  /*0220*/  ISETP.LT.U32.AND P2, PT, R18, R3.reuse, PT ;  /* 0x000000031200720c */ /* 0x080fe40003f41070 */
[----:B------:R-:W-:Y:S01]  /*0230*/  IADD3 R8, P4, R7, R18, RZ ;  /* 0x0000001207087210 */ /* 0x000fe20007f9e0ff */
[--C-:B------:R-:W-:Y:S01]  /*0240*/  IMAD.X R7, RZ, RZ, R11.reuse, P5 ;  /* 0x000000ffff077224 */ /* 0x100fe200028e060b */
[----:B------:R-:W-:Y:S02]  /*0250*/  ISETP.GE.U32.AND.EX P3, PT, R11, RZ, PT, P3 ;  /* 0x000000ff0b00720c */ /* 0x000fe40003f66130 */
[C---:B------:R-:W-:Y:S01]  /*0260*/  ISETP.LT.U32.AND P1, PT, R12.reuse, R3, PT ;  /* 0x000000030c00720c */ /* 0x040fe20003f21070 */
[----:B------:R-:W-:Y:S01]  /*0270*/  IMAD.X R9, RZ, RZ, R11, P4 ;  /* 0x000000ffff097224 */ /* 0x000fe200020e060b */
[----:B------:R-:W-:Y:S02]  /*0280*/  IADD3 R12, P6, R12, R0, RZ ;  /* 0x000000000c0c7210 */ /* 0x000fe40007fde0ff */
[----:B------:R-:W-:-:S02]  /*0290*/  ISETP.GE.U32.AND.EX P0, PT, R10, RZ, PT, P0 ;  /* 0x000000ff0a00720c */ /* 0x000fc40003f06100 */
[-C--:B------:R-:W-:Y:S01]  /*02a0*/  ISETP.LT.AND.EX P2, PT, R11, R5.reuse, !P3, P2 ;  /* 0x000000050b00720c */ /* 0x080fe20005f41320 */
[----:B------:R-:W-:Y:S01]  /*02b0*/  IMAD.X R13, R10, 0x1, R4, P6 ;  /* 0x000000010a0d7824 */ /* 0x000fe200030e0604 */
[----:B------:R-:W-:Y:S02]  /*02c0*/  ISETP.GE.U32.AND P3, PT, R6, 0x10000, PT ;  /* 0x000100000600780c */ /* 0x000fe40003f66070 */
[----:B------:R-:W-:Y:S02]  /*02d0*/  ISETP.GE.U32.AND P5, PT, R8, 0x10000, PT ;  /* 0x000100000800780c */ /* 0x000fe40003fa6070 */
[----:B------:R-:W-:Y:S02]  /*02e0*/  ISETP.LT.AND.EX P1, PT, R10, R5, !P0, P1 ;  /* 0x000000050a00720c */ /* 0x000fe40004721310 */
[----:B------:R-:W-:Y:S02]  /*02f0*/  IADD3 R10, P6, R18, R0, RZ ;  /* 0x00000000120a7210 */ /* 0x000fe40007fde0ff */
[----:B------:R-:W-:-:S02]  /*0300*/  ISETP.LT.U32.AND P0, PT, R6, R3, PT ;  /* 0x000000030600720c */ /* 0x000fc40003f01070 */
[----:B------:R-:W-:Y:S01]  /*0310*/  ISETP.GE.U32.AND.EX P3, PT, R7, RZ, PT, P3 ;  /* 0x000000ff0700720c */ /* 0x000fe20003f66130 */
[----:B------:R-:W-:Y:S01]  /*0320*/  IMAD.X R11, R11, 0x1, R4, P6 ;  /* 0x000000010b0b7824 */ /* 0x000fe200030e0604 */
[----:B------:R-:W-:Y:S02]  /*0330*/  ISETP.LT.U32.AND P4, PT, R8, R3, PT ;  /* 0x000000030800720c */ /* 0x000fe40003f81070 */
[----:B------:R-:W-:Y:S02]  /*0340*/  ISETP.GE.U32.AND.EX P5, PT, R9, RZ, PT, P5 ;  /* 0x000000ff0900720c */ /* 0x000fe40003fa6150 */
[-C--:B------:R-:W-:Y:S01]  /*0350*/  ISETP.LT.AND.EX P0, PT, R7, R5.reuse, !P3, P0 ;  /* 0x000000050700720c */ /* 0x080fe20005f01300 */
[----:B------:R-:W2:Y:S01]  /*0360*/  @P2 LDG.E.U8 R21, desc[UR4][R10.64] ;  /* 0x000000040a152981 */ /* 0x000ea2000c1e1100 */
[----:B------:R-:W-:Y:S02]  /*0370*/  ISETP.LT.AND.EX P4, PT, R9, R5, !P5, P4 ;  /* 0x000000050900720c */ /* 0x000fe40006f81340 */
[----:B------:R-:W-:-:S02]  /*0380*/  IADD3 R6, P3, R6, R0, RZ ;  /* 0x0000000006067210 */ /* 0x000fc40007f7e0ff */
[----:B------:R-:W-:Y:S02]  /*0390*/  IADD3 R8, P5, R8, R0, RZ ;  /* 0x0000000008087210 */ /* 0x000fe40007fbe0ff */
[----:B------:R-:W-:Y:S01]  /*03a0*/  PRMT R18, RZ, 0x7610, R18 ;  /* 0x00007610ff127816 */ /* 0x000fe20000000012 */
[----:B------:R-:W-:Y:S01]  /*03b0*/  IMAD.X R7, R7, 0x1, R4, P3 ;  /* 0x0000000107077824 */ /* 0x000fe200018e0604 */
[----:B------:R-:W-:Y:S01]  /*03c0*/  PRMT R20, RZ, 0x7610, R20 ;  /* 0x00007610ff147816 */ /* 0x000fe20000000014 */
[----:B------:R-:W-:Y:S01]  /*03d0*/  IMAD.X R9, R9, 0x1, R4, P5 ;  /* 0x0000000109097824 */ /* 0x000fe200028e0604 */
[----:B------:R-:W-:Y:S02]  /*03e0*/  PRMT R19, RZ, 0x7610, R19 ;  /* 0x00007610ff137816 */ /* 0x000fe40000000013 */
[----:B------:R-:W3:Y:S04]  /*03f0*/  @P1 LDG.E.U8 R18, desc[UR4][R12.64] ;  /* 0x000000040c121981 */ /* 0x000ee8000c1e1100 */
[----:B------:R-:W4:Y:S04]  /*0400*/  @P0 LDG.E.U8 R20, desc[UR4][R6.64] ;  /* 0x0000000406140981 */ /* 0x000f28000c1e1100 */
[----:B------:R-:W5:Y:S01]  /*0410*/  @P4 LDG.E.U8 R19, desc[UR4][R8.64] ;  /* 0x0000000408134981 */ /* 0x000f62000c1e1100 */
[----:B------:R-:W-:Y:S01]  /*0420*/  IMAD.WIDE.U32 R16, R15, 0x4, R16 ;  /* 0x000000040f107825 */ /* 0x000fe200078e0010 */
[----:B--2---:R-:W-:-:S04]  /*0430*/  LOP3.LUT P3, RZ, R21, 0xff, RZ, 0xc0, !PT ;  /* 0x000000ff15ff7812 */ /* 0x004fc8000786c0ff */
[----:B------:R-:W-:-:S04]  /*0440*/  ISETP.NE.XOR P5, PT, R2, RZ, P3 ;  /* 0x000000ff0200720c */ /* 0x000fc80001fa5a70 */
[----:B------:R-:W-:Y:S02]  /*0450*/  @P2 SEL R21, RZ, 0x1, !P5 ;  /* 0x00000001ff152807 */ /* 0x000fe40006800000 */
[----:B---3--:R-:W-:Y:S02]  /*0460*/  LOP3.LUT P6, RZ, R18, 0xff, RZ, 0xc0, !PT ;  /* 0x000000ff12ff7812 */ /* 0x008fe400078cc0ff */
[----:B----4-:R-:W-:Y:S02]  /*0470*/  LOP3.LUT P3, RZ, R20, 0xff, RZ, 0xc0, !PT ;  /* 0x000000ff14ff7812 */ /* 0x010fe4000786c0ff */
[C---:B------:R-:W-:Y:S02]  /*0480*/  ISETP.NE.XOR P6, PT, R2.reuse, RZ, P6 ;  /* 0x000000ff0200720c */ /* 0x040fe400037c5a70 */
[----:B-----5:R-:W-:Y:S02]  /*0490*/  LOP3.LUT P5, RZ, R19, 0xff, RZ, 0xc0, !PT ;  /* 0x000000ff13ff7812 */ /* 0x020fe400078ac0ff */
[----:B------:R-:W-:-:S02]  /*04a0*/  ISETP.NE.XOR P3, PT, R2, RZ, P3 ;  /* 0x000000ff0200720c */ /* 0x000fc40001f65a70 */
[----:B------:R-:W-:Y:S02]  /*04b0*/  ISETP.NE.XOR P5, PT, R2, RZ, P5 ;  /* 0x000000ff0200720c */ /* 0x000fe40002fa5a70 */
[----:B------:R-:W-:Y:S02]  /*04c0*/  SEL R23, RZ, 0x1, !P6 ;  /* 0x00000001ff177807 */ /* 0x000fe40007000000 */
[----:B------:R-:W-:Y:S02]  /*04d0*/  SEL R25, RZ, 0x1, !P3 ;  /* 0x00000001ff197807 */ /* 0x000fe40005800000 */
[----:B------:R-:W-:Y:S01]  /*04e0*/  @P4 SEL R19, RZ, 0x1, !P5 ;  /* 0x00000001ff134807 */ /* 0x000fe20006800000 */
[----:B------:R2:W-:Y:S04]  /*04f0*/  @P2 STG.E.U8 desc[UR4][R10.64], R21 ;  /* 0x000000150a002986 */ /* 0x0005e8000c101104 */
[----:B------:R2:W-:Y:S01]  /*0500*/  @P1 STG.E.U8 desc[UR4][R12.64], R23 ;  /* 0x000000170c001986 */ /* 0x0005e2000c101104 */
[----:B------:R-:W-:-:S03]  /*0510*/  ISETP.LT.U32.AND P1, PT, R16, R3, PT ;  /* 0x000000031000720c */ /* 0x000fc60003f21070 */
[----:B------:R2:W-:Y:S01]  /*0520*/  @P0 STG.E.U8 desc[UR4][R6.64], R25 ;  /* 0x0000001906000986 */ /* 0x0005e2000c101104 */
[----:B------:R-:W-:-:S03]  /*0530*/  ISETP.GE.U32.AND P0, PT, R16, 0x10000, PT ;  /* 0x000100001000780c */ /* 0x000fc60003f06070 */
[----:B------:R2:W-:Y:S01]  /*0540*/  @P4 STG.E.U8 desc[UR4][R8.64], R19 ;  /* 0x0000001308004986 */ /* 0x0005e2000c101104 */
[C---:B------:R-:W-:Y:S02]  /*0550*/  ISETP.GE.U32.AND.EX P0, PT, R17.reuse, RZ, PT, P0 ;  /* 0x000000ff1100720c */ /* 0x040fe40003f06100 */
[----:B------:R-:W-:-:S13]  /*0560*/  ISETP.LT.AND.EX P1, PT, R17, R5, PT, P1 ;  /* 0x000000051100720c */ /* 0x000fda0003f21310 */
[----:B--2---:R-:W-:Y:S05]  /*0570*/  @!P0 BRA P1, `(.L_x_201) ;  /* 0xfffffffc00048947 */ /* 0x004fea000083ffff */
[----:B------:R-:W-:Y:S05]  /*0580*/  EXIT ;  /* 0x000000000000794d */ /* 0x000fea0003800000 */
.L_x_200:
[----:B------:R-:W0:Y:S02]  /*0590*/  S2R R11, SR_TID.X ;  /* 0x00000000000b7919 */ /* 0x000e240000002100 */
[----:B0-----:R-:W-:-:S03]  /*05a0*/  IMAD.WIDE.U32 R6, R11, 0x4, RZ ;  /* 0x000000040b067825 */ /* 0x001fc600078e00ff */
[----:B------:R-:W-:-:S04]  /*05b0*/  ISETP.GE.U32.AND P0, PT, R6, R3, PT ;  /* 0x000000030600720c */ /* 0x000fc80003f06070 */
[----:B------:R-:W-:-:S04]  /*05c0*/  ISETP.GE.AND.EX P0, PT, R7, R5, PT, P0 ;  /* 0x000000050700720c */ /* 0x000fc80003f06300 */
[----:B------:R-:W-:-:S13]  /*05d0*/  ISETP.GT.U32.OR P0, PT, R11, 0x3fff, P0 ;  /* 0x00003fff0b00780c */ /* 0x000fda0000704470 */
[----:B------:R-:W-:Y:S05]  /*05e0*/  @P0 EXIT ;  /* 0x000000000000094d */ /* 0x000fea0003800000 */
[----:B------:R-:W-:Y:S01]  /*05f0*/  ISETP.NE.AND P2, PT, R2, RZ, PT ;  /* 0x000000ff0200720c */ /* 0x000fe20003f45270 */
[----:B------:R-:W-:Y:S01]  /*0600*/  IMAD.MOV.U32 R12, RZ, RZ, RZ ;  /* 0x000000ffff0c7224 */ /* 0x000fe200078e00ff */
[----:B------:R-:W-:-:S11]  /*0610*/  ULDC UR6, c[0x0][0x0] ;  /* 0x0000000000067ab9 */ /* 0x000fd60000000800 */
.L_x_202:
[----:B------:R-:W-:-:S04]  /*0620*/  LEA R6, P0, R11, R0, 0x2 ;  /* 0x000000000b067211 */ /* 0x000fc800078010ff */
[----:B------:R-:W-:-:S05]  /*0630*/  LEA.HI.X R7, R11, R4, R12, 0x2, P0 ;  /* 0x000000040b077211 */ /* 0x000fca00000f140c */
[----:B------:R-:W2:Y:S02]  /*0640*/  LDG.E R10, desc[UR4][R6.64] ;  /* 0x00000004060a7981 */ /* 0x000ea4000c1e1900 */
[C---:B--2---:R-:W-:Y:S02]  /*0650*/  PRMT R2, R10.reuse, 0x7770, RZ ;  /* 0x000077700a027816 */ /* 0x044fe400000000ff */
[C---:B------:R-:W-:Y:S02]  /*0660*/  PRMT R8, R10.reuse, 0x7771, RZ ;  /* 0x000077710a087816 */ /* 0x040fe400000000ff */
[----:B------:R-:W-:Y:S02]  /*0670*/  PRMT R9, R10, 0x7772, RZ ;  /* 0x000077720a097816 */ /* 0x000fe400000000ff */
[----:B------:R-:W-:Y:S02]  /*0680*/  ISETP.NE.XOR P0, PT, R2, RZ, P2 ;  /* 0x000000ff0200720c */ /* 0x000fe40001705a70 */
[----:B------:R-:W-:-:S02]  /*0690*/  ISETP.NE.XOR P1, PT, R8, RZ, P2 ;  /* 0x000000ff0800720c */ /* 0x000fc40001725a70 */
[----:B------:R-:W-:Y:S02]  /*06a0*/  PRMT R2, R10, 0x7773, RZ ;  /* 0x000077730a027816 */ /* 0x000fe400000000ff */
[----:B------:R-:W-:Y:S02]  /*06b0*/  ISETP.NE.XOR P3, PT, R9, RZ, P2 ;  /* 0x000000ff0900720c */ /* 0x000fe40001765a70 */
[----:B------:R-:W-:Y:S02]  /*06c0*/  SEL R8, RZ, 0x1, !P0 ;  /* 0x00000001ff087807 */ /* 0x000fe40004000000 */
[----:B------:R-:W-:Y:S02]  /*06d0*/  SEL R9, RZ, 0x1, !P1 ;  /* 0x00000001ff097807 */ /* 0x000fe40004800000 */
[----:B------:R-:W-:Y:S02]  /*06e0*/  ISETP.NE.XOR P0, PT, R2, RZ, P2 ;  /* 0x000000ff0200720c */ /* 0x000fe40001705a70 */
[----:B------:R-:W-:-:S02]  /*06f0*/  SEL R2, RZ, 0x1, !P3 ;  /* 0x00000001ff027807 */ /* 0x000fc40005800000 */
[----:B------:R-:W-:Y:S02]  /*0700*/  PRMT R9, R9, 0x7604, R8 ;  /* 0x0000760409097816 */ /* 0x000fe40000000008 */
[----:B------:R-:W-:Y:S02]  /*0710*/  SEL R8, RZ, 0x1, !P0 ;  /* 0x00000001ff087807 */ /* 0x000fe40004000000 */
[----:B------:R-:W-:Y:S02]  /*0720*/  IADD3 R11, P0, R11, UR6, RZ ;  /* 0x000000060b0b7c10 */ /* 0x000fe4000ff1e0ff */
[----:B------:R-:W-:Y:S02]  /*0730*/  PRMT R9, R2, 0x7054, R9 ;  /* 0x0000705402097816 */ /* 0x000fe40000000009 */
[C---:B------:R-:W-:Y:S01]  /*0740*/  ISETP.LT.U32.AND P1, PT, R11.reuse, 0x4000, PT ;  /* 0x000040000b00780c */ /* 0x040fe20003f21070 */
[----:B------:R-:W-:Y:S01]  /*0750*/  IMAD.SHL.U32 R2, R11, 0x4, RZ ;  /* 0x000000040b027824 */ /* 0x000fe200078e00ff */
[----:B------:R-:W-:Y:S01]  /*0760*/  PRMT R9, R8, 0x654, R9 ;  /* 0x0000065408097816 */ /* 0x000fe20000000009 */
[----:B------:R-:W-:-:S03]  /*0770*/  IMAD.X R12, RZ, RZ, R12, P0 ;  /* 0x000000ffff0c7224 */ /* 0x000fc600000e060c */
[----:B------:R-:W-:Y:S01]  /*0780*/  ISETP.GE.U32.AND P0, PT, R2, R3, PT ;  /* 0x000000030200720c */ /* 0x000fe20003f06070 */
[----:B------:R0:W-:Y:S01]  /*0790*/  STG.E desc[UR4][R6.64], R9 ;  /* 0x0000000906007986 */ /* 0x0001e2000c101904 */
[----:B------:R-:W-:Y:S02]  /*07a0*/  SHF.L.U64.HI R2, R11, 0x2, R12 ;  /* 0x000000020b027819 */ /* 0x000fe4000001020c */
[----:B------:R-:W-:Y:S02]  /*07b0*/  ISETP.LT.U32.AND.EX P1, PT, R12, RZ, PT, P1 ;  /* 0x000000ff0c00720c */ /* 0x000fe40003f21110 */
[----:B------:R-:W-:-:S13]  /*07c0*/  ISETP.GE.AND.EX P0, PT, R2, R5, PT, P0 ;  /* 0x000000050200720c */ /* 0x000fda0003f06300 */
[----:B0-----:R-:W-:Y:S05]  /*07d0*/  @!P0 BRA P1, `(.L_x_202) ;  /* 0xfffffffc00908947 */ /* 0x001fea000083ffff */
[----:B------:R-:W-:Y:S05]  /*07e0*/  EXIT ;  /* 0x000000000000794d */ /* 0x000fea0003800000 */
.L_x_203:
        /* <DEDUP_REMOVED lines=9> */
.L_x_3976:


//--------------------- .text._ZN2at6native61_GLOBAL__N__44eb8e94_28_ForeachBinaryOpScalarList_cu_dda10a6925multi_tensor_apply_kernelINS1_28TensorListScalarListMetadataIN3c107complexIfEELi1EEENS1_25BinaryOpScalarListFunctorIS6_Li1ELi1ELi0EEEJSt5minusIS6_EEEEvT_T0_DpT1_ --------------------------
	.section	.text._ZN2at6native61_GLOBAL__N__44eb8e94_28_ForeachBinaryOpScalarList_cu_dda10a6925multi_tensor_apply_kernelINS1_28TensorListScalarListMetadataIN3c107complexIfEELi1EEENS1_25BinaryOpScalarListFunctorIS6_Li1ELi1ELi0EEEJSt5minusIS6_EEEEvT_T0_DpT1_,"ax",@progbits
	.align	128
.text._ZN2at6native61_GLOBAL__N__44eb8e94_28_ForeachBinaryOpScalarList_cu_dda10a6925multi_tensor_apply_kernelINS1_28TensorListScalarListMetadataIN3c107complexIfEELi1EEENS1_25BinaryOpScalarListFunctorIS6_Li1ELi1ELi0EEEJSt5minusIS6_EEEEvT_T0_DpT1_:
        .type           _ZN2at6native61_GLOBAL__N__44eb8e94_28_ForeachBinaryOpScalarList_cu_dda10a6925multi_tensor_apply_kernelINS1_28TensorListScalarListMetadataIN3c107complexIfEELi1EEENS1_25BinaryOpScalarListFunctorIS6_Li1ELi1ELi0EEEJSt5minusIS6_EEEEvT_T0_DpT1_,@function
        .size           _ZN2at6native61_GLOBAL__N__44eb8e94_28_ForeachBinaryOpScalarList_cu_dda10a6925multi_tensor_apply_kernelINS1_28TensorListScalarListMetadataIN3c107complexIfEELi1EEENS1_25BinaryOpScalarListFunctorIS6_Li1ELi1ELi0EEEJSt5minusIS6_EEEEvT_T0_DpT1_,(.L_x_3977 - _ZN2at6native61_GLOBAL__N__44eb8e94_28_ForeachBinaryOpScalarList_cu_dda10a6925multi_tensor_apply_kernelINS1_28TensorListScalarListMetadataIN3c107complexIfEELi1EEENS1_25BinaryOpScalarListFunctorIS6_Li1ELi1ELi0EEEJSt5minusIS6_EEEEvT_T0_DpT1_)
        .other          _ZN2at6native61_GLOBAL__N__44eb8e94_28_ForeachBinaryOpScalarList_cu_dda10a6925multi_tensor_apply_kernelINS1_28TensorListScalarListMetadataIN3c107complexIfEELi1EEENS1_25BinaryOpScalarListFunctorIS6_Li1ELi1ELi0EEEJSt5minusIS6_EEEEvT_T0_DpT1_,@"STO_CUDA_ENTRY STV_DEFAULT"
_ZN2at6native61_GLOBAL__N__44eb8e94_28_ForeachBinaryOpScalarList_cu_dda10a6925multi_tensor_apply_kernelINS1_28TensorListScalarListMetadataIN3c107complexIfEELi1EEENS1_25BinaryOpScalarListFunctorIS6_Li1ELi1ELi0EEEJSt5minusIS6_EEEEvT_T0_DpT1_:
        /* <DEDUP_REMOVED lines=10> */
[----:B------:R-:W-:Y:S02]  /*00a0*/  UIADD3 UR12, UP1, -UR6, UR8, URZ ;  /* 0x00000008060c7290 */ /* 0x000fe4000ff3e13f */
[----:B------:R-:W-:Y:S02]  /*00b0*/  UIMAD.WIDE UR4, UR11, 0x80000, UR4 ;  /* 0x000800000b0478a5 */ /* 0x000fe4000f8e0204 */
[----:B------:R-:W-:Y:S01]  /*00c0*/  ULOP3.LUT UR6, UR12, 0x3, URZ, 0xc0, !UPT ;  /* 0x000000030c067892 */ /* 0x000fe2000f8ec03f */
[----:B------:R-:W-:-:S03]  /*00d0*/  ULDC.64 UR10, c[0x0][UR10+0x810] ;  /* 0x000204000a0a7abb */ /* 0x000fc60008000a00 */
        /* <DEDUP_REMOVED lines=13> */
.L_x_205:
[----:B0-----:R-:W-:Y:S01]  /*01b0*/  IADD3 R9, P0, R0, R4, RZ ;  /* 0x0000000400097210 */ /* 0x001fe20007f1e0ff */
[----:B-1----:R-:W-:Y:S01]  /*01c0*/  IMAD R6, R2, 0x3, RZ ;  /* 0x0000000302067824 */ /* 0x002fe200078e02ff */
[----:B------:R-:W-:Y:S02]  /*01d0*/  CS2R R22, SRZ ;  /* 0x0000000000167805 */ /* 0x000fe4000001ff00 */
[C---:B------:R-:W-:Y:S01]  /*01e0*/  ISETP.GE.U32.AND P1, PT, R9.reuse, 0x10000, PT ;  /* 0x000100000900780c */ /* 0x040fe20003f26070 */
[----:B------:R-:W-:Y:S01]  /*01f0*/  IMAD.X R8, RZ, RZ, R5, P0 ;  /* 0x000000ffff087224 */ /* 0x000fe200000e0605 */
[----:B------:R-:W-:Y:S02]  /*0200*/  ISETP.LT.U32.AND P0, PT, R9, UR12, PT ;  /* 0x0000000c09007c0c */ /* 0x000fe4000bf01070 */
[----:B------:R-:W-:Y:S02]  /*0210*/  IADD3 R7, P5, R6, R9, RZ ;  /* 0x0000000906077210 */ /* 0x000fe40007fbe0ff */
[----:B------:R-:W-:-:S02]  /*0220*/  ISETP.GE.U32.AND.EX P1, PT, R8, RZ, PT, P1 ;  /* 0x000000ff0800720c */ /* 0x000fc40003f26110 */
[----:B------:R-:W-:Y:S01]  /*0230*/  ISETP.GE.U32.AND P4, PT, R7, 0x10000, PT ;  /* 0x000100000700780c */ /* 0x000fe20003f86070 */
[--C-:B------:R-:W-:Y:S01]  /*0240*/  IMAD.X R24, RZ, RZ, R8.reuse, P5 ;  /* 0x000000ffff187224 */ /* 0x100fe200028e0608 */
[----:B------:R-:W-:Y:S02]  /*0250*/  ISETP.LT.AND.EX P1, PT, R8, UR6, !P1, P0 ;  /* 0x0000000608007c0c */ /* 0x000fe4000cf21300 */
[CC--:B------:R-:W-:Y:S02]  /*0260*/  IADD3 R3, P0, R2.reuse, R9.reuse, RZ ;  /* 0x0000000902037210 */ /* 0x0c0fe40007f1e0ff */
[----:B------:R-:W-:Y:S02]  /*0270*/  LEA R12, P6, R2, R9, 0x1 ;  /* 0x00000009020c7211 */ /* 0x000fe400078c08ff */
[C---:B------:R-:W-:Y:S01]  /*0280*/  ISETP.GE.U32.AND P3, PT, R3.reuse, 0x10000, PT ;  /* 0x000100000300780c */ /* 0x040fe20003f66070 */
[--C-:B------:R-:W-:Y:S01]  /*0290*/  IMAD.X R6, RZ, RZ, R8.reuse, P0 ;  /* 0x000000ffff067224 */ /* 0x100fe200000e0608 */
[----:B------:R-:W-:Y:S01]  /*02a0*/  ISETP.LT.U32.AND P2, PT, R3, UR12, PT ;  /* 0x0000000c03007c0c */ /* 0x000fe2000bf41070 */
[----:B------:R-:W-:Y:S01]  /*02b0*/  IMAD.X R13, RZ, RZ, R8, P6 ;  /* 0x000000ffff0d7224 */ /* 0x000fe200030e0608 */
[----:B------:R-:W-:-:S02]  /*02c0*/  ISETP.GE.U32.AND.EX P4, PT, R24, RZ, PT, P4 ;  /* 0x000000ff1800720c */ /* 0x000fc40003f86140 */
[C---:B------:R-:W-:Y:S02]  /*02d0*/  ISETP.GE.U32.AND.EX P3, PT, R6.reuse, RZ, PT, P3 ;  /* 0x000000ff0600720c */ /* 0x040fe40003f66130 */
[----:B------:R-:W-:Y:S02]  /*02e0*/  @P1 LEA R10, P5, R9, UR4, 0x3 ;  /* 0x00000004090a1c11 */ /* 0x000fe4000f8a18ff */
[----:B------:R-:W-:Y:S02]  /*02f0*/  ISETP.LT.AND.EX P2, PT, R6, UR6, !P3, P2 ;  /* 0x0000000606007c0c */ /* 0x000fe4000df41320 */
[----:B------:R-:W-:Y:S02]  /*0300*/  ISETP.LT.U32.AND P3, PT, R7, UR12, PT ;  /* 0x0000000c07007c0c */ /* 0x000fe4000bf61070 */
[----:B------:R-:W-:Y:S02]  /*0310*/  ISETP.GE.U32.AND P0, PT, R12, 0x10000, PT ;  /* 0x000100000c00780c */ /* 0x000fe40003f06070 */
[----:B------:R-:W-:-:S02]  /*0320*/  ISETP.LT.AND.EX P3, PT, R24, UR6, !P4, P3 ;  /* 0x0000000618007c0c */ /* 0x000fc4000e761330 */
[----:B------:R-:W-:Y:S02]  /*0330*/  @P1 LEA.HI.X R11, R9, UR5, R8, 0x3, P5 ;  /* 0x00000005090b1c11 */ /* 0x000fe4000a8f1c08 */
[C---:B------:R-:W-:Y:S02]  /*0340*/  ISETP.LT.U32.AND P5, PT, R12.reuse, UR12, PT ;  /* 0x0000000c0c007c0c */ /* 0x040fe4000bfa1070 */
[----:B------:R-:W-:Y:S02]  /*0350*/  ISETP.GE.U32.AND.EX P0, PT, R13, RZ, PT, P0 ;  /* 0x000000ff0d00720c */ /* 0x000fe40003f06100 */
[----:B------:R-:W-:Y:S02]  /*0360*/  CS2R R18, SRZ ;  /* 0x0000000000127805 */ /* 0x000fe4000001ff00 */
[----:B------:R-:W-:Y:S02]  /*0370*/  LEA R16, P6, R12, UR4, 0x3 ;  /* 0x000000040c107c11 */ /* 0x000fe4000f8c18ff */
[----:B------:R-:W-:-:S02]  /*0380*/  CS2R R14, SRZ ;  /* 0x00000000000e7805 */ /* 0x000fc4000001ff00 */
[----:B------:R-:W-:Y:S01]  /*0390*/  ISETP.LT.AND.EX P0, PT, R13, UR6, !P0, P5 ;  /* 0x000000060d007c0c */ /* 0x000fe2000c701350 */
[----:B------:R0:W2:Y:S01]  /*03a0*/  @P1 LDG.E.64 R22, desc[UR8][R10.64] ;  /* 0x000000080a161981 */ /* 0x0000a2000c1e1b00 */
[----:B------:R-:W-:Y:S02]  /*03b0*/  @P2 LEA R28, P4, R3, UR4, 0x3 ;  /* 0x00000004031c2c11 */ /* 0x000fe4000f8818ff */
[----:B------:R-:W-:Y:S02]  /*03c0*/  LEA.HI.X R17, R12, UR5, R13, 0x3, P6 ;  /* 0x000000050c117c11 */ /* 0x000fe4000b0f1c0d */
[----:B------:R-:W-:Y:S02]  /*03d0*/  CS2R R12, SRZ ;  /* 0x00000000000c7805 */ /* 0x000fe4000001ff00 */
[----:B------:R-:W-:Y:S02]  /*03e0*/  @P3 LEA R26, P5, R7, UR4, 0x3 ;  /* 0x00000004071a3c11 */ /* 0x000fe4000f8a18ff */
[----:B------:R-:W-:-:S02]  /*03f0*/  @P2 LEA.HI.X R29, R3, UR5, R6, 0x3, P4 ;  /* 0x00000005031d2c11 */ /* 0x000fc4000a0f1c06 */
[----:B------:R-:W-:-:S03]  /*0400*/  @P3 LEA.HI.X R27, R7, UR5, R24, 0x3, P5 ;  /* 0x00000005071b3c11 */ /* 0x000fc6000a8f1c18 */
[----:B------:R-:W3:Y:S04]  /*0410*/  @P2 LDG.E.64 R12, desc[UR8][R28.64] ;  /* 0x000000081c0c2981 */ /* 0x000ee8000c1e1b00 */
[----:B------:R-:W4:Y:S04]  /*0420*/  @P0 LDG.E.64 R18, desc[UR8][R16.64] ;  /* 0x0000000810120981 */ /* 0x000f28000c1e1b00 */
[----:B------:R-:W5:Y:S01]  /*0430*/  @P3 LDG.E.64 R14, desc[UR8][R26.64] ;  /* 0x000000081a0e3981 */ /* 0x000f62000c1e1b00 */
[----:B------:R-:W-:-:S04]  /*0440*/  @P1 LEA R20, P4, R9, UR4, 0x3 ;  /* 0x0000000409141c11 */ /* 0x000fc8000f8818ff */
[----:B------:R-:W-:Y:S02]  /*0450*/  @P1 LEA.HI.X R21, R9, UR5, R8, 0x3, P4 ;  /* 0x0000000509151c11 */ /* 0x000fe4000a0f1c08 */
[----:B0-----:R-:W-:Y:S02]  /*0460*/  @P2 LEA R10, P4, R3, UR4, 0x3 ;  /* 0x00000004030a2c11 */ /* 0x001fe4000f8818ff */
[----:B------:R-:W-:Y:S02]  /*0470*/  @P3 LEA R8, P5, R7, UR4, 0x3 ;  /* 0x0000000407083c11 */ /* 0x000fe4000f8a18ff */
[----:B------:R-:W-:Y:S01]  /*0480*/  @P2 LEA.HI.X R11, R3, UR5, R6, 0x3, P4 ;  /* 0x00000005030b2c11 */ /* 0x000fe2000a0f1c06 */
[----:B------:R-:W-:Y:S01]  /*0490*/  IMAD.WIDE.U32 R4, R2, 0x4, R4 ;  /* 0x0000000402047825 */ /* 0x000fe200078e0004 */
[----:B------:R-:W-:-:S03]  /*04a0*/  @P3 LEA.HI.X R9, R7, UR5, R24, 0x3, P5 ;  /* 0x0000000507093c11 */ /* 0x000fc6000a8f1c18 */
[----:B--2---:R-:W-:Y:S01]  /*04b0*/  FADD.FTZ R22, R22, -UR10 ;  /* 0x8000000a16167e21 */ /* 0x004fe20008010000 */
[----:B------:R-:W-:-:S05]  /*04c0*/  FADD.FTZ R23, R23, -UR11 ;  /* 0x8000000b17177e21 */ /* 0x000fca0008010000 */
[----:B------:R2:W-:Y:S01]  /*04d0*/  @P1 STG.E.64 desc[UR8][R20.64], R22 ;  /* 0x0000001614001986 */ /* 0x0005e2000c101b08 */
[----:B---3--:R-:W-:Y:S01]  /*04e0*/  FADD.FTZ R12, R12, -UR10 ;  /* 0x8000000a0c0c7e21 */ /* 0x008fe20008010000 */
[----:B------:R-:W-:Y:S01]  /*04f0*/  FADD.FTZ R13, R13, -UR11 ;  /* 0x8000000b0d0d7e21 */ /* 0x000fe20008010000 */
[----:B----4-:R-:W-:Y:S01]  /*0500*/  FADD.FTZ R18, R18, -UR10 ;  /* 0x8000000a12127e21 */ /* 0x010fe20008010000 */
[----:B------:R-:W-:Y:S01]  /*0510*/  FADD.FTZ R19, R19, -UR11 ;  /* 0x8000000b13137e21 */ /* 0x000fe20008010000 */
[----:B-----5:R-:W-:Y:S01]  /*0520*/  FADD.FTZ R14, R14, -UR10 ;  /* 0x8000000a0e0e7e21 */ /* 0x020fe20008010000 */
[----:B------:R-:W-:Y:S01]  /*0530*/  FADD.FTZ R15, R15, -UR11 ;  /* 0x8000000b0f0f7e21 */ /* 0x000fe20008010000 */
[----:B------:R2:W-:Y:S01]  /*0540*/  @P2 STG.E.64 desc[UR8][R10.64], R12 ;  /* 0x0000000c0a002986 */ /* 0x0005e2000c101b08 */
[----:B------:R-:W-:-:S03]  /*0550*/  ISETP.LT.U32.AND P1, PT, R4, UR12, PT ;  /* 0x0000000c04007c0c */ /* 0x000fc6000bf21070 */
[----:B------:R2:W-:Y:S01]  /*0560*/  @P0 STG.E.64 desc[UR8][R16.64], R18 ;  /* 0x0000001210000986 */ /* 0x0005e2000c101b08 */
[----:B------:R-:W-:-:S03]  /*0570*/  ISETP.GE.U32.AND P0, PT, R4, 0x10000, PT ;  /* 0x000100000400780c */ /* 0x000fc60003f06070 */
[----:B------:R2:W-:Y:S01]  /*0580*/  @P3 STG.E.64 desc[UR8][R8.64], R14 ;  /* 0x0000000e08003986 */ /* 0x0005e2000c101b08 */
[C---:B------:R-:W-:Y:S02]  /*0590*/  ISETP.GE.U32.AND.EX P0, PT, R5.reuse, RZ, PT, P0 ;  /* 0x000000ff0500720c */ /* 0x040fe40003f06100 */
[----:B------:R-:W-:-:S13]  /*05a0*/  ISETP.LT.AND.EX P1, PT, R5, UR6, PT, P1 ;  /* 0x0000000605007c0c */ /* 0x000fda000bf21310 */
[----:B--2---:R-:W-:Y:S05]  /*05b0*/  @!P0 BRA P1, `(.L_x_205) ;  /* 0xfffffff800fc8947 */ /* 0x004fea000083ffff */
[----:B------:R-:W-:Y:S05]  /*05c0*/  EXIT ;  /* 0x000000000000794d */ /* 0x000fea0003800000 */
.L_x_204:
        /* <DEDUP_REMOVED lines=8> */
.L_x_206:
[----:B0-----:R-:W-:-:S04]  /*0650*/  LEA R2, P0, R12, UR4, 0x5 ;  /* 0x000000040c027c11 */ /* 0x001fc8000f8028ff */
[----:B------:R-:W-:-:S05]  /*0660*/  LEA.HI.X R3, R12, UR5, R13, 0x5, P0 ;  /* 0x000000050c037c11 */ /* 0x000fca00080f2c0d */
[----:B------:R-:W2:Y:S04]  /*0670*/  LDG.E.128 R4, desc[UR8][R2.64] ;  /* 0x0000000802047981 */ /* 0x000ea8000c1e1d00 */
[----:B------:R-:W3:Y:S01]  /*0680*/  LDG.E.128 R8, desc[UR8][R2.64+0x10] ;  /* 0x0000100802087981 */ /* 0x000ee2000c1e1d00 */
        /* <DEDUP_REMOVED lines=20> */
.L_x_207:
        /* <DEDUP_REMOVED lines=11> */
.L_x_3977:


//--------------------- .text._ZN2at6native61_GLOBAL__N__44eb8e94_28_ForeachBinaryOpScalarList_cu_dda10a6925multi_tensor_apply_kernelINS1_28TensorListScalarListMetadataIN3c107complexIdEELi1EEENS1_25BinaryOpScalarListFunctorIS6_Li1ELi1ELi0EEEJSt5minusIS6_EEEEvT_T0_DpT1_ --------------------------
	.section	.text._ZN2at6native61_GLOBAL__N__44eb8e94_28_ForeachBinaryOpScalarList_cu_dda10a6925multi_tensor_apply_kernelINS1_28TensorListScalarListMetadataIN3c107complexIdEELi1EEENS1_25BinaryOpScalarListFunctorIS6_Li1ELi1ELi0EEEJSt5minusIS6_EEEEvT_T0_DpT1_,"ax",@progbits
	.align	128
.text._ZN2at6native61_GLOBAL__N__44eb8e94_28_ForeachBinaryOpScalarList_cu_dda10a6925multi_tensor_apply_kernelINS1_28TensorListScalarListMetadataIN3c107complexIdEELi1EEENS1_25BinaryOpScalarListFunctorIS6_Li1ELi1ELi0EEEJSt5minusIS6_EEEEvT_T0_DpT1_:
        .type           _ZN2at6native61_GLOBAL__N__44eb8e94_28_ForeachBinaryOpScalarList_cu_dda10a6925multi_tensor_apply_kernelINS1_28TensorListScalarListMetadataIN3c107complexIdEELi1EEENS1_25BinaryOpScalarListFunctorIS6_Li1ELi1ELi0EEEJSt5minusIS6_EEEEvT_T0_DpT1_,@function
        .size           _ZN2at6native61_GLOBAL__N__44eb8e94_28_ForeachBinaryOpScalarList_cu_dda10a6925multi_tensor_apply_kernelINS1_28TensorListScalarListMetadataIN3c107complexIdEELi1EEENS1_25BinaryOpScalarListFunctorIS6_Li1ELi1ELi0EEEJSt5minusIS6_EEEEvT_T0_DpT1_,(.L_x_3978 - _ZN2at6native61_GLOBAL__N__44eb8e94_28_ForeachBinaryOpScalarList_cu_dda10a6925multi_tensor_apply_kernelINS1_28TensorListScalarListMetadataIN3c107complexIdEELi1EEENS1_25BinaryOpScalarListFunctorIS6_Li1ELi1ELi0EEEJSt5minusIS6_EEEEvT_T0_DpT1_)
        .other          _ZN2at6native61_GLOBAL__N__44eb8e94_28_ForeachBinaryOpScalarList_cu_dda10a6925multi_tensor_apply_kernelINS1_28TensorListScalarListMetadataIN3c107complexIdEELi1EEENS1_25BinaryOpScalarListFunctorIS6_Li1ELi1ELi0EEEJSt5minusIS6_EEEEvT_T0_DpT1_,@"STO_CUDA_ENTRY STV_DEFAULT"
_ZN2at6native61_GLOBAL__N__44eb8e94_28_ForeachBinaryOpScalarList_cu_dda10a6925multi_tensor_apply_kernelINS1_28TensorListScalarListMetadataIN3c107complexIdEELi1EEENS1_25BinaryOpScalarListFunctorIS6_Li1ELi1ELi0EEEJSt5minusIS6_EEEEvT_T0_DpT1_:
        /* <DEDUP_REMOVED lines=14> */
[----:B------:R-:W-:Y:S01]  /*00e0*/  UMOV UR6, 0x480 ;  /* 0x0000048000067882 */ /* 0x000fe20000000000 */
[----:B------:R-:W-:Y:S02]  /*00f0*/  UIADD3.X UR10, ~UR7, UR11, URZ, UP1, !UPT ;  /* 0x0000000b070a7290 */ /* 0x000fe40008ffe53f */
[----:B------:R-:W-:-:S02]  /*0100*/  ULOP3.LUT UP0, URZ, UR4, 0x3f, UR8, 0xf8, !UPT ;  /* 0x0000003f043f7892 */ /* 0x000fc4000f80f808 */
[----:B------:R-:W-:Y:S02]  /*0110*/  ULEA UR6, UR12, UR6, 0x4 ;  /* 0x000000060c067291 */ /* 0x000fe4000f8e203f */
[----:B------:R-:W-:-:S06]  /*0120*/  ULOP3.LUT UP0, URZ, URZ, URZ, URZ, 0xfc, UP0 ;  /* 0x0000003f3f3f7292 */ /* 0x000fcc000800fc3f */
        /* <DEDUP_REMOVED lines=12> */
.L_x_209:
[----:B01----:R-:W-:Y:S01]  /*01f0*/  IADD3 R10, P1, R0, UR4, RZ ;  /* 0x00000004000a7c10 */ /* 0x003fe2000ff3e0ff */
[----:B------:R-:W-:Y:S01]  /*0200*/  IMAD.U32 R3, RZ, RZ, UR11 ;  /* 0x0000000bff037e24 */ /* 0x000fe2000f8e00ff */
[----:B------:R-:W-:Y:S01]  /*0210*/  CS2R R18, SRZ ;  /* 0x0000000000127805 */ /* 0x000fe2000001ff00 */
[----:B------:R-:W-:Y:S01]  /*0220*/  IMAD.U32 R2, RZ, RZ, UR11 ;  /* 0x0000000bff027e24 */ /* 0x000fe2000f8e00ff */
[----:B------:R-:W-:Y:S01]  /*0230*/  ISETP.GE.U32.AND P0, PT, R10, 0x10000, PT ;  /* 0x000100000a00780c */ /* 0x000fe20003f06070 */
[----:B------:R-:W-:Y:S01]  /*0240*/  IMAD.X R11, RZ, RZ, UR5, P1 ;  /* 0x00000005ff0b7e24 */ /* 0x000fe200088e06ff */
[----:B------:R-:W-:Y:S01]  /*0250*/  LEA R4, P3, R3, R10, 0x1 ;  /* 0x0000000a03047211 */ /* 0x000fe200078608ff */
[----:B------:R-:W-:Y:S01]  /*0260*/  IMAD R3, R2, 0x3, RZ ;  /* 0x0000000302037824 */ /* 0x000fe200078e02ff */
[----:B------:R-:W-:Y:S02]  /*0270*/  IADD3 R21, P2, R10, UR11, RZ ;  /* 0x0000000b0a157c10 */ /* 0x000fe4000ff5e0ff */
[----:B------:R-:W-:-:S02]  /*0280*/  CS2R R16, SRZ ;  /* 0x0000000000107805 */ /* 0x000fc4000001ff00 */
[----:B------:R-:W-:Y:S01]  /*0290*/  ISETP.LT.U32.AND P1, PT, R10, UR16, PT ;  /* 0x000000100a007c0c */ /* 0x000fe2000bf21070 */
[--C-:B------:R-:W-:Y:S01]  /*02a0*/  IMAD.X R5, RZ, RZ, R11.reuse, P3 ;  /* 0x000000ffff057224 */ /* 0x100fe200018e060b */
[----:B------:R-:W-:Y:S01]  /*02b0*/  ISETP.GE.U32.AND.EX P0, PT, R11, RZ, PT, P0 ;  /* 0x000000ff0b00720c */ /* 0x000fe20003f06100 */
[--C-:B------:R-:W-:Y:S01]  /*02c0*/  IMAD.X R20, RZ, RZ, R11.reuse, P2 ;  /* 0x000000ffff147224 */ /* 0x100fe200010e060b */
[----:B------:R-:W-:Y:S02]  /*02d0*/  IADD3 R3, P4, R3, R10, RZ ;  /* 0x0000000a03037210 */ /* 0x000fe40007f9e0ff */
[----:B------:R-:W-:Y:S02]  /*02e0*/  ISETP.GE.U32.AND P6, PT, R21, 0x10000, PT ;  /* 0x000100001500780c */ /* 0x000fe40003fc6070 */
[----:B------:R-:W-:Y:S01]  /*02f0*/  ISETP.LT.AND.EX P0, PT, R11, UR10, !P0, P1 ;  /* 0x0000000a0b007c0c */ /* 0x000fe2000c701310 */
[----:B------:R-:W-:Y:S01]  /*0300*/  IMAD.X R2, RZ, RZ, R11, P4 ;  /* 0x000000ffff027224 */ /* 0x000fe200020e060b */
[----:B------:R-:W-:-:S02]  /*0310*/  ISETP.LT.U32.AND P2, PT, R21, UR16, PT ;  /* 0x0000001015007c0c */ /* 0x000fc4000bf41070 */
[C---:B------:R-:W-:Y:S02]  /*0320*/  ISETP.GE.U32.AND.EX P6, PT, R20.reuse, RZ, PT, P6 ;  /* 0x000000ff1400720c */ /* 0x040fe40003fc6160 */
[C---:B------:R-:W-:Y:S02]  /*0330*/  ISETP.GE.U32.AND P3, PT, R3.reuse, 0x10000, PT ;  /* 0x000100000300780c */ /* 0x040fe40003f66070 */
[----:B------:R-:W-:Y:S02]  /*0340*/  ISETP.LT.AND.EX P2, PT, R20, UR10, !P6, P2 ;  /* 0x0000000a14007c0c */ /* 0x000fe4000f741320 */
[----:B------:R-:W-:Y:S02]  /*0350*/  ISETP.LT.U32.AND P4, PT, R3, UR16, PT ;  /* 0x0000001003007c0c */ /* 0x000fe4000bf81070 */
[----:B------:R-:W-:Y:S02]  /*0360*/  ISETP.GE.U32.AND.EX P3, PT, R2, RZ, PT, P3 ;  /* 0x000000ff0200720c */ /* 0x000fe40003f66130 */
[----:B------:R-:W-:-:S02]  /*0370*/  ISETP.GE.U32.AND P5, PT, R4, 0x10000, PT ;  /* 0x000100000400780c */ /* 0x000fc40003fa6070 */
[----:B------:R-:W-:Y:S02]  /*0380*/  ISETP.LT.AND.EX P3, PT, R2, UR10, !P3, P4 ;  /* 0x0000000a02007c0c */ /* 0x000fe4000df61340 */
[----:B------:R-:W-:Y:S02]  /*0390*/  @P0 LEA R8, P6, R10, UR8, 0x4 ;  /* 0x000000080a080c11 */ /* 0x000fe4000f8c20ff */
[----:B------:R-:W-:Y:S02]  /*03a0*/  ISETP.LT.U32.AND P1, PT, R4, UR16, PT ;  /* 0x0000001004007c0c */ /* 0x000fe4000bf21070 */
[C---:B------:R-:W-:Y:S02]  /*03b0*/  ISETP.GE.U32.AND.EX P5, PT, R5.reuse, RZ, PT, P5 ;  /* 0x000000ff0500720c */ /* 0x040fe40003fa6150 */
[----:B------:R-:W-:Y:S02]  /*03c0*/  @P0 LEA.HI.X R9, R10, UR9, R11, 0x4, P6 ;  /* 0x000000090a090c11 */ /* 0x000fe4000b0f240b */
[----:B------:R-:W-:-:S02]  /*03d0*/  ISETP.LT.AND.EX P1, PT, R5, UR10, !P5, P1 ;  /* 0x0000000a05007c0c */ /* 0x000fc4000ef21310 */
[C---:B------:R-:W-:Y:S01]  /*03e0*/  @P2 LEA R24, P4, R21.reuse, UR8, 0x4 ;  /* 0x0000000815182c11 */ /* 0x040fe2000f8820ff */
[----:B------:R0:W2:Y:S01]  /*03f0*/  @P0 LDG.E.128 R16, desc[UR14][R8.64] ;  /* 0x0000000e08100981 */ /* 0x0000a2000c1e1d00 */
[----:B------:R-:W-:Y:S02]  /*0400*/  LEA R22, P6, R4, UR8, 0x4 ;  /* 0x0000000804167c11 */ /* 0x000fe4000f8c20ff */
[----:B------:R-:W-:Y:S02]  /*0410*/  @P0 LEA R28, P5, R10, UR8, 0x4 ;  /* 0x000000080a1c0c11 */ /* 0x000fe4000f8a20ff */
[----:B------:R-:W-:Y:S02]  /*0420*/  @P2 LEA.HI.X R25, R21, UR9, R20, 0x4, P4 ;  /* 0x0000000915192c11 */ /* 0x000fe4000a0f2414 */
[----:B------:R-:W-:Y:S02]  /*0430*/  CS2R R6, SRZ ;  /* 0x0000000000067805 */ /* 0x000fe4000001ff00 */
[----:B------:R-:W-:-:S02]  /*0440*/  LEA.HI.X R23, R4, UR9, R5, 0x4, P6 ;  /* 0x0000000904177c11 */ /* 0x000fc4000b0f2405 */
[----:B------:R-:W-:Y:S02]  /*0450*/  CS2R R4, SRZ ;  /* 0x0000000000047805 */ /* 0x000fe4000001ff00 */
[----:B------:R-:W-:Y:S02]  /*0460*/  @P3 LEA R26, P4, R3, UR8, 0x4 ;  /* 0x00000008031a3c11 */ /* 0x000fe4000f8820ff */
[----:B------:R-:W-:Y:S02]  /*0470*/  CS2R R14, SRZ ;  /* 0x00000000000e7805 */ /* 0x000fe4000001ff00 */
[----:B------:R-:W-:Y:S02]  /*0480*/  @P0 LEA.HI.X R29, R10, UR9, R11, 0x4, P5 ;  /* 0x000000090a1d0c11 */ /* 0x000fe4000a8f240b */
[----:B------:R-:W-:Y:S02]  /*0490*/  CS2R R12, SRZ ;  /* 0x00000000000c7805 */ /* 0x000fe4000001ff00 */
[----:B------:R-:W-:-:S02]  /*04a0*/  CS2R R10, SRZ ;  /* 0x00000000000a7805 */ /* 0x000fc4000001ff00 */
[----:B0-----:R-:W-:Y:S02]  /*04b0*/  CS2R R8, SRZ ;  /* 0x0000000000087805 */ /* 0x001fe4000001ff00 */
[----:B------:R-:W-:Y:S01]  /*04c0*/  @P3 LEA.HI.X R27, R3, UR9, R2, 0x4, P4 ;  /* 0x00000009031b3c11 */ /* 0x000fe2000a0f2402 */
[----:B------:R-:W3:Y:S04]  /*04d0*/  @P2 LDG.E.128 R4, desc[UR14][R24.64] ;  /* 0x0000000e18042981 */ /* 0x000ee8000c1e1d00 */
[----:B------:R-:W4:Y:S04]  /*04e0*/  @P1 LDG.E.128 R12, desc[UR14][R22.64] ;  /* 0x0000000e160c1981 */ /* 0x000f28000c1e1d00 */
[----:B------:R0:W5:Y:S01]  /*04f0*/  @P3 LDG.E.128 R8, desc[UR14][R26.64] ;  /* 0x0000000e1a083981 */ /* 0x000162000c1e1d00 */
[----:B------:R-:W-:-:S04]  /*0500*/  UIMAD.WIDE.U32 UR4, UR11, 0x4, UR4 ;  /* 0x000000040b0478a5 */ /* 0x000fc8000f8e0004 */
[----:B------:R-:W-:Y:S01]  /*0510*/  UISETP.LT.U32.AND UP1, UPT, UR4, UR16, UPT ;  /* 0x000000100400728c */ /* 0x000fe2000bf21070 */
[----:B0-----:R-:W-:Y:S01]  /*0520*/  @P3 LEA R26, P4, R3, UR8, 0x4 ;  /* 0x00000008031a3c11 */ /* 0x001fe2000f8820ff */
[----:B------:R-:W-:-:S03]  /*0530*/  UISETP.GE.U32.AND UP0, UPT, UR4, 0x10000, UPT ;  /* 0x000100000400788c */ /* 0x000fc6000bf06070 */
[----:B------:R-:W-:Y:S01]  /*0540*/  @P3 LEA.HI.X R27, R3, UR9, R2, 0x4, P4 ;  /* 0x00000009031b3c11 */ /* 0x000fe2000a0f2402 */
[----:B------:R-:W-:Y:S02]  /*0550*/  UISETP.GE.U32.AND.EX UP0, UPT, UR5, URZ, UPT, UP0 ;  /* 0x0000003f0500728c */ /* 0x000fe4000bf06100 */
[----:B------:R-:W-:Y:S02]  /*0560*/  IMAD.U32 R3, RZ, RZ, UR5 ;  /* 0x00000005ff037e24 */ /* 0x000fe4000f8e00ff */
[----:B------:R-:W-:Y:S01]  /*0570*/  IMAD.U32 R2, RZ, RZ, UR4 ;  /* 0x00000004ff027e24 */ /* 0x000fe2000f8e00ff */
[----:B--2---:R-:W-:Y:S02]  /*0580*/  DADD R16, R16, -UR12 ;  /* 0x8000000c10107e29 */ /* 0x004fe40008000000 */
[----:B------:R-:W-:-:S07]  /*0590*/  DADD R18, R18, -UR6 ;  /* 0x8000000612127e29 */ /* 0x000fce0008000000 */
[----:B------:R1:W-:Y:S01]  /*05a0*/  @P0 STG.E.128 desc[UR14][R28.64], R16 ;  /* 0x000000101c000986 */ /* 0x0003e2000c101d0e */
[----:B------:R-:W-:-:S04]  /*05b0*/  @P2 LEA R24, P0, R21, UR8, 0x4 ;  /* 0x0000000815182c11 */ /* 0x000fc8000f8020ff */
[----:B------:R-:W-:Y:S01]  /*05c0*/  @P2 LEA.HI.X R25, R21, UR9, R20, 0x4, P0 ;  /* 0x0000000915192c11 */ /* 0x000fe200080f2414 */
[----:B---3--:R-:W-:Y:S02]  /*05d0*/  DADD R4, R4, -UR12 ;  /* 0x8000000c04047e29 */ /* 0x008fe40008000000 */
[----:B------:R-:W-:Y:S02]  /*05e0*/  DADD R6, R6, -UR6 ;  /* 0x8000000606067e29 */ /* 0x000fe40008000000 */
[----:B----4-:R-:W-:Y:S02]  /*05f0*/  DADD R12, R12, -UR12 ;  /* 0x8000000c0c0c7e29 */ /* 0x010fe40008000000 */
[----:B------:R-:W-:Y:S02]  /*0600*/  DADD R14, R14, -UR6 ;  /* 0x800000060e0e7e29 */ /* 0x000fe40008000000 */
[----:B-----5:R-:W-:Y:S02]  /*0610*/  DADD R8, R8, -UR12 ;  /* 0x8000000c08087e29 */ /* 0x020fe40008000000 */
[----:B------:R-:W-:Y:S01]  /*0620*/  DADD R10, R10, -UR6 ;  /* 0x800000060a0a7e29 */ /* 0x000fe20008000000 */
[----:B------:R1:W-:Y:S01]  /*0630*/  @P2 STG.E.128 desc[UR14][R24.64], R4 ;  /* 0x0000000418002986 */ /* 0x0003e2000c101d0e */
[----:B------:R-:W-:-:S03]  /*0640*/  PLOP3.LUT P0, PT, PT, PT, UP1, 0x80, 0x0 ;  /* 0x000000000000781c */ /* 0x000fc60003f0f018 */
[----:B------:R1:W-:Y:S04]  /*0650*/  @P1 STG.E.128 desc[UR14][R22.64], R12 ;  /* 0x0000000c16001986 */ /* 0x0003e8000c101d0e */
[----:B------:R1:W-:Y:S01]  /*0660*/  @P3 STG.E.128 desc[UR14][R26.64], R8 ;  /* 0x000000081a003986 */ /* 0x0003e2000c101d0e */
[----:B------:R-:W-:Y:S02]  /*0670*/  ISETP.LT.AND.EX P0, PT, R3, UR10, PT, P0 ;  /* 0x0000000a03007c0c */ /* 0x000fe4000bf01300 */
[----:B------:R-:W-:-:S13]  /*0680*/  PLOP3.LUT P1, PT, PT, PT, UP0, 0x80, 0x0 ;  /* 0x000000000000781c */ /* 0x000fda0003f2f008 */
[----:B------:R-:W-:Y:S05]  /*0690*/  @!P1 BRA P0, `(.L_x_209) ;  /* 0xfffffff800d49947 */ /* 0x000fea000003ffff */
[----:B------:R-:W-:Y:S05]  /*06a0*/  EXIT ;  /* 0x000000000000794d */ /* 0x000fea0003800000 */
.L_x_208:
        /* <DEDUP_REMOVED lines=8> */
.L_x_210:
[----:B0-----:R-:W-:-:S04]  /*0730*/  LEA R20, P0, R0, UR8, 0x6 ;  /* 0x0000000800147c11 */ /* 0x001fc8000f8030ff */
[----:B------:R-:W-:-:S05]  /*0740*/  LEA.HI.X R21, R0, UR9, R3, 0x6, P0 ;  /* 0x0000000900157c11 */ /* 0x000fca00080f3403 */
[----:B------:R-:W2:Y:S04]  /*0750*/  LDG.E.128 R12, desc[UR14][R20.64] ;  /* 0x0000000e140c7981 */ /* 0x000ea8000c1e1d00 */
[----:B------:R-:W3:Y:S04]  /*0760*/  LDG.E.128 R16, desc[UR14][R20.64+0x10] ;  /* 0x0000100e14107981 */ /* 0x000ee8000c1e1d00 */
[----:B------:R-:W4:Y:S04]  /*0770*/  LDG.E.128 R4, desc[UR14][R20.64+0x20] ;  /* 0x0000200e14047981 */ /* 0x000f28000c1e1d00 */
[----:B------:R-:W5:Y:S01]  /*0780*/  LDG.E.128 R8, desc[UR14][R20.64+0x30] ;  /* 0x0000300e14087981 */ /* 0x000f62000c1e1d00 */
        /* <DEDUP_REMOVED lines=22> */
.L_x_211:
        /* <DEDUP_REMOVED lines=9> */
.L_x_3978:


//--------------------- .text._ZN2at6native61_GLOBAL__N__44eb8e94_28_ForeachBinaryOpScalarList_cu_dda10a6925multi_tensor_apply_kernelINS1_28TensorListScalarListMetadataIfLi1EEENS1_25BinaryOpScalarListFunctorIfLi1ELi1ELi0EEEJSt5minusIfEEEEvT_T0_DpT1_ --------------------------
	.section	.text._ZN2at6native61_GLOBAL__N__44eb8e94_28_ForeachBinaryOpScalarList_cu_dda10a6925multi_tensor_apply_kernelINS1_28TensorListScalarListMetadataIfLi1EEENS1_25BinaryOpScalarListFunctorIfLi1ELi1ELi0EEEJSt5minusIfEEEEvT_T0_DpT1_,"ax",@progbits
	.align	128
.text._ZN2at6native61_GLOBAL__N__44eb8e94_28_ForeachBinaryOpScalarList_cu_dda10a6925multi_tensor_apply_kernelINS1_28TensorListScalarListMetadataIfLi1EEENS1_25BinaryOpScalarListFunctorIfLi1ELi1ELi0EEEJSt5minusIfEEEEvT_T0_DpT1_:
        .type           _ZN2at6native61_GLOBAL__N__44eb8e94_28_ForeachBinaryOpScalarList_cu_dda10a6925multi_tensor_apply_kernelINS1_28TensorListScalarListMetadataIfLi1EEENS1_25BinaryOpScalarListFunctorIfLi1ELi1ELi0EEEJSt5minusIfEEEEvT_T0_DpT1_,@function
        .size           _ZN2at6native61_GLOBAL__N__44eb8e94_28_ForeachBinaryOpScalarList_cu_dda10a6925multi_tensor_apply_kernelINS1_28TensorListScalarListMetadataIfLi1EEENS1_25BinaryOpScalarListFunctorIfLi1ELi1ELi0EEEJSt5minusIfEEEEvT_T0_DpT1_,(.L_x_3979 - _ZN2at6native61_GLOBAL__N__44eb8e94_28_ForeachBinaryOpScalarList_cu_dda10a6925multi_tensor_apply_kernelINS1_28TensorListScalarListMetadataIfLi1EEENS1_25BinaryOpScalarListFunctorIfLi1ELi1ELi0EEEJSt5minusIfEEEEvT_T0_DpT1_)
        .other          _ZN2at6native61_GLOBAL__N__44eb8e94_28_ForeachBinaryOpScalarList_cu_dda10a6925multi_tensor_apply_kernelINS1_28TensorListScalarListMetadataIfLi1EEENS1_25BinaryOpScalarListFunctorIfLi1ELi1ELi0EEEJSt5minusIfEEEEvT_T0_DpT1_,@"STO_CUDA_ENTRY STV_DEFAULT"
_ZN2at6native61_GLOBAL__N__44eb8e94_28_ForeachBinaryOpScalarList_cu_dda10a6925multi_tensor_apply_kernelINS1_28TensorListScalarListMetadataIfLi1EEENS1_25BinaryOpScalarListFunctorIfLi1ELi1ELi0EEEJSt5minusIfEEEEvT_T0_DpT1_:
        /* <DEDUP_REMOVED lines=27> */
.L_x_213:
        /* <DEDUP_REMOVED lines=41> */
[----:B------:R-:W-:-:S04]  /*0440*/  IMAD.WIDE.U32 R16, R15, 0x4, R16 ;  /* 0x000000040f107825 */ /* 0x000fc800078e0010 */
[C---:B--2---:R-:W-:Y:S01]  /*0450*/  FADD.FTZ R19, -R0.reuse, R19 ;  /* 0x0000001300137221 */ /* 0x044fe20000010100 */
[C---:B---3--:R-:W-:Y:S01]  /*0460*/  FADD.FTZ R25, -R0.reuse, R25 ;  /* 0x0000001900197221 */ /* 0x048fe20000010100 */
[C---:B----4-:R-:W-:Y:S01]  /*0470*/  FADD.FTZ R21, -R0.reuse, R21 ;  /* 0x0000001500157221 */ /* 0x050fe20000010100 */
[----:B-----5:R-:W-:-:S04]  /*0480*/  FADD.FTZ R23, -R0, R23 ;  /* 0x0000001700177221 */ /* 0x020fc80000010100 */
        /* <DEDUP_REMOVED lines=10> */
.L_x_212:
        /* <DEDUP_REMOVED lines=8> */
.L_x_214:
        /* <DEDUP_REMOVED lines=10> */
[----:B------:R-:W-:Y:S01]  /*0650*/  ISETP.GE.AND.EX P0, PT, R12, R5, PT, P0 ;  /* 0x000000050c00720c */ /* 0x000fe20003f06300 */
[C---:B--2---:R-:W-:Y:S01]  /*0660*/  FADD.FTZ R11, -R0.reuse, R11 ;  /* 0x0000000b000b7221 */ /* 0x044fe20000010100 */
[C---:B------:R-:W-:Y:S01]  /*0670*/  FADD.FTZ R10, -R0.reuse, R10 ;  /* 0x0000000a000a7221 */ /* 0x040fe20000010100 */
[C---:B------:R-:W-:Y:S01]  /*0680*/  FADD.FTZ R9, -R0.reuse, R9 ;  /* 0x0000000900097221 */ /* 0x040fe20000010100 */
[----:B------:R-:W-:-:S05]  /*0690*/  FADD.FTZ R8, -R0, R8 ;  /* 0x0000000800087221 */ /* 0x000fca0000010100 */
[----:B------:R0:W-:Y:S04]  /*06a0*/  STG.E.128 desc[UR4][R6.64], R8 ;  /* 0x0000000806007986 */ /* 0x0001e8000c101d04 */
[----:B------:R-:W-:Y:S05]  /*06b0*/  @!P0 BRA P1, `(.L_x_214) ;  /* 0xfffffffc00bc8947 */ /* 0x000fea000083ffff */
[----:B------:R-:W-:Y:S05]  /*06c0*/  EXIT ;  /* 0x000000000000794d */ /* 0x000fea0003800000 */
.L_x_215:
        /* <DEDUP_REMOVED lines=11> */
.L_x_3979:


//--------------------- .text._ZN2at6native61_GLOBAL__N__44eb8e94_28_ForeachBinaryOpScalarList_cu_dda10a6925multi_tensor_apply_kernelINS1_28TensorListScalarListMetadataIdLi1EEENS1_25BinaryOpScalarListFunctorIdLi1ELi1ELi0EEEJSt5minusIdEEEEvT_T0_DpT1_ --------------------------
	.section	.text._ZN2at6native61_GLOBAL__N__44eb8e94_28_ForeachBinaryOpScalarList_cu_dda10a6925multi_tensor_apply_kernelINS1_28TensorListScalarListMetadataIdLi1EEENS1_25BinaryOpScalarListFunctorIdLi1ELi1ELi0EEEJSt5minusIdEEEEvT_T0_DpT1_,"ax",@progbits
	.align	128
.text._ZN2at6native61_GLOBAL__N__44eb8e94_28_ForeachBinaryOpScalarList_cu_dda10a6925multi_tensor_apply_kernelINS1_28TensorListScalarListMetadataIdLi1EEENS1_25BinaryOpScalarListFunctorIdLi1ELi1ELi0EEEJSt5minusIdEEEEvT_T0_DpT1_:
        .type           _ZN2at6native61_GLOBAL__N__44eb8e94_28_ForeachBinaryOpScalarList_cu_dda10a6925multi_tensor_apply_kernelINS1_28TensorListScalarListMetadataIdLi1EEENS1_25BinaryOpScalarListFunctorIdLi1ELi1ELi0EEEJSt5minusIdEEEEvT_T0_DpT1_,@function
        .size           _ZN2at6native61_GLOBAL__N__44eb8e94_28_ForeachBinaryOpScalarList_cu_dda10a6925multi_tensor_apply_kernelINS1_28TensorListScalarListMetadataIdLi1EEENS1_25BinaryOpScalarListFunctorIdLi1ELi1ELi0EEEJSt5minusIdEEEEvT_T0_DpT1_,(.L_x_3980 - _ZN2at6native61_GLOBAL__N__44eb8e94_28_ForeachBinaryOpScalarList_cu_dda10a6925multi_tensor_apply_kernelINS1_28TensorListScalarListMetadataIdLi1EEENS1_25BinaryOpScalarListFunctorIdLi1ELi1ELi0EEEJSt5minusIdEEEEvT_T0_DpT1_)
        .other          _ZN2at6native61_GLOBAL__N__44eb8e94_28_ForeachBinaryOpScalarList_cu_dda10a6925multi_tensor_apply_kernelINS1_28TensorListScalarListMetadataIdLi1EEENS1_25BinaryOpScalarListFunctorIdLi1ELi1ELi0EEEJSt5minusIdEEEEvT_T0_DpT1_,@"STO_CUDA_ENTRY STV_DEFAULT"
_ZN2at6native61_GLOBAL__N__44eb8e94_28_ForeachBinaryOpScalarList_cu_dda10a6925multi_tensor_apply_kernelINS1_28TensorListScalarListMetadataIdLi1EEENS1_25BinaryOpScalarListFunctorIdLi1ELi1ELi0EEEJSt5minusIdEEEEvT_T0_DpT1_:
        /* <DEDUP_REMOVED lines=25> */
.L_x_217:
[----:B0-----:R-:W-:Y:S01]  /*0190*/  IADD3 R17, P0, R23, R26, RZ ;  /* 0x0000001a17117210 */ /* 0x001fe20007f1e0ff */
[C---:B-1----:R-:W-:Y:S01]  /*01a0*/  IMAD R8, R24.reuse, 0x3, RZ ;  /* 0x0000000318087824 */ /* 0x042fe200078e02ff */
[----:B------:R-:W-:Y:S02]  /*01b0*/  CS2R R20, SRZ ;  /* 0x0000000000147805 */ /* 0x000fe4000001ff00 */
[----:B------:R-:W-:Y:S01]  /*01c0*/  IADD3 R7, P1, R24, R17, RZ ;  /* 0x0000001118077210 */ /* 0x000fe20007f3e0ff */
[----:B------:R-:W-:Y:S01]  /*01d0*/  IMAD.X R19, RZ, RZ, R27, P0 ;  /* 0x000000ffff137224 */ /* 0x000fe200000e061b */
[----:B------:R-:W-:Y:S02]  /*01e0*/  ISETP.GE.U32.AND P4, PT, R17, 0x10000, PT ;  /* 0x000100001100780c */ /* 0x000fe40003f86070 */
[C---:B------:R-:W-:Y:S01]  /*01f0*/  ISETP.GE.U32.AND P0, PT, R7.reuse, 0x10000, PT ;  /* 0x000100000700780c */ /* 0x040fe20003f06070 */
[----:B------:R-:W-:Y:S01]  /*0200*/  IMAD.X R9, RZ, RZ, R19, P1 ;  /* 0x000000ffff097224 */ /* 0x000fe200008e0613 */
[----:B------:R-:W-:-:S02]  /*0210*/  ISETP.LT.U32.AND P1, PT, R7, R0, PT ;  /* 0x000000000700720c */ /* 0x000fc40003f21070 */
[----:B------:R-:W-:Y:S02]  /*0220*/  LEA R6, P2, R7, R2, 0x3 ;  /* 0x0000000207067211 */ /* 0x000fe400078418ff */
[----:B------:R-:W-:Y:S02]  /*0230*/  ISETP.GE.U32.AND.EX P0, PT, R9, RZ, PT, P0 ;  /* 0x000000ff0900720c */ /* 0x000fe40003f06100 */
[----:B------:R-:W-:Y:S02]  /*0240*/  LEA.HI.X R7, R7, R3, R9, 0x3, P2 ;  /* 0x0000000307077211 */ /* 0x000fe400010f1c09 */
[----:B------:R-:W-:Y:S02]  /*0250*/  ISETP.LT.AND.EX P0, PT, R9, R22, !P0, P1 ;  /* 0x000000160900720c */ /* 0x000fe40004701310 */
[-C--:B------:R-:W-:Y:S02]  /*0260*/  LEA R11, P1, R24, R17.reuse, 0x1 ;  /* 0x00000011180b7211 */ /* 0x080fe400078208ff */
[----:B------:R-:W-:-:S02]  /*0270*/  IADD3 R15, P5, R8, R17, RZ ;  /* 0x00000011080f7210 */ /* 0x000fc40007fbe0ff */
[C---:B------:R-:W-:Y:S01]  /*0280*/  ISETP.LT.U32.AND P2, PT, R17.reuse, R0, PT ;  /* 0x000000001100720c */ /* 0x040fe20003f41070 */
[--C-:B------:R-:W-:Y:S01]  /*0290*/  IMAD.X R13, RZ, RZ, R19.reuse, P1 ;  /* 0x000000ffff0d7224 */ /* 0x100fe200008e0613 */
[----:B------:R-:W-:Y:S02]  /*02a0*/  LEA R8, P6, R17, R2, 0x3 ;  /* 0x0000000211087211 */ /* 0x000fe400078c18ff */
[----:B------:R-:W-:Y:S02]  /*02b0*/  ISETP.GE.U32.AND.EX P4, PT, R19, RZ, PT, P4 ;  /* 0x000000ff1300720c */ /* 0x000fe40003f86140 */
[----:B------:R-:W-:Y:S02]  /*02c0*/  ISETP.GE.U32.AND P3, PT, R11, 0x10000, PT ;  /* 0x000100000b00780c */ /* 0x000fe40003f66070 */
[--C-:B------:R-:W-:Y:S01]  /*02d0*/  LEA.HI.X R9, R17, R3, R19.reuse, 0x3, P6 ;  /* 0x0000000311097211 */ /* 0x100fe200030f1c13 */
[----:B------:R-:W-:Y:S01]  /*02e0*/  IMAD.X R17, RZ, RZ, R19, P5 ;  /* 0x000000ffff117224 */ /* 0x000fe200028e0613 */
[----:B------:R-:W-:-:S02]  /*02f0*/  ISETP.LT.AND.EX P2, PT, R19, R22, !P4, P2 ;  /* 0x000000161300720c */ /* 0x000fc40006741320 */
[----:B------:R-:W-:Y:S02]  /*0300*/  LEA R10, P4, R11, R2, 0x3 ;  /* 0x000000020b0a7211 */ /* 0x000fe400078818ff */
[----:B------:R-:W-:Y:S02]  /*0310*/  ISETP.GE.U32.AND.EX P6, PT, R13, RZ, PT, P3 ;  /* 0x000000ff0d00720c */ /* 0x000fe40003fc6130 */
[----:B------:R-:W-:Y:S02]  /*0320*/  ISETP.GE.U32.AND P3, PT, R15, 0x10000, PT ;  /* 0x000100000f00780c */ /* 0x000fe40003f66070 */
[CC--:B------:R-:W-:Y:S02]  /*0330*/  ISETP.LT.U32.AND P1, PT, R11.reuse, R0.reuse, PT ;  /* 0x000000000b00720c */ /* 0x0c0fe40003f21070 */
[----:B------:R-:W-:Y:S02]  /*0340*/  LEA.HI.X R11, R11, R3, R13, 0x3, P4 ;  /* 0x000000030b0b7211 */ /* 0x000fe400020f1c0d */
[----:B------:R-:W-:-:S02]  /*0350*/  ISETP.LT.U32.AND P4, PT, R15, R0, PT ;  /* 0x000000000f00720c */ /* 0x000fc40003f81070 */
[----:B------:R-:W-:Y:S02]  /*0360*/  LEA R14, P5, R15, R2, 0x3 ;  /* 0x000000020f0e7211 */ /* 0x000fe400078a18ff */
[----:B------:R-:W-:Y:S02]  /*0370*/  CS2R R18, SRZ ;  /* 0x0000000000127805 */ /* 0x000fe4000001ff00 */
[----:B------:R-:W-:Y:S01]  /*0380*/  ISETP.GE.U32.AND.EX P3, PT, R17, RZ, PT, P3 ;  /* 0x000000ff1100720c */ /* 0x000fe20003f66130 */
[----:B------:R-:W2:Y:S01]  /*0390*/  @P2 LDG.E.64 R20, desc[UR4][R8.64] ;  /* 0x0000000408142981 */ /* 0x000ea2000c1e1b00 */
[-C--:B------:R-:W-:Y:S02]  /*03a0*/  ISETP.LT.AND.EX P1, PT, R13, R22.reuse, !P6, P1 ;  /* 0x000000160d00720c */ /* 0x080fe40007721310 */
[----:B------:R-:W-:Y:S02]  /*03b0*/  CS2R R12, SRZ ;  /* 0x00000000000c7805 */ /* 0x000fe4000001ff00 */
[----:B------:R-:W-:-:S02]  /*03c0*/  ISETP.LT.AND.EX P3, PT, R17, R22, !P3, P4 ;  /* 0x000000161100720c */ /* 0x000fc40005f61340 */
[----:B------:R-:W-:Y:S02]  /*03d0*/  LEA.HI.X R15, R15, R3, R17, 0x3, P5 ;  /* 0x000000030f0f7211 */ /* 0x000fe400028f1c11 */
[----:B------:R-:W-:Y:S01]  /*03e0*/  CS2R R16, SRZ ;  /* 0x0000000000107805 */ /* 0x000fe2000001ff00 */
[----:B------:R-:W3:Y:S05]  /*03f0*/  @P0 LDG.E.64 R12, desc[UR4][R6.64] ;  /* 0x00000004060c0981 */ /* 0x000eea000c1e1b00 */
[----:B------:R-:W4:Y:S04]  /*0400*/  @P1 LDG.E.64 R16, desc[UR4][R10.64] ;  /* 0x000000040a101981 */ /* 0x000f28000c1e1b00 */
[----:B------:R-:W5:Y:S01]  /*0410*/  @P3 LDG.E.64 R18, desc[UR4][R14.64] ;  /* 0x000000040e123981 */ /* 0x000f62000c1e1b00 */
[----:B------:R-:W-:Y:S01]  /*0420*/  IMAD.WIDE.U32 R26, R24, 0x4, R26 ;  /* 0x00000004181a7825 */ /* 0x000fe200078e001a */
[----:B--2---:R-:W-:-:S02]  /*0430*/  DADD R20, -R4, R20 ;  /* 0x0000000004147229 */ /* 0x004fc40000000114 */
[----:B---3--:R-:W-:-:S05]  /*0440*/  DADD R12, -R4, R12 ;  /* 0x00000000040c7229 */ /* 0x008fca000000010c */
[----:B------:R2:W-:Y:S01]  /*0450*/  @P2 STG.E.64 desc[UR4][R8.64], R20 ;  /* 0x0000001408002986 */ /* 0x0005e2000c101b04 */
[C---:B----4-:R-:W-:Y:S02]  /*0460*/  DADD R16, -R4.reuse, R16 ;  /* 0x0000000004107229 */ /* 0x050fe40000000110 */
[----:B-----5:R-:W-:Y:S01]  /*0470*/  DADD R18, -R4, R18 ;  /* 0x0000000004127229 */ /* 0x020fe20000000112 */
[----:B------:R2:W-:Y:S01]  /*0480*/  @P0 STG.E.64 desc[UR4][R6.64], R12 ;  /* 0x0000000c06000986 */ /* 0x0005e2000c101b04 */
[----:B------:R-:W-:-:S03]  /*0490*/  ISETP.GE.U32.AND P0, PT, R26, 0x10000, PT ;  /* 0x000100001a00780c */ /* 0x000fc60003f06070 */
[----:B------:R2:W-:Y:S01]  /*04a0*/  @P1 STG.E.64 desc[UR4][R10.64], R16 ;  /* 0x000000100a001986 */ /* 0x0005e2000c101b04 */
[----:B------:R-:W-:-:S03]  /*04b0*/  ISETP.LT.U32.AND P1, PT, R26, R0, PT ;  /* 0x000000001a00720c */ /* 0x000fc60003f21070 */
[----:B------:R2:W-:Y:S01]  /*04c0*/  @P3 STG.E.64 desc[UR4][R14.64], R18 ;  /* 0x000000120e003986 */ /* 0x0005e2000c101b04 */
[C---:B------:R-:W-:Y:S02]  /*04d0*/  ISETP.GE.U32.AND.EX P0, PT, R27.reuse, RZ, PT, P0 ;  /* 0x000000ff1b00720c */ /* 0x040fe40003f06100 */
[----:B------:R-:W-:-:S13]  /*04e0*/  ISETP.LT.AND.EX P1, PT, R27, R22, PT, P1 ;  /* 0x000000161b00720c */ /* 0x000fda0003f21310 */
[----:B--2---:R-:W-:Y:S05]  /*04f0*/  @!P0 BRA P1, `(.L_x_217) ;  /* 0xfffffffc00248947 */ /* 0x004fea000083ffff */
[----:B------:R-:W-:Y:S05]  /*0500*/  EXIT ;  /* 0x000000000000794d */ /* 0x000fea0003800000 */
.L_x_216:
        /* <DEDUP_REMOVED lines=8> */
.L_x_218:
[----:B0-----:R-:W-:-:S04]  /*0590*/  LEA R6, P0, R19, R2, 0x5 ;  /* 0x0000000213067211 */ /* 0x001fc800078028ff */
[----:B------:R-:W-:-:S05]  /*05a0*/  LEA.HI.X R7, R19, R3, R16, 0x5, P0 ;  /* 0x0000000313077211 */ /* 0x000fca00000f2c10 */
[----:B------:R-:W2:Y:S04]  /*05b0*/  LDG.E.128 R12, desc[UR4][R6.64] ;  /* 0x00000004060c7981 */ /* 0x000ea8000c1e1d00 */
[----:B------:R-:W3:Y:S01]  /*05c0*/  LDG.E.128 R8, desc[UR4][R6.64+0x10] ;  /* 0x0000100406087981 */ /* 0x000ee2000c1e1d00 */
        /* <DEDUP_REMOVED lines=8> */
[C---:B--2---:R-:W-:Y:S02]  /*0650*/  DADD R14, -R4.reuse, R14 ;  /* 0x00000000040e7229 */ /* 0x044fe4000000010e */
[C---:B------:R-:W-:Y:S02]  /*0660*/  DADD R12, -R4.reuse, R12 ;  /* 0x00000000040c7229 */ /* 0x040fe4000000010c */
[----:B---3--:R-:W-:-:S02]  /*0670*/  DADD R10, -R4, R10 ;  /* 0x00000000040a7229 */ /* 0x008fc4000000010a */
[----:B------:R-:W-:-:S03]  /*0680*/  DADD R8, -R4, R8 ;  /* 0x0000000004087229 */ /* 0x000fc60000000108 */
[----:B------:R0:W-:Y:S04]  /*0690*/  STG.E.128 desc[UR4][R6.64], R12 ;  /* 0x0000000c06007986 */ /* 0x0001e8000c101d04 */
[----:B------:R0:W-:Y:S01]  /*06a0*/  STG.E.128 desc[UR4][R6.64+0x10], R8 ;  /* 0x0000100806007986 */ /* 0x0001e2000c101d04 */
[----:B------:R-:W-:Y:S05]  /*06b0*/  @!P0 BRA P1, `(.L_x_218) ;  /* 0xfffffffc00b48947 */ /* 0x000fea000083ffff */
[----:B------:R-:W-:Y:S05]  /*06c0*/  EXIT ;  /* 0x000000000000794d */ /* 0x000fea0003800000 */
.L_x_219:
        /* <DEDUP_REMOVED lines=11> */
.L_x_3980:


//--------------------- .text._ZN2at6native61_GLOBAL__N__44eb8e94_28_ForeachBinaryOpScalarList_cu_dda10a6925multi_tensor_apply_kernelINS1_28TensorListScalarListMetadataIsLi1EEENS1_25BinaryOpScalarListFunctorIsLi1ELi1ELi0EEEJSt5minusIsEEEEvT_T0_DpT1_ --------------------------
	.section	.text._ZN2at6native61_GLOBAL__N__44eb8e94_28_ForeachBinaryOpScalarList_cu_dda10a6925multi_tensor_apply_kernelINS1_28TensorListScalarListMetadataIsLi1EEENS1_25BinaryOpScalarListFunctorIsLi1ELi1ELi0EEEJSt5minusIsEEEEvT_T0_DpT1_,"ax",@progbits
	.align	128
.text._ZN2at6native61_GLOBAL__N__44eb8e94_28_ForeachBinaryOpScalarList_cu_dda10a6925multi_tensor_apply_kernelINS1_28TensorListScalarListMetadataIsLi1EEENS1_25BinaryOpScalarListFunctorIsLi1ELi1ELi0EEEJSt5minusIsEEEEvT_T0_DpT1_:
        .type           _ZN2at6native61_GLOBAL__N__44eb8e94_28_ForeachBinaryOpScalarList_cu_dda10a6925multi_tensor_apply_kernelINS1_28TensorListScalarListMetadataIsLi1EEENS1_25BinaryOpScalarListFunctorIsLi1ELi1ELi0EEEJSt5minusIsEEEEvT_T0_DpT1_,@function
        .size           _ZN2at6native61_GLOBAL__N__44eb8e94_28_ForeachBinaryOpScalarList_cu_dda10a6925multi_tensor_apply_kernelINS1_28TensorListScalarListMetadataIsLi1EEENS1_25BinaryOpScalarListFunctorIsLi1ELi1ELi0EEEJSt5minusIsEEEEvT_T0_DpT1_,(.L_x_3981 - _ZN2at6native61_GLOBAL__N__44eb8e94_28_ForeachBinaryOpScalarList_cu_dda10a6925multi_tensor_apply_kernelINS1_28TensorListScalarListMetadataIsLi1EEENS1_25BinaryOpScalarListFunctorIsLi1ELi1ELi0EEEJSt5minusIsEEEEvT_T0_DpT1_)
        .other          _ZN2at6native61_GLOBAL__N__44eb8e94_28_ForeachBinaryOpScalarList_cu_dda10a6925multi_tensor_apply_kernelINS1_28TensorListScalarListMetadataIsLi1EEENS1_25BinaryOpScalarListFunctorIsLi1ELi1ELi0EEEJSt5minusIsEEEEvT_T0_DpT1_,@"STO_CUDA_ENTRY STV_DEFAULT"
_ZN2at6native61_GLOBAL__N__44eb8e94_28_ForeachBinaryOpScalarList_cu_dda10a6925multi_tensor_apply_kernelINS1_28TensorListScalarListMetadataIsLi1EEENS1_25BinaryOpScalarListFunctorIsLi1ELi1ELi0EEEJSt5minusIsEEEEvT_T0_DpT1_:
        /* <DEDUP_REMOVED lines=14> */
[----:B------:R0:W2:Y:S01]  /*00e0*/  LDC.U16 R4, c[0x0][R10+0x210] ;  /* 0x000084000a047b82 */ /* 0x0000a20000000400 */
        /* <DEDUP_REMOVED lines=12> */
.L_x_221:
        /* <DEDUP_REMOVED lines=22> */
[----:B------:R-:W-:Y:S02]  /*0310*/  ISETP.LT.AND.EX P1, PT, R8, R5, !P1, P3 ;  /* 0x000000050800720c */ /* 0x000fe40004f21330 */
        /* <DEDUP_REMOVED lines=9> */
[-C--:B------:R-:W-:Y:S02]  /*03b0*/  LEA.HI.X R9, R9, R3.reuse, R18, 0x1, P6 ;  /* 0x0000000309097211 */ /* 0x080fe400030f0c12 */
[----:B------:R-:W-:Y:S02]  /*03c0*/  LEA.HI.X R11, R11, R3, R20, 0x1, P5 ;  /* 0x000000030b0b7211 */ /* 0x000fe400028f0c14 */
[----:B------:R-:W-:Y:S02]  /*03d0*/  PRMT R18, RZ, 0x7610, R18 ;  /* 0x00007610ff127816 */ /* 0x000fe40000000012 */
[----:B------:R-:W-:Y:S01]  /*03e0*/  PRMT R21, RZ, 0x7610, R21 ;  /* 0x00007610ff157816 */ /* 0x000fe20000000015 */
[----:B------:R-:W3:Y:S01]  /*03f0*/  @P3 LDG.E.U16 R19, desc[UR4][R10.64] ;  /* 0x000000040a133981 */ /* 0x000ee2000c1e1500 */
[----:B------:R-:W-:-:S03]  /*0400*/  PRMT R20, RZ, 0x7610, R20 ;  /* 0x00007610ff147816 */ /* 0x000fc60000000014 */
[----:B------:R-:W4:Y:S04]  /*0410*/  @P0 LDG.E.U16 R18, desc[UR4][R12.64] ;  /* 0x000000040c120981 */ /* 0x000f28000c1e1500 */
[----:B------:R-:W5:Y:S04]  /*0420*/  @P1 LDG.E.U16 R21, desc[UR4][R6.64] ;  /* 0x0000000406151981 */ /* 0x000f68000c1e1500 */
[----:B------:R-:W5:Y:S01]  /*0430*/  @P2 LDG.E.U16 R20, desc[UR4][R8.64] ;  /* 0x0000000408142981 */ /* 0x000f62000c1e1500 */
[----:B--2---:R-:W-:-:S05]  /*0440*/  IMAD.MOV R22, RZ, RZ, -R4 ;  /* 0x000000ffff167224 */ /* 0x004fca00078e0a04 */
[----:B------:R-:W-:Y:S01]  /*0450*/  PRMT R22, R22, 0x7710, RZ ;  /* 0x0000771016167816 */ /* 0x000fe200000000ff */
[----:B------:R-:W-:-:S04]  /*0460*/  IMAD.WIDE.U32 R16, R15, 0x4, R16 ;  /* 0x000000040f107825 */ /* 0x000fc800078e0010 */
[C---:B---3--:R-:W-:Y:S02]  /*0470*/  IMAD.IADD R19, R22.reuse, 0x1, R19 ;  /* 0x0000000116137824 */ /* 0x048fe400078e0213 */
[----:B----4-:R-:W-:-:S03]  /*0480*/  IMAD.IADD R23, R22, 0x1, R18 ;  /* 0x0000000116177824 */ /* 0x010fc600078e0212 */
[----:B------:R3:W-:Y:S01]  /*0490*/  @P3 STG.E.U16 desc[UR4][R10.64], R19 ;  /* 0x000000130a003986 */ /* 0x0007e2000c101504 */
[----:B-----5:R-:W-:-:S03]  /*04a0*/  IMAD.IADD R21, R22, 0x1, R21 ;  /* 0x0000000116157824 */ /* 0x020fc600078e0215 */
[----:B------:R3:W-:Y:S01]  /*04b0*/  @P0 STG.E.U16 desc[UR4][R12.64], R23 ;  /* 0x000000170c000986 */ /* 0x0007e2000c101504 */
[----:B------:R-:W-:-:S03]  /*04c0*/  IMAD.IADD R25, R22, 0x1, R20 ;  /* 0x0000000116197824 */ /* 0x000fc600078e0214 */
[----:B------:R3:W-:Y:S01]  /*04d0*/  @P1 STG.E.U16 desc[UR4][R6.64], R21 ;  /* 0x0000001506001986 */ /* 0x0007e2000c101504 */
[C---:B------:R-:W-:Y:S02]  /*04e0*/  ISETP.GE.U32.AND P0, PT, R16.reuse, 0x10000, PT ;  /* 0x000100001000780c */ /* 0x040fe40003f06070 */
[----:B------:R-:W-:Y:S01]  /*04f0*/  ISETP.LT.U32.AND P1, PT, R16, R0, PT ;  /* 0x000000001000720c */ /* 0x000fe20003f21070 */
[----:B------:R3:W-:Y:S01]  /*0500*/  @P2 STG.E.U16 desc[UR4][R8.64], R25 ;  /* 0x0000001908002986 */ /* 0x0007e2000c101504 */
[C---:B------:R-:W-:Y:S02]  /*0510*/  ISETP.GE.U32.AND.EX P0, PT, R17.reuse, RZ, PT, P0 ;  /* 0x000000ff1100720c */ /* 0x040fe40003f06100 */
[----:B------:R-:W-:-:S13]  /*0520*/  ISETP.LT.AND.EX P1, PT, R17, R5, PT, P1 ;  /* 0x000000051100720c */ /* 0x000fda0003f21310 */
[----:B---3--:R-:W-:Y:S05]  /*0530*/  @!P0 BRA P1, `(.L_x_221) ;  /* 0xfffffffc001c8947 */ /* 0x008fea000083ffff */
[----:B------:R-:W-:Y:S05]  /*0540*/  EXIT ;  /* 0x000000000000794d */ /* 0x000fea0003800000 */
.L_x_220:
[----:B------:R-:W0:Y:S02]  /*0550*/  S2R R13, SR_TID.X ;  /* 0x00000000000d7919 */ /* 0x000e240000002100 */
[----:B0-----:R-:W-:-:S03]  /*0560*/  IMAD.WIDE.U32 R6, R13, 0x4, RZ ;  /* 0x000000040d067825 */ /* 0x001fc600078e00ff */
[----:B------:R-:W-:-:S04]  /*0570*/  ISETP.GE.U32.AND P0, PT, R6, R0, PT ;  /* 0x000000000600720c */ /* 0x000fc80003f06070 */
[----:B------:R-:W-:-:S04]  /*0580*/  ISETP.GE.AND.EX P0, PT, R7, R5, PT, P0 ;  /* 0x000000050700720c */ /* 0x000fc80003f06300 */
[----:B------:R-:W-:-:S13]  /*0590*/  ISETP.GT.U32.OR P0, PT, R13, 0x3fff, P0 ;  /* 0x00003fff0d00780c */ /* 0x000fda0000704470 */
[----:B------:R-:W-:Y:S05]  /*05a0*/  @P0 EXIT ;  /* 0x000000000000094d */ /* 0x000fea0003800000 */
[----:B--2---:R-:W-:Y:S01]  /*05b0*/  IMAD.MOV R15, RZ, RZ, -R4 ;  /* 0x000000ffff0f7224 */ /* 0x004fe200078e0a04 */
[----:B------:R-:W-:Y:S01]  /*05c0*/  ULDC UR6, c[0x0][0x0] ;  /* 0x0000000000067ab9 */ /* 0x000fe20000000800 */
[----:B------:R-:W-:-:S03]  /*05d0*/  IMAD.MOV.U32 R12, RZ, RZ, RZ ;  /* 0x000000ffff0c7224 */ /* 0x000fc600078e00ff */
[----:B------:R-:W-:-:S07]  /*05e0*/  PRMT R15, R15, 0x7710, RZ ;  /* 0x000077100f0f7816 */ /* 0x000fce00000000ff */
.L_x_222:
[----:B------:R-:W-:-:S04]  /*05f0*/  LEA R6, P0, R13, R2, 0x3 ;  /* 0x000000020d067211 */ /* 0x000fc800078018ff */
[----:B------:R-:W-:-:S05]  /*0600*/  LEA.HI.X R7, R13, R3, R12, 0x3, P0 ;  /* 0x000000030d077211 */ /* 0x000fca00000f1c0c */
[----:B------:R-:W2:Y:S01]  /*0610*/  LDG.E.64 R10, desc[UR4][R6.64] ;  /* 0x00000004060a7981 */ /* 0x000ea2000c1e1b00 */
[----:B------:R-:W-:-:S04]  /*0620*/  IADD3 R13, P0, R13, UR6, RZ ;  /* 0x000000060d0d7c10 */ /* 0x000fc8000ff1e0ff */
[----:B------:R-:W-:Y:S01]  /*0630*/  ISETP.LT.U32.AND P1, PT, R13, 0x4000, PT ;  /* 0x000040000d00780c */ /* 0x000fe20003f21070 */
[----:B------:R-:W-:-:S05]  /*0640*/  IMAD.X R12, RZ, RZ, R12, P0 ;  /* 0x000000ffff0c7224 */ /* 0x000fca00000e060c */
[----:B------:R-:W-:Y:S02]  /*0650*/  ISETP.LT.U32.AND.EX P1, PT, R12, RZ, PT, P1 ;  /* 0x000000ff0c00720c */ /* 0x000fe40003f21110 */
[----:B--2---:R-:W-:Y:S01]  /*0660*/  PRMT R8, R11, 0x7632, R8 ;  /* 0x000076320b087816 */ /* 0x004fe20000000008 */
[C---:B------:R-:W-:Y:S01]  /*0670*/  IMAD.IADD R9, R15.reuse, 0x1, R11 ;  /* 0x000000010f097824 */ /* 0x040fe200078e020b */
[----:B------:R-:W-:Y:S01]  /*0680*/  PRMT R4, R10, 0x7632, R4 ;  /* 0x000076320a047816 */ /* 0x000fe20000000004 */
[----:B------:R-:W-:Y:S02]  /*0690*/  IMAD.IADD R11, R15, 0x1, R10 ;  /* 0x000000010f0b7824 */ /* 0x000fe400078e020a */
[--C-:B------:R-:W-:Y:S02]  /*06a0*/  IMAD.IADD R8, R8, 0x1, R15.reuse ;  /* 0x0000000108087824 */ /* 0x100fe400078e020f */
[----:B------:R-:W-:-:S03]  /*06b0*/  IMAD.IADD R4, R4, 0x1, R15 ;  /* 0x0000000104047824 */ /* 0x000fc600078e020f */
[----:B------:R-:W-:Y:S02]  /*06c0*/  PRMT R9, R9, 0x5410, R8 ;  /* 0x0000541009097816 */ /* 0x000fe40000000008 */
[----:B------:R-:W-:Y:S01]  /*06d0*/  PRMT R8, R11, 0x5410, R4 ;  /* 0x000054100b087816 */ /* 0x000fe20000000004 */
[C---:B------:R-:W-:Y:S01]  /*06e0*/  IMAD.SHL.U32 R11, R13.reuse, 0x4, RZ ;  /* 0x000000040d0b7824 */ /* 0x040fe200078e00ff */
[----:B------:R-:W-:-:S03]  /*06f0*/  SHF.L.U64.HI R4, R13, 0x2, R12 ;  /* 0x000000020d047819 */ /* 0x000fc6000001020c */
[----:B------:R0:W-:Y:S01]  /*0700*/  STG.E.64 desc[UR4][R6.64], R8 ;  /* 0x0000000806007986 */ /* 0x0001e2000c101b04 */
[----:B------:R-:W-:-:S04]  /*0710*/  ISETP.GE.U32.AND P0, PT, R11, R0, PT ;  /* 0x000000000b00720c */ /* 0x000fc80003f06070 */
[----:B------:R-:W-:-:S13]  /*0720*/  ISETP.GE.AND.EX P0, PT, R4, R5, PT, P0 ;  /* 0x000000050400720c */ /* 0x000fda0003f06300 */
[----:B0-----:R-:W-:Y:S05]  /*0730*/  @!P0 BRA P1, `(.L_x_222) ;  /* 0xfffffffc00ac8947 */ /* 0x001fea000083ffff */
[----:B------:R-:W-:Y:S05]  /*0740*/  EXIT ;  /* 0x000000000000794d */ /* 0x000fea0003800000 */
.L_x_223:
        /* <DEDUP_REMOVED lines=11> */
.L_x_3981:


//--------------------- .text._ZN2at6native61_GLOBAL__N__44eb8e94_28_ForeachBinaryOpScalarList_cu_dda10a6925multi_tensor_apply_kernelINS1_28TensorListScalarListMetadataIlLi1EEENS1_25BinaryOpScalarListFunctorIlLi1ELi1ELi0EEEJSt5minusIlEEEEvT_T0_DpT1_ --------------------------
	.section	.text._ZN2at6native61_GLOBAL__N__44eb8e94_28_ForeachBinaryOpScalarList_cu_dda10a6925multi_tensor_apply_kernelINS1_28TensorListScalarListMetadataIlLi1EEENS1_25BinaryOpScalarListFunctorIlLi1ELi1ELi0EEEJSt5minusIlEEEEvT_T0_DpT1_,"ax",@progbits
	.align	128
.text._ZN2at6native61_GLOBAL__N__44eb8e94_28_ForeachBinaryOpScalarList_cu_dda10a6925multi_tensor_apply_kernelINS1_28TensorListScalarListMetadataIlLi1EEENS1_25BinaryOpScalarListFunctorIlLi1ELi1ELi0EEEJSt5minusIlEEEEvT_T0_DpT1_:
        .type           _ZN2at6native61_GLOBAL__N__44eb8e94_28_ForeachBinaryOpScalarList_cu_dda10a6925multi_tensor_apply_kernelINS1_28TensorListScalarListMetadataIlLi1EEENS1_25BinaryOpScalarListFunctorIlLi1ELi1ELi0EEEJSt5minusIlEEEEvT_T0_DpT1_,@function
        .size           _ZN2at6native61_GLOBAL__N__44eb8e94_28_ForeachBinaryOpScalarList_cu_dda10a6925multi_tensor_apply_kernelINS1_28TensorListScalarListMetadataIlLi1EEENS1_25BinaryOpScalarListFunctorIlLi1ELi1ELi0EEEJSt5minusIlEEEEvT_T0_DpT1_,(.L_x_3982 - _ZN2at6native61_GLOBAL__N__44eb8e94_28_ForeachBinaryOpScalarList_cu_dda10a6925multi_tensor_apply_kernelINS1_28TensorListScalarListMetadataIlLi1EEENS1_25BinaryOpScalarListFunctorIlLi1ELi1ELi0EEEJSt5minusIlEEEEvT_T0_DpT1_)
        .other          _ZN2at6native61_GLOBAL__N__44eb8e94_28_ForeachBinaryOpScalarList_cu_dda10a6925multi_tensor_apply_kernelINS1_28TensorListScalarListMetadataIlLi1EEENS1_25BinaryOpScalarListFunctorIlLi1ELi1ELi0EEEJSt5minusIlEEEEvT_T0_DpT1_,@"STO_CUDA_ENTRY STV_DEFAULT"
_ZN2at6native61_GLOBAL__N__44eb8e94_28_ForeachBinaryOpScalarList_cu_dda10a6925multi_tensor_apply_kernelINS1_28TensorListScalarListMetadataIlLi1EEENS1_25BinaryOpScalarListFunctorIlLi1ELi1ELi0EEEJSt5minusIlEEEEvT_T0_DpT1_:
        /* <DEDUP_REMOVED lines=25> */
.L_x_225:
[----:B0-----:R-:W-:Y:S02]  /*0190*/  IADD3 R13, P0, R23, R26, RZ ;  /* 0x0000001a170d7210 */ /* 0x001fe40007f1e0ff */
[----:B------:R-:W-:Y:S02]  /*01a0*/  CS2R R14, SRZ ;  /* 0x00000000000e7805 */ /* 0x000fe4000001ff00 */
[C---:B------:R-:W-:Y:S01]  /*01b0*/  ISETP.GE.U32.AND P1, PT, R13.reuse, 0x10000, PT ;  /* 0x000100000d00780c */ /* 0x040fe20003f26070 */
[----:B------:R-:W-:Y:S01]  /*01c0*/  IMAD.X R21, RZ, RZ, R27, P0 ;  /* 0x000000ffff157224 */ /* 0x000fe200000e061b */
[----:B------:R-:W-:-:S04]  /*01d0*/  ISETP.LT.U32.AND P0, PT, R13, R0, PT ;  /* 0x000000000d00720c */ /* 0x000fc80003f01070 */
[C---:B------:R-:W-:Y:S02]  /*01e0*/  ISETP.GE.U32.AND.EX P1, PT, R21.reuse, RZ, PT, P1 ;  /* 0x000000ff1500720c */ /* 0x040fe40003f26110 */
[CC--:B-1----:R-:W-:Y:S02]  /*01f0*/  IADD3 R9, P2, R24.reuse, R13.reuse, RZ ;  /* 0x0000000d18097210 */ /* 0x0c2fe40007f5e0ff */
[----:B------:R-:W-:Y:S02]  /*0200*/  ISETP.LT.AND.EX P1, PT, R21, R22, !P1, P0 ;  /* 0x000000161500720c */ /* 0x000fe40004f21300 */
[C---:B------:R-:W-:Y:S01]  /*0210*/  LEA R6, P0, R13.reuse, R2, 0x3 ;  /* 0x000000020d067211 */ /* 0x040fe200078018ff */
[--C-:B------:R-:W-:Y:S01]  /*0220*/  IMAD.X R17, RZ, RZ, R21.reuse, P2 ;  /* 0x000000ffff117224 */ /* 0x100fe200010e0615 */
[C---:B------:R-:W-:Y:S01]  /*0230*/  LEA R11, P4, R24.reuse, R13, 0x1 ;  /* 0x0000000d180b7211 */ /* 0x040fe200078808ff */
[----:B------:R-:W-:Y:S01]  /*0240*/  IMAD R10, R24, 0x3, RZ ;  /* 0x00000003180a7824 */ /* 0x000fe200078e02ff */
[----:B------:R-:W-:-:S02]  /*0250*/  LEA.HI.X R7, R13, R3, R21, 0x3, P0 ;  /* 0x000000030d077211 */ /* 0x000fc400000f1c15 */
[C---:B------:R-:W-:Y:S02]  /*0260*/  ISETP.GE.U32.AND P0, PT, R9.reuse, 0x10000, PT ;  /* 0x000100000900780c */ /* 0x040fe40003f06070 */
[C---:B------:R-:W-:Y:S01]  /*0270*/  LEA R8, P5, R9.reuse, R2, 0x3 ;  /* 0x0000000209087211 */ /* 0x040fe200078a18ff */
[----:B------:R-:W-:Y:S01]  /*0280*/  IMAD.X R19, RZ, RZ, R21, P4 ;  /* 0x000000ffff137224 */ /* 0x000fe200020e0615 */
[----:B------:R-:W-:Y:S01]  /*0290*/  ISETP.LT.U32.AND P2, PT, R9, R0, PT ;  /* 0x000000000900720c */ /* 0x000fe20003f41070 */
[----:B------:R-:W2:Y:S01]  /*02a0*/  @P1 LDG.E.64 R14, desc[UR4][R6.64] ;  /* 0x00000004060e1981 */ /* 0x000ea2000c1e1b00 */
[----:B------:R-:W-:Y:S02]  /*02b0*/  ISETP.GE.U32.AND.EX P0, PT, R17, RZ, PT, P0 ;  /* 0x000000ff1100720c */ /* 0x000fe40003f06100 */
[----:B------:R-:W-:Y:S02]  /*02c0*/  IADD3 R13, P3, R10, R13, RZ ;  /* 0x0000000d0a0d7210 */ /* 0x000fe40007f7e0ff */
[----:B------:R-:W-:-:S02]  /*02d0*/  LEA.HI.X R9, R9, R3, R17, 0x3, P5 ;  /* 0x0000000309097211 */ /* 0x000fc400028f1c11 */
[----:B------:R-:W-:Y:S02]  /*02e0*/  ISETP.GE.U32.AND P5, PT, R11, 0x10000, PT ;  /* 0x000100000b00780c */ /* 0x000fe40003fa6070 */
[----:B------:R-:W-:Y:S01]  /*02f0*/  ISETP.LT.AND.EX P0, PT, R17, R22, !P0, P2 ;  /* 0x000000161100720c */ /* 0x000fe20004701320 */
[----:B------:R-:W-:Y:S01]  /*0300*/  IMAD.X R17, RZ, RZ, R21, P3 ;  /* 0x000000ffff117224 */ /* 0x000fe200018e0615 */
[----:B------:R-:W-:Y:S02]  /*0310*/  ISETP.LT.U32.AND P4, PT, R11, R0, PT ;  /* 0x000000000b00720c */ /* 0x000fe40003f81070 */
[----:B------:R-:W-:Y:S02]  /*0320*/  ISETP.GE.U32.AND.EX P5, PT, R19, RZ, PT, P5 ;  /* 0x000000ff1300720c */ /* 0x000fe40003fa6150 */
[----:B------:R-:W-:Y:S02]  /*0330*/  ISETP.GE.U32.AND P3, PT, R13, 0x10000, PT ;  /* 0x000100000d00780c */ /* 0x000fe40003f66070 */
[----:B------:R-:W-:-:S02]  /*0340*/  ISETP.LT.AND.EX P4, PT, R19, R22, !P5, P4 ;  /* 0x000000161300720c */ /* 0x000fc40006f81340 */
[----:B------:R-:W-:Y:S02]  /*0350*/  ISETP.LT.U32.AND P2, PT, R13, R0, PT ;  /* 0x000000000d00720c */ /* 0x000fe40003f41070 */
[----:B------:R-:W-:Y:S02]  /*0360*/  ISETP.GE.U32.AND.EX P3, PT, R17, RZ, PT, P3 ;  /* 0x000000ff1100720c */ /* 0x000fe40003f66130 */
[----:B------:R-:W-:Y:S02]  /*0370*/  LEA R12, P5, R13, R2, 0x3 ;  /* 0x000000020d0c7211 */ /* 0x000fe400078a18ff */
[----:B------:R-:W-:Y:S02]  /*0380*/  ISETP.LT.AND.EX P2, PT, R17, R22, !P3, P2 ;  /* 0x000000161100720c */ /* 0x000fe40005f41320 */
[----:B------:R-:W-:Y:S02]  /*0390*/  LEA.HI.X R13, R13, R3, R17, 0x3, P5 ;  /* 0x000000030d0d7211 */ /* 0x000fe400028f1c11 */
[----:B------:R-:W-:-:S02]  /*03a0*/  CS2R R16, SRZ ;  /* 0x0000000000107805 */ /* 0x000fc4000001ff00 */
[C---:B------:R-:W-:Y:S02]  /*03b0*/  LEA R10, P6, R11.reuse, R2, 0x3 ;  /* 0x000000020b0a7211 */ /* 0x040fe400078c18ff */
[----:B------:R-:W-:Y:S02]  /*03c0*/  CS2R R20, SRZ ;  /* 0x0000000000147805 */ /* 0x000fe4000001ff00 */
[----:B------:R-:W-:Y:S02]  /*03d0*/  LEA.HI.X R11, R11, R3, R19, 0x3, P6 ;  /* 0x000000030b0b7211 */ /* 0x000fe400030f1c13 */
[----:B------:R-:W-:Y:S01]  /*03e0*/  CS2R R18, SRZ ;  /* 0x0000000000127805 */ /* 0x000fe2000001ff00 */
[----:B------:R-:W3:Y:S04]  /*03f0*/  @P0 LDG.E.64 R16, desc[UR4][R8.64] ;  /* 0x0000000408100981 */ /* 0x000ee8000c1e1b00 */
[----:B------:R-:W4:Y:S04]  /*0400*/  @P2 LDG.E.64 R20, desc[UR4][R12.64] ;  /* 0x000000040c142981 */ /* 0x000f28000c1e1b00 */
[----:B------:R-:W5:Y:S01]  /*0410*/  @P4 LDG.E.64 R18, desc[UR4][R10.64] ;  /* 0x000000040a124981 */ /* 0x000f62000c1e1b00 */
[----:B------:R-:W-:Y:S01]  /*0420*/  IMAD.WIDE.U32 R26, R24, 0x4, R26 ;  /* 0x00000004181a7825 */ /* 0x000fe200078e001a */
[----:B--2---:R-:W-:-:S05]  /*0430*/  IADD3 R14, P6, -R4, R14, RZ ;  /* 0x0000000e040e7210 */ /* 0x004fca0007fde1ff */
[----:B------:R-:W-:-:S05]  /*0440*/  IMAD.X R15, R15, 0x1, ~R5, P6 ;  /* 0x000000010f0f7824 */ /* 0x000fca00030e0e05 */
[----:B------:R2:W-:Y:S01]  /*0450*/  @P1 STG.E.64 desc[UR4][R6.64], R14 ;  /* 0x0000000e06001986 */ /* 0x0005e2000c101b04 */
[----:B---3--:R-:W-:-:S05]  /*0460*/  IADD3 R16, P1, -R4, R16, RZ ;  /* 0x0000001004107210 */ /* 0x008fca0007f3e1ff */
[----:B------:R-:W-:Y:S01]  /*0470*/  IMAD.X R17, R17, 0x1, ~R5, P1 ;  /* 0x0000000111117824 */ /* 0x000fe200008e0e05 */
[C---:B----4-:R-:W-:Y:S02]  /*0480*/  IADD3 R20, P1, -R4.reuse, R20, RZ ;  /* 0x0000001404147210 */ /* 0x050fe40007f3e1ff */
[----:B-----5:R-:W-:-:S03]  /*0490*/  IADD3 R18, P3, -R4, R18, RZ ;  /* 0x0000001204127210 */ /* 0x020fc60007f7e1ff */
[--C-:B------:R-:W-:Y:S02]  /*04a0*/  IMAD.X R21, R21, 0x1, ~R5.reuse, P1 ;  /* 0x0000000115157824 */ /* 0x100fe400008e0e05 */
[----:B------:R-:W-:Y:S01]  /*04b0*/  IMAD.X R19, R19, 0x1, ~R5, P3 ;  /* 0x0000000113137824 */ /* 0x000fe200018e0e05 */
        /* <DEDUP_REMOVED lines=9> */
.L_x_224:
        /* <DEDUP_REMOVED lines=8> */
.L_x_226:
[----:B------:R-:W-:-:S04]  /*05d0*/  LEA R6, P0, R17, R2, 0x5 ;  /* 0x0000000211067211 */ /* 0x000fc800078028ff */
[----:B------:R-:W-:-:S05]  /*05e0*/  LEA.HI.X R7, R17, R3, R16, 0x5, P0 ;  /* 0x0000000311077211 */ /* 0x000fca00000f2c10 */
[----:B------:R-:W2:Y:S04]  /*05f0*/  LDG.E.128 R8, desc[UR4][R6.64] ;  /* 0x0000000406087981 */ /* 0x000ea8000c1e1d00 */
[----:B------:R-:W3:Y:S01]  /*0600*/  LDG.E.128 R12, desc[UR4][R6.64+0x10] ;  /* 0x00001004060c7981 */ /* 0x000ee2000c1e1d00 */
[C---:B--2---:R-:W-:Y:S02]  /*0610*/  IADD3 R10, P0, -R4.reuse, R10, RZ ;  /* 0x0000000a040a7210 */ /* 0x044fe40007f1e1ff */
[C---:B------:R-:W-:Y:S02]  /*0620*/  IADD3 R8, P1, -R4.reuse, R8, RZ ;  /* 0x0000000804087210 */ /* 0x040fe40007f3e1ff */
[C---:B---3--:R-:W-:Y:S01]  /*0630*/  IADD3 R14, P2, -R4.reuse, R14, RZ ;  /* 0x0000000e040e7210 */ /* 0x048fe20007f5e1ff */
[--C-:B------:R-:W-:Y:S01]  /*0640*/  IMAD.X R11, R11, 0x1, ~R5.reuse, P0 ;  /* 0x000000010b0b7824 */ /* 0x100fe200000e0e05 */
[----:B------:R-:W-:Y:S01]  /*0650*/  IADD3 R12, P0, -R4, R12, RZ ;  /* 0x0000000c040c7210 */ /* 0x000fe20007f1e1ff */
[----:B------:R-:W-:-:S02]  /*0660*/  IMAD.X R9, R9, 0x1, ~R5, P1 ;  /* 0x0000000109097824 */ /* 0x000fc400008e0e05 */
[--C-:B------:R-:W-:Y:S02]  /*0670*/  IMAD.X R15, R15, 0x1, ~R5.reuse, P2 ;  /* 0x000000010f0f7824 */ /* 0x100fe400010e0e05 */
[----:B------:R-:W-:Y:S01]  /*0680*/  IMAD.X R13, R13, 0x1, ~R5, P0 ;  /* 0x000000010d0d7824 */ /* 0x000fe200000e0e05 */
[----:B------:R-:W-:Y:S01]  /*0690*/  IADD3 R17, P0, R17, UR6, RZ ;  /* 0x0000000611117c10 */ /* 0x000fe2000ff1e0ff */
[----:B------:R0:W-:Y:S03]  /*06a0*/  STG.E.128 desc[UR4][R6.64], R8 ;  /* 0x0000000806007986 */ /* 0x0001e6000c101d04 */
        /* <DEDUP_REMOVED lines=14> */
.L_x_227:
        /* <DEDUP_REMOVED lines=15> */
.L_x_3982:


//--------------------- .text._ZN2at6native61_GLOBAL__N__44eb8e94_28_ForeachBinaryOpScalarList_cu_dda10a6925multi_tensor_apply_kernelINS1_28TensorListScalarListMetadataIiLi1EEENS1_25BinaryOpScalarListFunctorIiLi1ELi1ELi0EEEJSt5minusIiEEEEvT_T0_DpT1_ --------------------------
	.section	.text._ZN2at6native61_GLOBAL__N__44eb8e94_28_ForeachBinaryOpScalarList_cu_dda10a6925multi_tensor_apply_kernelINS1_28TensorListScalarListMetadataIiLi1EEENS1_25BinaryOpScalarListFunctorIiLi1ELi1ELi0EEEJSt5minusIiEEEEvT_T0_DpT1_,"ax",@progbits
	.align	128
.text._ZN2at6native61_GLOBAL__N__44eb8e94_28_ForeachBinaryOpScalarList_cu_dda10a6925multi_tensor_apply_kernelINS1_28TensorListScalarListMetadataIiLi1EEENS1_25BinaryOpScalarListFunctorIiLi1ELi1ELi0EEEJSt5minusIiEEEEvT_T0_DpT1_:
        .type           _ZN2at6native61_GLOBAL__N__44eb8e94_28_ForeachBinaryOpScalarList_cu_dda10a6925multi_tensor_apply_kernelINS1_28TensorListScalarListMetadataIiLi1EEENS1_25BinaryOpScalarListFunctorIiLi1ELi1ELi0EEEJSt5minusIiEEEEvT_T0_DpT1_,@function
        .size           _ZN2at6native61_GLOBAL__N__44eb8e94_28_ForeachBinaryOpScalarList_cu_dda10a6925multi_tensor_apply_kernelINS1_28TensorListScalarListMetadataIiLi1EEENS1_25BinaryOpScalarListFunctorIiLi1ELi1ELi0EEEJSt5minusIiEEEEvT_T0_DpT1_,(.L_x_3983 - _ZN2at6native61_GLOBAL__N__44eb8e94_28_ForeachBinaryOpScalarList_cu_dda10a6925multi_tensor_apply_kernelINS1_28TensorListScalarListMetadataIiLi1EEENS1_25BinaryOpScalarListFunctorIiLi1ELi1ELi0EEEJSt5minusIiEEEEvT_T0_DpT1_)
        .other          _ZN2at6native61_GLOBAL__N__44eb8e94_28_ForeachBinaryOpScalarList_cu_dda10a6925multi_tensor_apply_kernelINS1_28TensorListScalarListMetadataIiLi1EEENS1_25BinaryOpScalarListFunctorIiLi1ELi1ELi0EEEJSt5minusIiEEEEvT_T0_DpT1_,@"STO_CUDA_ENTRY STV_DEFAULT"
_ZN2at6native61_GLOBAL__N__44eb8e94_28_ForeachBinaryOpScalarList_cu_dda10a6925multi_tensor_apply_kernelINS1_28TensorListScalarListMetadataIiLi1EEENS1_25BinaryOpScalarListFunctorIiLi1ELi1ELi0EEEJSt5minusIiEEEEvT_T0_DpT1_:
        /* <DEDUP_REMOVED lines=27> */
.L_x_229:
        /* <DEDUP_REMOVED lines=42> */
[--C-:B--2---:R-:W-:Y:S02]  /*0450*/  IMAD.IADD R19, R19, 0x1, -R0.reuse ;  /* 0x0000000113137824 */ /* 0x104fe400078e0a00 */
[--C-:B---3--:R-:W-:Y:S02]  /*0460*/  IMAD.IADD R25, R25, 0x1, -R0.reuse ;  /* 0x0000000119197824 */ /* 0x108fe400078e0a00 */
[--C-:B----4-:R-:W-:Y:S02]  /*0470*/  IMAD.IADD R21, R21, 0x1, -R0.reuse ;  /* 0x0000000115157824 */ /* 0x110fe400078e0a00 */
[----:B-----5:R-:W-:-:S03]  /*0480*/  IMAD.IADD R23, R23, 0x1, -R0 ;  /* 0x0000000117177824 */ /* 0x020fc600078e0a00 */
        /* <DEDUP_REMOVED lines=10> */
.L_x_228:
        /* <DEDUP_REMOVED lines=8> */
.L_x_230:
        /* <DEDUP_REMOVED lines=11> */
[--C-:B--2---:R-:W-:Y:S02]  /*0660*/  IMAD.IADD R11, R11, 0x1, -R0.reuse ;  /* 0x000000010b0b7824 */ /* 0x104fe400078e0a00 */
[--C-:B------:R-:W-:Y:S02]  /*0670*/  IMAD.IADD R10, R10, 0x1, -R0.reuse ;  /* 0x000000010a0a7824 */ /* 0x100fe400078e0a00 */
[----:B------:R-:W-:-:S02]  /*0680*/  IMAD.IADD R9, R9, 0x1, -R0 ;  /* 0x0000000109097824 */ /* 0x000fc400078e0a00 */
[----:B------:R-:W-:-:S05]  /*0690*/  IMAD.IADD R8, R8, 0x1, -R0 ;  /* 0x0000000108087824 */ /* 0x000fca00078e0a00 */
[----:B------:R0:W-:Y:S01]  /*06a0*/  STG.E.128 desc[UR4][R6.64], R8 ;  /* 0x0000000806007986 */ /* 0x0001e2000c101d04 */
[----:B------:R-:W-:Y:S05]  /*06b0*/  @!P0 BRA P1, `(.L_x_230) ;  /* 0xfffffffc00bc8947 */ /* 0x000fea000083ffff */
[----:B------:R-:W-:Y:S05]  /*06c0*/  EXIT ;  /* 0x000000000000794d */ /* 0x000fea0003800000 */
.L_x_231:
        /* <DEDUP_REMOVED lines=11> */
.L_x_3983:


//--------------------- .text._ZN2at6native61_GLOBAL__N__44eb8e94_28_ForeachBinaryOpScalarList_cu_dda10a6925multi_tensor_apply_kernelINS1_28TensorListScalarListMetadataIaLi1EEENS1_25BinaryOpScalarListFunctorIaLi1ELi1ELi0EEEJSt5minusIaEEEEvT_T0_DpT1_ --------------------------
	.section	.text._ZN2at6native61_GLOBAL__N__44eb8e94_28_ForeachBinaryOpScalarList_cu_dda10a6925multi_tensor_apply_kernelINS1_28TensorListScalarListMetadataIaLi1EEENS1_25BinaryOpScalarListFunctorIaLi1ELi1ELi0EEEJSt5minusIaEEEEvT_T0_DpT1_,"ax",@progbits
	.align	128
.text._ZN2at6native61_GLOBAL__N__44eb8e94_28_ForeachBinaryOpScalarList_cu_dda10a6925multi_tensor_apply_kernelINS1_28TensorListScalarListMetadataIaLi1EEENS1_25BinaryOpScalarListFunctorIaLi1ELi1ELi0EEEJSt5minusIaEEEEvT_T0_DpT1_:
        .type           _ZN2at6native61_GLOBAL__N__44eb8e94_28_ForeachBinaryOpScalarList_cu_dda10a6925multi_tensor_apply_kernelINS1_28TensorListScalarListMetadataIaLi1EEENS1_25BinaryOpScalarListFunctorIaLi1ELi1ELi0EEEJSt5minusIaEEEEvT_T0_DpT1_,@function
        .size           _ZN2at6native61_GLOBAL__N__44eb8e94_28_ForeachBinaryOpScalarList_cu_dda10a6925multi_tensor_apply_kernelINS1_28TensorListScalarListMetadataIaLi1EEENS1_25BinaryOpScalarListFunctorIaLi1ELi1ELi0EEEJSt5minusIaEEEEvT_T0_DpT1_,(.L_x_3984 - _ZN2at6native61_GLOBAL__N__44eb8e94_28_ForeachBinaryOpScalarList_cu_dda10a6925multi_tensor_apply_kernelINS1_28TensorListScalarListMetadataIaLi1EEENS1_25BinaryOpScalarListFunctorIaLi1ELi1ELi0EEEJSt5minusIaEEEEvT_T0_DpT1_)
        .other          _ZN2at6native61_GLOBAL__N__44eb8e94_28_ForeachBinaryOpScalarList_cu_dda10a6925multi_tensor_apply_kernelINS1_28TensorListScalarListMetadataIaLi1EEENS1_25BinaryOpScalarListFunctorIaLi1ELi1ELi0EEEJSt5minusIaEEEEvT_T0_DpT1_,@"STO_CUDA_ENTRY STV_DEFAULT"
_ZN2at6native61_GLOBAL__N__44eb8e94_28_ForeachBinaryOpScalarList_cu_dda10a6925multi_tensor_apply_kernelINS1_28TensorListScalarListMetadataIaLi1EEENS1_25BinaryOpScalarListFunctorIaLi1ELi1ELi0EEEJSt5minusIaEEEEvT_T0_DpT1_:
        /* <DEDUP_REMOVED lines=24> */
[----:B------:R-:W-:Y:S02]  /*0180*/  IMAD.MOV.U32 R16, RZ, RZ, RZ ;  /* 0x000000ffff107224 */ /* 0x000fe400078e00ff */
[----:B------:R-:W-:-:S07]  /*0190*/  IMAD.MOV.U32 R19, RZ, RZ, RZ ;  /* 0x000000ffff137224 */ /* 0x000fce00078e00ff */
.L_x_233:
[----:B0-----:R-:W-:Y:S01]  /*01a0*/  IADD3 R2, P2, R14, R16, RZ ;  /* 0x000000100e027210 */ /* 0x001fe20007f5e0ff */
[C---:B-1----:R-:W-:Y:S01]  /*01b0*/  IMAD R5, R15.reuse, 0x3, RZ ;  /* 0x000000030f057824 */ /* 0x042fe200078e02ff */
[----:B------:R-:W-:Y:S02]  /*01c0*/  PRMT R17, RZ, 0x7610, R17 ;  /* 0x00007610ff117816 */ /* 0x000fe40000000011 */
[CC--:B------:R-:W-:Y:S01]  /*01d0*/  IADD3 R4, P3, R15.reuse, R2.reuse, RZ ;  /* 0x000000020f047210 */ /* 0x0c0fe20007f7e0ff */
[----:B------:R-:W-:Y:S01]  /*01e0*/  IMAD.X R3, RZ, RZ, R19, P2 ;  /* 0x000000ffff037224 */ /* 0x000fe200010e0613 */
[-C--:B------:R-:W-:Y:S02]  /*01f0*/  LEA R6, P2, R15, R2.reuse, 0x1 ;  /* 0x000000020f067211 */ /* 0x080fe400078408ff */
[C---:B------:R-:W-:Y:S02]  /*0200*/  ISETP.GE.U32.AND P0, PT, R2.reuse, 0x10000, PT ;  /* 0x000100000200780c */ /* 0x040fe40003f06070 */
[----:B------:R-:W-:Y:S01]  /*0210*/  IADD3 R8, P6, R5, R2, RZ ;  /* 0x0000000205087210 */ /* 0x000fe20007fde0ff */
[--C-:B------:R-:W-:Y:S01]  /*0220*/  IMAD.X R5, RZ, RZ, R3.reuse, P3 ;  /* 0x000000ffff057224 */ /* 0x100fe200018e0603 */
[----:B------:R-:W-:Y:S01]  /*0230*/  ISETP.LT.U32.AND P1, PT, R2, R11, PT ;  /* 0x0000000b0200720c */ /* 0x000fe20003f21070 */
[--C-:B------:R-:W-:Y:S01]  /*0240*/  IMAD.X R7, RZ, RZ, R3.reuse, P2 ;  /* 0x000000ffff077224 */ /* 0x100fe200010e0603 */
[----:B------:R-:W-:Y:S01]  /*0250*/  ISETP.GE.U32.AND.EX P0, PT, R3, RZ, PT, P0 ;  /* 0x000000ff0300720c */ /* 0x000fe20003f06100 */
[----:B------:R-:W-:Y:S01]  /*0260*/  IMAD.X R9, RZ, RZ, R3, P6 ;  /* 0x000000ffff097224 */ /* 0x000fe200030e0603 */
[----:B------:R-:W-:-:S02]  /*0270*/  ISETP.GE.U32.AND P5, PT, R4, 0x10000, PT ;  /* 0x000100000400780c */ /* 0x000fc40003fa6070 */
[----:B------:R-:W-:Y:S02]  /*0280*/  ISETP.GE.U32.AND P3, PT, R6, 0x10000, PT ;  /* 0x000100000600780c */ /* 0x000fe40003f66070 */
[----:B------:R-:W-:Y:S02]  /*0290*/  ISETP.LT.U32.AND P4, PT, R4, R11, PT ;  /* 0x0000000b0400720c */ /* 0x000fe40003f81070 */
[----:B------:R-:W-:Y:S02]  /*02a0*/  ISETP.LT.AND.EX P1, PT, R3, R13, !P0, P1 ;  /* 0x0000000d0300720c */ /* 0x000fe40004721310 */
[----:B------:R-:W-:Y:S02]  /*02b0*/  ISETP.GE.U32.AND.EX P5, PT, R5, RZ, PT, P5 ;  /* 0x000000ff0500720c */ /* 0x000fe40003fa6150 */
[----:B------:R-:W-:Y:S02]  /*02c0*/  ISETP.LT.U32.AND P0, PT, R6, R11, PT ;  /* 0x0000000b0600720c */ /* 0x000fe40003f01070 */
[----:B------:R-:W-:-:S02]  /*02d0*/  ISETP.GE.U32.AND P2, PT, R8, 0x10000, PT ;  /* 0x000100000800780c */ /* 0x000fc40003f46070 */
[----:B------:R-:W-:Y:S02]  /*02e0*/  ISETP.GE.U32.AND.EX P3, PT, R7, RZ, PT, P3 ;  /* 0x000000ff0700720c */ /* 0x000fe40003f66130 */
[----:B------:R-:W-:Y:S02]  /*02f0*/  ISETP.LT.AND.EX P4, PT, R5, R13, !P5, P4 ;  /* 0x0000000d0500720c */ /* 0x000fe40006f81340 */
[----:B------:R-:W-:Y:S02]  /*0300*/  IADD3 R2, P6, R2, R0, RZ ;  /* 0x0000000002027210 */ /* 0x000fe40007fde0ff */
[----:B------:R-:W-:Y:S02]  /*0310*/  ISETP.LT.U32.AND P5, PT, R8, R11, PT ;  /* 0x0000000b0800720c */ /* 0x000fe40003fa1070 */
[----:B------:R-:W-:Y:S01]  /*0320*/  ISETP.GE.U32.AND.EX P2, PT, R9, RZ, PT, P2 ;  /* 0x000000ff0900720c */ /* 0x000fe20003f46120 */
[----:B------:R-:W-:Y:S01]  /*0330*/  IMAD.X R3, R3, 0x1, R12, P6 ;  /* 0x0000000103037824 */ /* 0x000fe200030e060c */
[----:B------:R-:W-:-:S02]  /*0340*/  ISETP.LT.AND.EX P0, PT, R7, R13, !P3, P0 ;  /* 0x0000000d0700720c */ /* 0x000fc40005f01300 */
[-C--:B------:R-:W-:Y:S02]  /*0350*/  IADD3 R4, P3, R4, R0.reuse, RZ ;  /* 0x0000000004047210 */ /* 0x080fe40007f7e0ff */
[----:B------:R-:W-:Y:S02]  /*0360*/  ISETP.LT.AND.EX P2, PT, R9, R13, !P2, P5 ;  /* 0x0000000d0900720c */ /* 0x000fe40005741350 */
[-C--:B------:R-:W-:Y:S01]  /*0370*/  IADD3 R6, P6, R6, R0.reuse, RZ ;  /* 0x0000000006067210 */ /* 0x080fe20007fde0ff */
[----:B------:R-:W-:Y:S01]  /*0380*/  IMAD.X R5, R5, 0x1, R12, P3 ;  /* 0x0000000105057824 */ /* 0x000fe200018e060c */
[----:B------:R-:W-:Y:S02]  /*0390*/  IADD3 R8, P3, R8, R0, RZ ;  /* 0x0000000008087210 */ /* 0x000fe40007f7e0ff */
[----:B------:R-:W-:Y:S01]  /*03a0*/  PRMT R18, RZ, 0x7610, R18 ;  /* 0x00007610ff127816 */ /* 0x000fe20000000012 */
[----:B------:R-:W-:Y:S01]  /*03b0*/  IMAD.X R7, R7, 0x1, R12, P6 ;  /* 0x0000000107077824 */ /* 0x000fe200030e060c */
[----:B------:R-:W-:Y:S01]  /*03c0*/  PRMT R20, RZ, 0x7610, R20 ;  /* 0x00007610ff147816 */ /* 0x000fe20000000014 */
[----:B------:R-:W-:Y:S01]  /*03d0*/  IMAD.X R9, R9, 0x1, R12, P3 ;  /* 0x0000000109097824 */ /* 0x000fe200018e060c */
[----:B------:R-:W-:Y:S01]  /*03e0*/  PRMT R21, RZ, 0x7610, R21 ;  /* 0x00007610ff157816 */ /* 0x000fe20000000015 */
[----:B------:R-:W2:Y:S04]  /*03f0*/  @P4 LDG.E.U8 R17, desc[UR4][R4.64] ;  /* 0x0000000404114981 */ /* 0x000ea8000c1e1100 */
[----:B------:R-:W3:Y:S04]  /*0400*/  @P1 LDG.E.U8 R18, desc[UR4][R2.64] ;  /* 0x0000000402121981 */ /* 0x000ee8000c1e1100 */
[----:B------:R-:W4:Y:S04]  /*0410*/  @P0 LDG.E.U8 R20, desc[UR4][R6.64] ;  /* 0x0000000406140981 */ /* 0x000f28000c1e1100 */
[----:B------:R-:W5:Y:S01]  /*0420*/  @P2 LDG.E.U8 R21, desc[UR4][R8.64] ;  /* 0x0000000408152981 */ /* 0x000f62000c1e1100 */
[----:B------:R-:W-:-:S05]  /*0430*/  IMAD.MOV R22, RZ, RZ, -R10 ;  /* 0x000000ffff167224 */ /* 0x000fca00078e0a0a */
[----:B------:R-:W-:-:S05]  /*0440*/  PRMT R22, R22, 0x7710, RZ ;  /* 0x0000771016167816 */ /* 0x000fca00000000ff */
[C---:B--2---:R-:W-:Y:S02]  /*0450*/  IMAD.IADD R25, R22.reuse, 0x1, R17 ;  /* 0x0000000116197824 */ /* 0x044fe400078e0211 */
[----:B------:R-:W-:Y:S02]  /*0460*/  IMAD.MOV.U32 R17, RZ, RZ, R19 ;  /* 0x000000ffff117224 */ /* 0x000fe400078e0013 */
[----:B---3--:R-:W-:Y:S02]  /*0470*/  IMAD.IADD R23, R22, 0x1, R18 ;  /* 0x0000000116177824 */ /* 0x008fe400078e0212 */
[----:B------:R-:W-:-:S04]  /*0480*/  IMAD.WIDE.U32 R16, R15, 0x4, R16 ;  /* 0x000000040f107825 */ /* 0x000fc800078e0010 */
[C---:B----4-:R-:W-:Y:S02]  /*0490*/  IMAD.IADD R27, R22.reuse, 0x1, R20 ;  /* 0x00000001161b7824 */ /* 0x050fe400078e0214 */
[----:B-----5:R-:W-:Y:S01]  /*04a0*/  IMAD.IADD R21, R22, 0x1, R21 ;  /* 0x0000000116157824 */ /* 0x020fe200078e0215 */
[----:B------:R2:W-:Y:S01]  /*04b0*/  @P1 STG.E.U8 desc[UR4][R2.64], R23 ;  /* 0x0000001702001986 */ /* 0x0005e2000c101104 */
[----:B------:R-:W-:-:S03]  /*04c0*/  ISETP.LT.U32.AND P1, PT, R16, R11, PT ;  /* 0x0000000b1000720c */ /* 0x000fc60003f21070 */
[----:B------:R2:W-:Y:S04]  /*04d0*/  @P4 STG.E.U8 desc[UR4][R4.64], R25 ;  /* 0x0000001904004986 */ /* 0x0005e8000c101104 */
[----:B------:R2:W-:Y:S01]  /*04e0*/  @P0 STG.E.U8 desc[UR4][R6.64], R27 ;  /* 0x0000001b06000986 */ /* 0x0005e2000c101104 */
[----:B------:R-:W-:-:S03]  /*04f0*/  ISETP.GE.U32.AND P0, PT, R16, 0x10000, PT ;  /* 0x000100001000780c */ /* 0x000fc60003f06070 */
[----:B------:R2:W-:Y:S01]  /*0500*/  @P2 STG.E.U8 desc[UR4][R8.64], R21 ;  /* 0x0000001508002986 */ /* 0x0005e2000c101104 */
[C---:B------:R-:W-:Y:S02]  /*0510*/  ISETP.GE.U32.AND.EX P0, PT, R17.reuse, RZ, PT, P0 ;  /* 0x000000ff1100720c */ /* 0x040fe40003f06100 */
[----:B------:R-:W-:Y:S01]  /*0520*/  ISETP.LT.AND.EX P1, PT, R17, R13, PT, P1 ;  /* 0x0000000d1100720c */ /* 0x000fe20003f21310 */
[----:B------:R-:W-:-:S12]  /*0530*/  IMAD.MOV.U32 R19, RZ, RZ, R17 ;  /* 0x000000ffff137224 */ /* 0x000fd800078e0011 */
[----:B--2---:R-:W-:Y:S05]  /*0540*/  @!P0 BRA P1, `(.L_x_233) ;  /* 0xfffffffc00148947 */ /* 0x004fea000083ffff */
[----:B------:R-:W-:Y:S05]  /*0550*/  EXIT ;  /* 0x000000000000794d */ /* 0x000fea0003800000 */
.L_x_232:
[----:B------:R-:W0:Y:S02]  /*0560*/  S2R R9, SR_TID.X ;  /* 0x0000000000097919 */ /* 0x000e240000002100 */
[----:B0-----:R-:W-:-:S03]  /*0570*/  IMAD.WIDE.U32 R2, R9, 0x4, RZ ;  /* 0x0000000409027825 */ /* 0x001fc600078e00ff */
[----:B------:R-:W-:-:S04]  /*0580*/  ISETP.GE.U32.AND P0, PT, R2, R11, PT ;  /* 0x0000000b0200720c */ /* 0x000fc80003f06070 */
[----:B------:R-:W-:-:S04]  /*0590*/  ISETP.GE.AND.EX P0, PT, R3, R13, PT, P0 ;  /* 0x0000000d0300720c */ /* 0x000fc80003f06300 */
[----:B------:R-:W-:-:S13]  /*05a0*/  ISETP.GT.U32.OR P0, PT, R9, 0x3fff, P0 ;  /* 0x00003fff0900780c */ /* 0x000fda0000704470 */
[----:B------:R-:W-:Y:S05]  /*05b0*/  @P0 EXIT ;  /* 0x000000000000094d */ /* 0x000fea0003800000 */
[----:B------:R-:W-:Y:S01]  /*05c0*/  IMAD.MOV R15, RZ, RZ, -R10 ;  /* 0x000000ffff0f7224 */ /* 0x000fe200078e0a0a */
[----:B------:R-:W-:Y:S01]  /*05d0*/  ULDC UR6, c[0x0][0x0] ;  /* 0x0000000000067ab9 */ /* 0x000fe20000000800 */
[----:B------:R-:W-:-:S03]  /*05e0*/  IMAD.MOV.U32 R10, RZ, RZ, RZ ;  /* 0x000000ffff0a7224 */ /* 0x000fc600078e00ff */
[----:B------:R-:W-:-:S07]  /*05f0*/  PRMT R15, R15, 0x7710, RZ ;  /* 0x000077100f0f7816 */ /* 0x000fce00000000ff */
.L_x_234:
        /* <DEDUP_REMOVED lines=9> */
[C---:B------:R-:W-:Y:S01]  /*0690*/  PRMT R6, R7.reuse, 0x7772, RZ ;  /* 0x0000777207067816 */ /* 0x040fe200000000ff */
[--C-:B------:R-:W-:Y:S01]  /*06a0*/  IMAD.IADD R8, R4, 0x1, R15.reuse ;  /* 0x0000000104087824 */ /* 0x100fe200078e020f */
[----:B------:R-:W-:Y:S01]  /*06b0*/  PRMT R4, R7, 0x7773, RZ ;  /* 0x0000777307047816 */ /* 0x000fe200000000ff */
[--C-:B------:R-:W-:Y:S02]  /*06c0*/  IMAD.IADD R5, R5, 0x1, R15.reuse ;  /* 0x0000000105057824 */ /* 0x100fe400078e020f */
[----:B------:R-:W-:-:S02]  /*06d0*/  IMAD.IADD R6, R6, 0x1, R15 ;  /* 0x0000000106067824 */ /* 0x000fc400078e020f */
[----:B------:R-:W-:Y:S01]  /*06e0*/  IMAD.IADD R4, R4, 0x1, R15 ;  /* 0x0000000104047824 */ /* 0x000fe200078e020f */
[----:B------:R-:W-:-:S04]  /*06f0*/  PRMT R5, R5, 0x7604, R8 ;  /* 0x0000760405057816 */ /* 0x000fc80000000008 */
        /* <DEDUP_REMOVED lines=9> */
.L_x_235:
        /* <DEDUP_REMOVED lines=15> */
.L_x_3984:


//--------------------- .text._ZN2at6native61_GLOBAL__N__44eb8e94_28_ForeachBinaryOpScalarList_cu_dda10a6925multi_tensor_apply_kernelINS1_28TensorListScalarListMetadataIhLi1EEENS1_25BinaryOpScalarListFunctorIhLi1ELi1ELi0EEEJSt5minusIhEEEEvT_T0_DpT1_ --------------------------
	.section	.text._ZN2at6native61_GLOBAL__N__44eb8e94_28_ForeachBinaryOpScalarList_cu_dda10a6925multi_tensor_apply_kernelINS1_28TensorListScalarListMetadataIhLi1EEENS1_25BinaryOpScalarListFunctorIhLi1ELi1ELi0EEEJSt5minusIhEEEEvT_T0_DpT1_,"ax",@progbits
	.align	128
.text._ZN2at6native61_GLOBAL__N__44eb8e94_28_ForeachBinaryOpScalarList_cu_dda10a6925multi_tensor_apply_kernelINS1_28TensorListScalarListMetadataIhLi1EEENS1_25BinaryOpScalarListFunctorIhLi1ELi1ELi0EEEJSt5minusIhEEEEvT_T0_DpT1_:
        .type           _ZN2at6native61_GLOBAL__N__44eb8e94_28_ForeachBinaryOpScalarList_cu_dda10a6925multi_tensor_apply_kernelINS1_28TensorListScalarListMetadataIhLi1EEENS1_25BinaryOpScalarListFunctorIhLi1ELi1ELi0EEEJSt5minusIhEEEEvT_T0_DpT1_,@function
        .size           _ZN2at6native61_GLOBAL__N__44eb8e94_28_ForeachBinaryOpScalarList_cu_dda10a6925multi_tensor_apply_kernelINS1_28TensorListScalarListMetadataIhLi1EEENS1_25BinaryOpScalarListFunctorIhLi1ELi1ELi0EEEJSt5minusIhEEEEvT_T0_DpT1_,(.L_x_3985 - _ZN2at6native61_GLOBAL__N__44eb8e94_28_ForeachBinaryOpScalarList_cu_dda10a6925multi_tensor_apply_kernelINS1_28TensorListScalarListMetadataIhLi1EEENS1_25BinaryOpScalarListFunctorIhLi1ELi1ELi0EEEJSt5minusIhEEEEvT_T0_DpT1_)
        .other          _ZN2at6native61_GLOBAL__N__44eb8e94_28_ForeachBinaryOpScalarList_cu_dda10a6925multi_tensor_apply_kernelINS1_28TensorListScalarListMetadataIhLi1EEENS1_25BinaryOpScalarListFunctorIhLi1ELi1ELi0EEEJSt5minusIhEEEEvT_T0_DpT1_,@"STO_CUDA_ENTRY STV_DEFAULT"
_ZN2at6native61_GLOBAL__N__44eb8e94_28_ForeachBinaryOpScalarList_cu_dda10a6925multi_tensor_apply_kernelINS1_28TensorListScalarListMetadataIhLi1EEENS1_25BinaryOpScalarListFunctorIhLi1ELi1ELi0EEEJSt5minusIhEEEEvT_T0_DpT1_:
        /* <DEDUP_REMOVED lines=26> */
.L_x_237:
        /* <DEDUP_REMOVED lines=60> */
.L_x_236:
        /* <DEDUP_REMOVED lines=10> */
.L_x_238:
        /* <DEDUP_REMOVED lines=25> */
.L_x_239:
        /* <DEDUP_REMOVED lines=15> */
.L_x_3985:


//--------------------- .text._ZN2at6native61_GLOBAL__N__44eb8e94_28_ForeachBinaryOpScalarList_cu_dda10a6925multi_tensor_apply_kernelINS1_28TensorListScalarListMetadataIfLi2EEENS1_25BinaryOpScalarListFunctorIN3c108BFloat16ELi2ELi1ELi1EEEJNS1_13power_functorIfEEEEEvT_T0_DpT1_ --------------------------
	.section	.text._ZN2at6native61_GLOBAL__N__44eb8e94_28_ForeachBinaryOpScalarList_cu_dda10a6925multi_tensor_apply_kernelINS1_28TensorListScalarListMetadataIfLi2EEENS1_25BinaryOpScalarListFunctorIN3c108BFloat16ELi2ELi1ELi1EEEJNS1_13power_functorIfEEEEEvT_T0_DpT1_,"ax",@progbits
	.align	128
.text._ZN2at6native61_GLOBAL__N__44eb8e94_28_ForeachBinaryOpScalarList_cu_dda10a6925multi_tensor_apply_kernelINS1_28TensorListScalarListMetadataIfLi2EEENS1_25BinaryOpScalarListFunctorIN3c108BFloat16ELi2ELi1ELi1EEEJNS1_13power_functorIfEEEEEvT_T0_DpT1_:
        .type           _ZN2at6native61_GLOBAL__N__44eb8e94_28_ForeachBinaryOpScalarList_cu_dda10a6925multi_tensor_apply_kernelINS1_28TensorListScalarListMetadataIfLi2EEENS1_25BinaryOpScalarListFunctorIN3c108BFloat16ELi2ELi1ELi1EEEJNS1_13power_functorIfEEEEEvT_T0_DpT1_,@function
        .size           _ZN2at6native61_GLOBAL__N__44eb8e94_28_ForeachBinaryOpScalarList_cu_dda10a6925multi_tensor_apply_kernelINS1_28TensorListScalarListMetadataIfLi2EEENS1_25BinaryOpScalarListFunctorIN3c108BFloat16ELi2ELi1ELi1EEEJNS1_13power_functorIfEEEEEvT_T0_DpT1_,(.L_x_3986 - _ZN2at6native61_GLOBAL__N__44eb8e94_28_ForeachBinaryOpScalarList_cu_dda10a6925multi_tensor_apply_kernelINS1_28TensorListScalarListMetadataIfLi2EEENS1_25BinaryOpScalarListFunctorIN3c108BFloat16ELi2ELi1ELi1EEEJNS1_13power_functorIfEEEEEvT_T0_DpT1_)
        .other          _ZN2at6native61_GLOBAL__N__44eb8e94_28_ForeachBinaryOpScalarList_cu_dda10a6925multi_tensor_apply_kernelINS1_28TensorListScalarListMetadataIfLi2EEENS1_25BinaryOpScalarListFunctorIN3c108BFloat16ELi2ELi1ELi1EEEJNS1_13power_functorIfEEEEEvT_T0_DpT1_,@"STO_CUDA_ENTRY STV_DEFAULT"
_ZN2at6native61_GLOBAL__N__44eb8e94_28_ForeachBinaryOpScalarList_cu_dda10a6925multi_tensor_apply_kernelINS1_28TensorListScalarListMetadataIfLi2EEENS1_25BinaryOpScalarListFunctorIN3c108BFloat16ELi2ELi1ELi1EEEJNS1_13power_functorIfEEEEEvT_T0_DpT1_:
        /* <DEDUP_REMOVED lines=29> */
.L_x_241:
[----:B-1----:R-:W-:Y:S01]  /*01d0*/  IADD3 R27, P0, R4, R8, RZ ;  /* 0x00000008041b7210 */ /* 0x002fe20007f1e0ff */
[C---:B--2---:R-:W-:Y:S01]  /*01e0*/  IMAD R6, R5.reuse, 0x3, RZ ;  /* 0x0000000305067824 */ /* 0x044fe200078e02ff */
[----:B---3--:R-:W-:Y:S02]  /*01f0*/  PRMT R16, RZ, 0x7610, R16 ;  /* 0x00007610ff107816 */ /* 0x008fe40000000010 */
[-C--:B------:R-:W-:Y:S01]  /*0200*/  IADD3 R17, P3, R5, R27.reuse, RZ ;  /* 0x0000001b05117210 */ /* 0x080fe20007f7e0ff */
[----:B------:R-:W-:Y:S01]  /*0210*/  IMAD.X R19, RZ, RZ, R9, P0 ;  /* 0x000000ffff137224 */ /* 0x000fe200000e0609 */
[----:B------:R-:W-:Y:S02]  /*0220*/  ISETP.GE.U32.AND P1, PT, R27, 0x10000, PT ;  /* 0x000100001b00780c */ /* 0x000fe40003f26070 */
[----:B------:R-:W-:Y:S01]  /*0230*/  LEA R7, P4, R5, R27, 0x1 ;  /* 0x0000001b05077211 */ /* 0x000fe200078808ff */
[----:B------:R-:W-:Y:S01]  /*0240*/  IMAD.X R20, RZ, RZ, R19, P3 ;  /* 0x000000ffff147224 */ /* 0x000fe200018e0613 */
[----:B------:R-:W-:-:S02]  /*0250*/  ISETP.LT.U32.AND P0, PT, R27, R2, PT ;  /* 0x000000021b00720c */ /* 0x000fc40003f01070 */
[----:B------:R-:W-:Y:S02]  /*0260*/  ISETP.GE.U32.AND.EX P1, PT, R19, RZ, PT, P1 ;  /* 0x000000ff1300720c */ /* 0x000fe40003f26110 */
[----:B------:R-:W-:Y:S02]  /*0270*/  ISETP.GE.U32.AND P2, PT, R17, 0x10000, PT ;  /* 0x000100001100780c */ /* 0x000fe40003f46070 */
[----:B------:R-:W-:Y:S01]  /*0280*/  IADD3 R23, P5, R6, R27, RZ ;  /* 0x0000001b06177210 */ /* 0x000fe20007fbe0ff */
[--C-:B------:R-:W-:Y:S01]  /*0290*/  IMAD.X R6, RZ, RZ, R19.reuse, P4 ;  /* 0x000000ffff067224 */ /* 0x100fe200020e0613 */
[----:B------:R-:W-:Y:S02]  /*02a0*/  ISETP.LT.AND.EX P1, PT, R19, R3, !P1, P0 ;  /* 0x000000031300720c */ /* 0x000fe40004f21300 */
[----:B------:R-:W-:Y:S01]  /*02b0*/  ISETP.LT.U32.AND P0, PT, R17, R2, PT ;  /* 0x000000021100720c */ /* 0x000fe20003f01070 */
[----:B------:R-:W-:Y:S01]  /*02c0*/  IMAD.X R21, RZ, RZ, R19, P5 ;  /* 0x000000ffff157224 */ /* 0x000fe200028e0613 */
[----:B------:R-:W-:-:S02]  /*02d0*/  ISETP.GE.U32.AND.EX P2, PT, R20, RZ, PT, P2 ;  /* 0x000000ff1400720c */ /* 0x000fc40003f46120 */
[C---:B------:R-:W-:Y:S02]  /*02e0*/  ISETP.GE.U32.AND P3, PT, R7.reuse, 0x10000, PT ;  /* 0x000100000700780c */ /* 0x040fe40003f66070 */
[-C--:B------:R-:W-:Y:S02]  /*02f0*/  ISETP.LT.AND.EX P0, PT, R20, R3.reuse, !P2, P0 ;  /* 0x000000031400720c */ /* 0x080fe40005701300 */
[----:B------:R-:W-:Y:S02]  /*0300*/  ISETP.LT.U32.AND P4, PT, R7, R2, PT ;  /* 0x000000020700720c */ /* 0x000fe40003f81070 */
[C---:B------:R-:W-:Y:S02]  /*0310*/  ISETP.GE.U32.AND.EX P3, PT, R6.reuse, RZ, PT, P3 ;  /* 0x000000ff0600720c */ /* 0x040fe40003f66130 */
        /* <DEDUP_REMOVED lines=8> */
[-C--:B------:R-:W-:Y:S01]  /*03a0*/  @P4 LEA R24, P3, R7, R10.reuse, 0x1 ;  /* 0x0000000a07184211 */ /* 0x080fe200078608ff */
[----:B------:R1:W2:Y:S01]  /*03b0*/  @P1 LDG.E.U16 R16, desc[UR4][R14.64] ;  /* 0x000000040e101981 */ /* 0x0002a2000c1e1500 */
[----:B------:R-:W-:Y:S02]  /*03c0*/  PRMT R18, RZ, 0x7610, R18 ;  /* 0x00007610ff127816 */ /* 0x000fe40000000012 */
[-C--:B------:R-:W-:Y:S02]  /*03d0*/  @P0 LEA.HI.X R29, R17, R11.reuse, R20, 0x1, P5 ;  /* 0x0000000b111d0211 */ /* 0x080fe400028f0c14 */
[----:B------:R-:W-:Y:S02]  /*03e0*/  @P4 LEA.HI.X R25, R7, R11, R6, 0x1, P3 ;  /* 0x0000000b07194211 */ /* 0x000fe400018f0c06 */
[----:B------:R-:W-:Y:S01]  /*03f0*/  PRMT R22, RZ, 0x7610, R22 ;  /* 0x00007610ff167816 */ /* 0x000fe20000000016 */
[----:B------:R-:W3:Y:S01]  /*0400*/  @P0 LDG.E.U16 R18, desc[UR4][R28.64] ;  /* 0x000000041c120981 */ /* 0x000ee2000c1e1500 */
[----:B-1----:R-:W-:-:S02]  /*0410*/  @P2 LEA R14, P3, R23, R10, 0x1 ;  /* 0x0000000a170e2211 */ /* 0x002fc400078608ff */
[----:B------:R-:W-:Y:S02]  /*0420*/  PRMT R26, RZ, 0x7610, R26 ;  /* 0x00007610ff1a7816 */ /* 0x000fe4000000001a */
[----:B------:R-:W4:Y:S01]  /*0430*/  @P4 LDG.E.U16 R22, desc[UR4][R24.64] ;  /* 0x0000000418164981 */ /* 0x000f22000c1e1500 */
[----:B------:R-:W-:-:S05]  /*0440*/  @P2 LEA.HI.X R15, R23, R11, R21, 0x1, P3 ;  /* 0x0000000b170f2211 */ /* 0x000fca00018f0c15 */
[----:B------:R1:W5:Y:S01]  /*0450*/  @P2 LDG.E.U16 R26, desc[UR4][R14.64] ;  /* 0x000000040e1a2981 */ /* 0x000362000c1e1500 */
[----:B------:R-:W-:Y:S01]  /*0460*/  IMAD.WIDE.U32 R8, R5, 0x4, R8 ;  /* 0x0000000405087825 */ /* 0x000fe200078e0008 */
[----:B-1----:R-:W-:-:S04]  /*0470*/  @P1 LEA R14, P5, R27, R12, 0x1 ;  /* 0x0000000c1b0e1211 */ /* 0x002fc800078a08ff */
[----:B------:R-:W-:Y:S01]  /*0480*/  @P1 LEA.HI.X R15, R27, R13, R19, 0x1, P5 ;  /* 0x0000000d1b0f1211 */ /* 0x000fe200028f0c13 */
[----:B--2---:R-:W-:-:S06]  /*0490*/  IMAD.U32 R16, R16, 0x10000, RZ ;  /* 0x0001000010107824 */ /* 0x004fcc00078e00ff */
[----:B------:R-:W0:Y:S01]  /*04a0*/  MUFU.LG2 R16, R16 ;  /* 0x0000001000107308 */ /* 0x000e220000000c00 */
[----:B---3--:R-:W-:Y:S02]  /*04b0*/  IMAD.U32 R18, R18, 0x10000, RZ ;  /* 0x0001000012127824 */ /* 0x008fe400078e00ff */
[----:B----4-:R-:W-:-:S05]  /*04c0*/  IMAD.U32 R28, R22, 0x10000, RZ ;  /* 0x00010000161c7824 */ /* 0x010fca00078e00ff */
[----:B------:R5:W1:Y:S08]  /*04d0*/  MUFU.LG2 R29, R18 ;  /* 0x00000012001d7308 */ /* 0x000a700000000c00 */
[----:B------:R-:W2:Y:S01]  /*04e0*/  MUFU.LG2 R28, R28 ;  /* 0x0000001c001c7308 */ /* 0x000ea20000000c00 */
[----:B-----5:R-:W-:Y:S02]  /*04f0*/  IMAD.U32 R18, R26, 0x10000, RZ ;  /* 0x000100001a127824 */ /* 0x020fe400078e00ff */
[----:B0-----:R-:W-:Y:S01]  /*0500*/  FMUL.FTZ R26, R0, R16 ;  /* 0x00000010001a7220 */ /* 0x001fe20000410000 */
[----:B------:R-:W-:-:S04]  /*0510*/  @P0 LEA R16, P3, R17, R12, 0x1 ;  /* 0x0000000c11100211 */ /* 0x000fc800078608ff */
[----:B------:R-:W-:Y:S01]  /*0520*/  @P0 LEA.HI.X R17, R17, R13, R20, 0x1, P3 ;  /* 0x0000000d11110211 */ /* 0x000fe200018f0c14 */
[----:B------:R0:W3:Y:S01]  /*0530*/  MUFU.LG2 R25, R18 ;  /* 0x0000001200197308 */ /* 0x0000e20000000c00 */
[----:B-1----:R-:W-:Y:S01]  /*0540*/  FMUL.FTZ R22, R0, R29 ;  /* 0x0000001d00167220 */ /* 0x002fe20000410000 */
[----:B------:R-:W-:-:S04]  /*0550*/  @P2 LEA R20, P3, R23, R12, 0x1 ;  /* 0x0000000c17142211 */ /* 0x000fc800078608ff */
[----:B------:R-:W-:Y:S02]  /*0560*/  @P2 LEA.HI.X R21, R23, R13, R21, 0x1, P3 ;  /* 0x0000000d17152211 */ /* 0x000fe400018f0c15 */
[----:B------:R-:W1:Y:S01]  /*0570*/  MUFU.EX2 R26, R26 ;  /* 0x0000001a001a7308 */ /* 0x000e620000000800 */
[----:B--2---:R-:W-:Y:S01]  /*0580*/  FMUL.FTZ R24, R0, R28 ;  /* 0x0000001c00187220 */ /* 0x004fe20000410000 */
[----:B0-----:R-:W-:-:S04]  /*0590*/  @P4 LEA R18, P5, R7, R12, 0x1 ;  /* 0x0000000c07124211 */ /* 0x001fc800078a08ff */
[----:B------:R-:W-:Y:S02]  /*05a0*/  @P4 LEA.HI.X R19, R7, R13, R6, 0x1, P5 ;  /* 0x0000000d07134211 */ /* 0x000fe400028f0c06 */
[----:B------:R-:W0:Y:S01]  /*05b0*/  MUFU.EX2 R22, R22 ;  /* 0x0000001600167308 */ /* 0x000e220000000800 */
[----:B---3--:R-:W-:-:S07]  /*05c0*/  FMUL.FTZ R25, R0, R25 ;  /* 0x0000001900197220 */ /* 0x008fce0000410000 */
[----:B------:R-:W2:Y:S01]  /*05d0*/  MUFU.EX2 R24, R24 ;  /* 0x0000001800187308 */ /* 0x000ea20000000800 */
[----:B-1----:R-:W-:-:S05]  /*05e0*/  F2FP.BF16.F32.PACK_AB R26, RZ, R26 ;  /* 0x0000001aff1a723e */ /* 0x002fca00000010ff */
[----:B------:R3:W-:Y:S01]  /*05f0*/  @P1 STG.E.U16 desc[UR4][R14.64], R26 ;  /* 0x0000001a0e001986 */ /* 0x0007e2000c101504 */
[----:B------:R-:W-:Y:S01]  /*0600*/  ISETP.LT.U32.AND P1, PT, R8, R2, PT ;  /* 0x000000020800720c */ /* 0x000fe20003f21070 */
[----:B------:R-:W1:Y:S01]  /*0610*/  MUFU.EX2 R25, R25 ;  /* 0x0000001900197308 */ /* 0x000e620000000800 */
[----:B0-----:R-:W-:Y:S02]  /*0620*/  F2FP.BF16.F32.PACK_AB R22, RZ, R22 ;  /* 0x00000016ff16723e */ /* 0x001fe400000010ff */
[----:B------:R-:W-:-:S03]  /*0630*/  ISETP.LT.AND.EX P1, PT, R9, R3, PT, P1 ;  /* 0x000000030900720c */ /* 0x000fc60003f21310 */
[----:B------:R3:W-:Y:S01]  /*0640*/  @P0 STG.E.U16 desc[UR4][R16.64], R22 ;  /* 0x0000001610000986 */ /* 0x0007e2000c101504 */
[----:B------:R-:W-:Y:S02]  /*0650*/  ISETP.GE.U32.AND P0, PT, R8, 0x10000, PT ;  /* 0x000100000800780c */ /* 0x000fe40003f06070 */
[----:B--2---:R-:W-:Y:S02]  /*0660*/  F2FP.BF16.F32.PACK_AB R24, RZ, R24 ;  /* 0x00000018ff18723e */ /* 0x004fe400000010ff */
[----:B------:R-:W-:-:S03]  /*0670*/  ISETP.GE.U32.AND.EX P0, PT, R9, RZ, PT, P0 ;  /* 0x000000ff0900720c */ /* 0x000fc60003f06100 */
[----:B------:R3:W-:Y:S01]  /*0680*/  @P4 STG.E.U16 desc[UR4][R18.64], R24 ;  /* 0x0000001812004986 */ /* 0x0007e2000c101504 */
[----:B-1----:R-:W-:-:S05]  /*0690*/  F2FP.BF16.F32.PACK_AB R25, RZ, R25 ;  /* 0x00000019ff19723e */ /* 0x002fca00000010ff */
[----:B------:R3:W-:Y:S04]  /*06a0*/  @P2 STG.E.U16 desc[UR4][R20.64], R25 ;  /* 0x0000001914002986 */ /* 0x0007e8000c101504 */
[----:B------:R-:W-:Y:S05]  /*06b0*/  @!P0 BRA P1, `(.L_x_241) ;  /* 0xfffffff800c48947 */ /* 0x000fea000083ffff */
[----:B------:R-:W-:Y:S05]  /*06c0*/  EXIT ;  /* 0x000000000000794d */ /* 0x000fea0003800000 */
.L_x_240:
        /* <DEDUP_REMOVED lines=8> */
.L_x_242:
[C---:B------:R-:W-:Y:S01]  /*0750*/  IMAD.SHL.U32 R15, R9.reuse, 0x8, RZ ;  /* 0x00000008090f7824 */ /* 0x040fe200078e00ff */
[----:B------:R-:W-:-:S04]  /*0760*/  SHF.L.U64.HI R7, R9, 0x3, R6 ;  /* 0x0000000309077819 */ /* 0x000fc80000010206 */
[----:B-1----:R-:W-:-:S05]  /*0770*/  IADD3 R4, P0, R10, R15, RZ ;  /* 0x0000000f0a047210 */ /* 0x002fca0007f1e0ff */
[----:B------:R-:W-:-:S06]  /*0780*/  IMAD.X R5, R11, 0x1, R7, P0 ;  /* 0x000000010b057824 */ /* 0x000fcc00000e0607 */
[----:B------:R-:W2:Y:S02]  /*0790*/  LDG.E.64 R4, desc[UR4][R4.64] ;  /* 0x0000000404047981 */ /* 0x000ea4000c1e1b00 */
[C---:B--2---:R-:W-:Y:S01]  /*07a0*/  PRMT R8, R4.reuse, 0x7632, R8 ;  /* 0x0000763204087816 */ /* 0x044fe20000000008 */
[----:B------:R-:W-:Y:S01]  /*07b0*/  IMAD.U32 R14, R4, 0x10000, RZ ;  /* 0x00010000040e7824 */ /* 0x000fe200078e00ff */
[----:B------:R-:W-:Y:S01]  /*07c0*/  IADD3 R4, P0, R12, R15, RZ ;  /* 0x0000000f0c047210 */ /* 0x000fe20007f1e0ff */
[C---:B------:R-:W-:Y:S02]  /*07d0*/  IMAD.U32 R18, R5.reuse, 0x10000, RZ ;  /* 0x0001000005127824 */ /* 0x040fe400078e00ff */
[----:B------:R-:W-:Y:S01]  /*07e0*/  IMAD.U32 R16, R8, 0x10000, RZ ;  /* 0x0001000008107824 */ /* 0x000fe200078e00ff */
[----:B------:R-:W-:Y:S01]  /*07f0*/  PRMT R8, R5, 0x7632, R8 ;  /* 0x0000763205087816 */ /* 0x000fe20000000008 */
[----:B------:R-:W0:Y:S01]  /*0800*/  MUFU.LG2 R17, R14 ;  /* 0x0000000e00117308 */ /* 0x000e220000000c00 */
[----:B------:R-:W-:Y:S01]  /*0810*/  IMAD.X R5, R13, 0x1, R7, P0 ;  /* 0x000000010d057824 */ /* 0x000fe200000e0607 */
[----:B------:R-:W-:-:S02]  /*0820*/  IADD3 R9, P0, R9, UR6, RZ ;  /* 0x0000000609097c10 */ /* 0x000fc4000ff1e0ff */
[----:B------:R-:W-:Y:S02]  /*0830*/  IMAD.U32 R20, R8, 0x10000, RZ ;  /* 0x0001000008147824 */ /* 0x000fe400078e00ff */
[C---:B------:R-:W-:Y:S01]  /*0840*/  ISETP.LT.U32.AND P1, PT, R9.reuse, 0x4000, PT ;  /* 0x000040000900780c */ /* 0x040fe20003f21070 */
[----:B------:R-:W-:Y:S01]  /*0850*/  IMAD.SHL.U32 R7, R9, 0x4, RZ ;  /* 0x0000000409077824 */ /* 0x000fe200078e00ff */
[----:B------:R-:W1:Y:S01]  /*0860*/  MUFU.LG2 R21, R18 ;  /* 0x0000001200157308 */ /* 0x000e620000000c00 */
[----:B------:R-:W-:-:S03]  /*0870*/  IMAD.X R6, RZ, RZ, R6, P0 ;  /* 0x000000ffff067224 */ /* 0x000fc600000e0606 */
[----:B------:R-:W-:Y:S02]  /*0880*/  ISETP.GE.U32.AND P0, PT, R7, R2, PT ;  /* 0x000000020700720c */ /* 0x000fe40003f06070 */
[----:B------:R-:W-:Y:S02]  /*0890*/  ISETP.LT.U32.AND.EX P1, PT, R6, RZ, PT, P1 ;  /* 0x000000ff0600720c */ /* 0x000fe40003f21110 */
[----:B------:R-:W2:Y:S01]  /*08a0*/  MUFU.LG2 R19, R16 ;  /* 0x0000001000137308 */ /* 0x000ea20000000c00 */
[----:B0-----:R-:W-:-:S07]  /*08b0*/  FMUL.FTZ R17, R0, R17 ;  /* 0x0000001100117220 */ /* 0x001fce0000410000 */
[----:B------:R-:W0:Y:S01]  /*08c0*/  MUFU.LG2 R23, R20 ;  /* 0x0000001400177308 */ /* 0x000e220000000c00 */
[----:B-1----:R-:W-:-:S07]  /*08d0*/  FMUL.FTZ R21, R0, R21 ;  /* 0x0000001500157220 */ /* 0x002fce0000410000 */
[----:B------:R-:W-:Y:S01]  /*08e0*/  MUFU.EX2 R17, R17 ;  /* 0x0000001100117308 */ /* 0x000fe20000000800 */
[----:B--2---:R-:W-:-:S07]  /*08f0*/  FMUL.FTZ R19, R0, R19 ;  /* 0x0000001300137220 */ /* 0x004fce0000410000 */
[----:B------:R-:W-:Y:S01]  /*0900*/  MUFU.EX2 R21, R21 ;  /* 0x0000001500157308 */ /* 0x000fe20000000800 */
[----:B0-----:R-:W-:-:S07]  /*0910*/  FMUL.FTZ R23, R0, R23 ;  /* 0x0000001700177220 */ /* 0x001fce0000410000 */
[----:B------:R-:W0:Y:S08]  /*0920*/  MUFU.EX2 R8, R19 ;  /* 0x0000001300087308 */ /* 0x000e300000000800 */
[----:B------:R-:W1:Y:S01]  /*0930*/  MUFU.EX2 R14, R23 ;  /* 0x00000017000e7308 */ /* 0x000e620000000800 */
[----:B0-----:R-:W-:Y:S02]  /*0940*/  F2FP.BF16.F32.PACK_AB R24, R8, R17 ;  /* 0x000000110818723e */ /* 0x001fe400000010ff */
[----:B------:R-:W-:-:S04]  /*0950*/  SHF.L.U64.HI R8, R9, 0x2, R6 ;  /* 0x0000000209087819 */ /* 0x000fc80000010206 */
[----:B------:R-:W-:Y:S02]  /*0960*/  ISETP.GE.AND.EX P0, PT, R8, R3, PT, P0 ;  /* 0x000000030800720c */ /* 0x000fe40003f06300 */
[----:B-1----:R-:W-:-:S05]  /*0970*/  F2FP.BF16.F32.PACK_AB R25, R14, R21 ;  /* 0x000000150e19723e */ /* 0x002fca00000010ff */
[----:B------:R1:W-:Y:S06]  /*0980*/  STG.E.64 desc[UR4][R4.64], R24 ;  /* 0x0000001804007986 */ /* 0x0003ec000c101b04 */
[----:B------:R-:W-:Y:S05]  /*0990*/  @!P0 BRA P1, `(.L_x_242) ;  /* 0xfffffffc006c8947 */ /* 0x000fea000083ffff */
[----:B------:R-:W-:Y:S05]  /*09a0*/  EXIT ;  /* 0x000000000000794d */ /* 0x000fea0003800000 */
.L_x_243:
        /* <DEDUP_REMOVED lines=13> */
.L_x_3986:


//--------------------- .text._ZN2at6native61_GLOBAL__N__44eb8e94_28_ForeachBinaryOpScalarList_cu_dda10a6925multi_tensor_apply_kernelINS1_28TensorListScalarListMetadataIfLi2EEENS1_25BinaryOpScalarListFunctorIN3c104HalfELi2ELi1ELi1EEEJNS1_13power_functorIfEEEEEvT_T0_DpT1_ --------------------------
	.section	.text._ZN2at6native61_GLOBAL__N__44eb8e94_28_ForeachBinaryOpScalarList_cu_dda10a6925multi_tensor_apply_kernelINS1_28TensorListScalarListMetadataIfLi2EEENS1_25BinaryOpScalarListFunctorIN3c104HalfELi2ELi1ELi1EEEJNS1_13power_functorIfEEEEEvT_T0_DpT1_,"ax",@progbits
	.align	128
.text._ZN2at6native61_GLOBAL__N__44eb8e94_28_ForeachBinaryOpScalarList_cu_dda10a6925multi_tensor_apply_kernelINS1_28TensorListScalarListMetadataIfLi2EEENS1_25BinaryOpScalarListFunctorIN3c104HalfELi2ELi1ELi1EEEJNS1_13power_functorIfEEEEEvT_T0_DpT1_:
        .type           _ZN2at6native61_GLOBAL__N__44eb8e94_28_ForeachBinaryOpScalarList_cu_dda10a6925multi_tensor_apply_kernelINS1_28TensorListScalarListMetadataIfLi2EEENS1_25BinaryOpScalarListFunctorIN3c104HalfELi2ELi1ELi1EEEJNS1_13power_functorIfEEEEEvT_T0_DpT1_,@function
        .size           _ZN2at6native61_GLOBAL__N__44eb8e94_28_ForeachBinaryOpScalarList_cu_dda10a6925multi_tensor_apply_kernelINS1_28TensorListScalarListMetadataIfLi2EEENS1_25BinaryOpScalarListFunctorIN3c104HalfELi2ELi1ELi1EEEJNS1_13power_functorIfEEEEEvT_T0_DpT1_,(.L_x_3987 - _ZN2at6native61_GLOBAL__N__44eb8e94_28_ForeachBinaryOpScalarList_cu_dda10a6925multi_tensor_apply_kernelINS1_28TensorListScalarListMetadataIfLi2EEENS1_25BinaryOpScalarListFunctorIN3c104HalfELi2ELi1ELi1EEEJNS1_13power_functorIfEEEEEvT_T0_DpT1_)
        .other          _ZN2at6native61_GLOBAL__N__44eb8e94_28_ForeachBinaryOpScalarList_cu_dda10a6925multi_tensor_apply_kernelINS1_28TensorListScalarListMetadataIfLi2EEENS1_25BinaryOpScalarListFunctorIN3c104HalfELi2ELi1ELi1EEEJNS1_13power_functorIfEEEEEvT_T0_DpT1_,@"STO_CUDA_ENTRY STV_DEFAULT"
_ZN2at6native61_GLOBAL__N__44eb8e94_28_ForeachBinaryOpScalarList_cu_dda10a6925multi_tensor_apply_kernelINS1_28TensorListScalarListMetadataIfLi2EEENS1_25BinaryOpScalarListFunctorIN3c104HalfELi2ELi1ELi1EEEJNS1_13power_functorIfEEEEEvT_T0_DpT1_:
        /* <DEDUP_REMOVED lines=29> */
.L_x_245:
        /* <DEDUP_REMOVED lines=44> */
[----:B--2---:R-:W-:-:S06]  /*0490*/  HADD2.F32 R16, -RZ, R16.H0_H0 ;  /* 0x20000010ff107230 */ /* 0x004fcc0000004100 */
[----:B------:R-:W0:Y:S01]  /*04a0*/  MUFU.LG2 R16, R16 ;  /* 0x0000001000107308 */ /* 0x000e220000000c00 */
[----:B---3--:R-:W-:Y:S02]  /*04b0*/  HADD2.F32 R18, -RZ, R18.H0_H0 ;  /* 0x20000012ff127230 */ /* 0x008fe40000004100 */
[----:B----4-:R-:W-:-:S05]  /*04c0*/  HADD2.F32 R28, -RZ, R22.H0_H0 ;  /* 0x20000016ff1c7230 */ /* 0x010fca0000004100 */
[----:B------:R5:W1:Y:S08]  /*04d0*/  MUFU.LG2 R29, R18 ;  /* 0x00000012001d7308 */ /* 0x000a700000000c00 */
[----:B------:R-:W2:Y:S01]  /*04e0*/  MUFU.LG2 R28, R28 ;  /* 0x0000001c001c7308 */ /* 0x000ea20000000c00 */
[----:B-----5:R-:W-:Y:S02]  /*04f0*/  HADD2.F32 R18, -RZ, R26.H0_H0 ;  /* 0x2000001aff127230 */ /* 0x020fe40000004100 */
        /* <DEDUP_REMOVED lines=14> */
[----:B-1----:R-:W-:-:S05]  /*05e0*/  F2FP.F16.F32.PACK_AB R26, RZ, R26 ;  /* 0x0000001aff1a723e */ /* 0x002fca00000000ff */
[----:B------:R3:W-:Y:S01]  /*05f0*/  @P1 STG.E.U16 desc[UR4][R14.64], R26 ;  /* 0x0000001a0e001986 */ /* 0x0007e2000c101504 */
[----:B------:R-:W-:Y:S01]  /*0600*/  ISETP.LT.U32.AND P1, PT, R8, R2, PT ;  /* 0x000000020800720c */ /* 0x000fe20003f21070 */
[----:B------:R-:W1:Y:S01]  /*0610*/  MUFU.EX2 R25, R25 ;  /* 0x0000001900197308 */ /* 0x000e620000000800 */
[----:B0-----:R-:W-:Y:S02]  /*0620*/  F2FP.F16.F32.PACK_AB R22, RZ, R22 ;  /* 0x00000016ff16723e */ /* 0x001fe400000000ff */
[----:B------:R-:W-:-:S03]  /*0630*/  ISETP.LT.AND.EX P1, PT, R9, R3, PT, P1 ;  /* 0x000000030900720c */ /* 0x000fc60003f21310 */
[----:B------:R3:W-:Y:S01]  /*0640*/  @P0 STG.E.U16 desc[UR4][R16.64], R22 ;  /* 0x0000001610000986 */ /* 0x0007e2000c101504 */
[----:B------:R-:W-:Y:S02]  /*0650*/  ISETP.GE.U32.AND P0, PT, R8, 0x10000, PT ;  /* 0x000100000800780c */ /* 0x000fe40003f06070 */
[----:B--2---:R-:W-:Y:S02]  /*0660*/  F2FP.F16.F32.PACK_AB R24, RZ, R24 ;  /* 0x00000018ff18723e */ /* 0x004fe400000000ff */
[----:B------:R-:W-:-:S03]  /*0670*/  ISETP.GE.U32.AND.EX P0, PT, R9, RZ, PT, P0 ;  /* 0x000000ff0900720c */ /* 0x000fc60003f06100 */
[----:B------:R3:W-:Y:S01]  /*0680*/  @P4 STG.E.U16 desc[UR4][R18.64], R24 ;  /* 0x0000001812004986 */ /* 0x0007e2000c101504 */
[----:B-1----:R-:W-:-:S05]  /*0690*/  F2FP.F16.F32.PACK_AB R25, RZ, R25 ;  /* 0x00000019ff19723e */ /* 0x002fca00000000ff */
[----:B------:R3:W-:Y:S04]  /*06a0*/  @P2 STG.E.U16 desc[UR4][R20.64], R25 ;  /* 0x0000001914002986 */ /* 0x0007e8000c101504 */
[----:B------:R-:W-:Y:S05]  /*06b0*/  @!P0 BRA P1, `(.L_x_245) ;  /* 0xfffffff800c48947 */ /* 0x000fea000083ffff */
[----:B------:R-:W-:Y:S05]  /*06c0*/  EXIT ;  /* 0x000000000000794d */ /* 0x000fea0003800000 */
.L_x_244:
        /* <DEDUP_REMOVED lines=8> */
.L_x_246:
        /* <DEDUP_REMOVED lines=8> */
[----:B------:R-:W0:Y:S01]  /*07d0*/  MUFU.LG2 R17, R8 ;  /* 0x0000000800117308 */ /* 0x000e220000000c00 */
[----:B------:R-:W-:Y:S01]  /*07e0*/  HADD2.F32 R20, -RZ, R5.H1_H1 ;  /* 0x30000005ff147230 */ /* 0x000fe20000004100 */
[----:B------:R-:W-:-:S05]  /*07f0*/  IADD3 R4, P0, R12, R15, RZ ;  /* 0x0000000f0c047210 */ /* 0x000fca0007f1e0ff */
[----:B------:R-:W-:Y:S01]  /*0800*/  IMAD.X R5, R13, 0x1, R7, P0 ;  /* 0x000000010d057824 */ /* 0x000fe200000e0607 */
[----:B------:R-:W1:Y:S01]  /*0810*/  MUFU.LG2 R21, R18 ;  /* 0x0000001200157308 */ /* 0x000e620000000c00 */
[----:B------:R-:W-:-:S04]  /*0820*/  IADD3 R9, P0, R9, UR6, RZ ;  /* 0x0000000609097c10 */ /* 0x000fc8000ff1e0ff */
[C---:B------:R-:W-:Y:S01]  /*0830*/  ISETP.LT.U32.AND P1, PT, R9.reuse, 0x4000, PT ;  /* 0x000040000900780c */ /* 0x040fe20003f21070 */
[----:B------:R-:W-:Y:S02]  /*0840*/  IMAD.SHL.U32 R7, R9, 0x4, RZ ;  /* 0x0000000409077824 */ /* 0x000fe400078e00ff */
[----:B------:R-:W2:Y:S01]  /*0850*/  MUFU.LG2 R19, R14 ;  /* 0x0000000e00137308 */ /* 0x000ea20000000c00 */
[----:B0-----:R-:W-:Y:S01]  /*0860*/  FMUL.FTZ R17, R0, R17 ;  /* 0x0000001100117220 */ /* 0x001fe20000410000 */
[----:B------:R-:W-:Y:S01]  /*0870*/  IMAD.X R6, RZ, RZ, R6, P0 ;  /* 0x000000ffff067224 */ /* 0x000fe200000e0606 */
[----:B------:R-:W-:-:S04]  /*0880*/  ISETP.GE.U32.AND P0, PT, R7, R2, PT ;  /* 0x000000020700720c */ /* 0x000fc80003f06070 */
[----:B------:R-:W-:Y:S01]  /*0890*/  ISETP.LT.U32.AND.EX P1, PT, R6, RZ, PT, P1 ;  /* 0x000000ff0600720c */ /* 0x000fe20003f21110 */
[----:B------:R-:W0:Y:S01]  /*08a0*/  MUFU.LG2 R23, R20 ;  /* 0x0000001400177308 */ /* 0x000e220000000c00 */
[----:B-1----:R-:W-:-:S07]  /*08b0*/  FMUL.FTZ R21, R0, R21 ;  /* 0x0000001500157220 */ /* 0x002fce0000410000 */
[----:B------:R-:W-:Y:S01]  /*08c0*/  MUFU.EX2 R17, R17 ;  /* 0x0000001100117308 */ /* 0x000fe20000000800 */
[----:B--2---:R-:W-:-:S07]  /*08d0*/  FMUL.FTZ R19, R0, R19 ;  /* 0x0000001300137220 */ /* 0x004fce0000410000 */
[----:B------:R-:W1:Y:S01]  /*08e0*/  MUFU.EX2 R16, R19 ;  /* 0x0000001300107308 */ /* 0x000e620000000800 */
[----:B0-----:R-:W-:-:S07]  /*08f0*/  FMUL.FTZ R23, R0, R23 ;  /* 0x0000001700177220 */ /* 0x001fce0000410000 */
[----:B------:R-:W-:Y:S08]  /*0900*/  MUFU.EX2 R21, R21 ;  /* 0x0000001500157308 */ /* 0x000ff00000000800 */
[----:B------:R-:W0:Y:S01]  /*0910*/  MUFU.EX2 R8, R23 ;  /* 0x0000001700087308 */ /* 0x000e220000000800 */
[----:B-1----:R-:W-:Y:S02]  /*0920*/  F2FP.F16.F32.PACK_AB R14, R16, R17 ;  /* 0x00000011100e723e */ /* 0x002fe400000000ff */
[----:B0-----:R-:W-:-:S02]  /*0930*/  F2FP.F16.F32.PACK_AB R15, R8, R21 ;  /* 0x00000015080f723e */ /* 0x001fc400000000ff */
[----:B------:R-:W-:-:S03]  /*0940*/  SHF.L.U64.HI R8, R9, 0x2, R6 ;  /* 0x0000000209087819 */ /* 0x000fc60000010206 */
[----:B------:R1:W-:Y:S01]  /*0950*/  STG.E.64 desc[UR4][R4.64], R14 ;  /* 0x0000000e04007986 */ /* 0x0003e2000c101b04 */
[----:B------:R-:W-:-:S13]  /*0960*/  ISETP.GE.AND.EX P0, PT, R8, R3, PT, P0 ;  /* 0x000000030800720c */ /* 0x000fda0003f06300 */
[----:B-1----:R-:W-:Y:S05]  /*0970*/  @!P0 BRA P1, `(.L_x_246) ;  /* 0xfffffffc00748947 */ /* 0x002fea000083ffff */
[----:B------:R-:W-:Y:S05]  /*0980*/  EXIT ;  /* 0x000000000000794d */ /* 0x000fea0003800000 */
.L_x_247:
        /* <DEDUP_REMOVED lines=15> */
.L_x_3987:


//--------------------- .text._ZN2at6native61_GLOBAL__N__44eb8e94_28_ForeachBinaryOpScalarList_cu_dda10a6925multi_tensor_apply_kernelINS1_28TensorListScalarListMetadataIN3c107complexIfEELi2EEENS1_25BinaryOpScalarListFunctorIS6_Li2ELi1ELi1EEEJNS1_13power_functorIS6_EEEEEvT_T0_DpT1_ --------------------------
	.section	.text._ZN2at6native61_GLOBAL__N__44eb8e94_28_ForeachBinaryOpScalarList_cu_dda10a6925multi_tensor_apply_kernelINS1_28TensorListScalarListMetadataIN3c107complexIfEELi2EEENS1_25BinaryOpScalarListFunctorIS6_Li2ELi1ELi1EEEJNS1_13power_functorIS6_EEEEEvT_T0_DpT1_,"ax",@progbits
	.align	128
.text._ZN2at6native61_GLOBAL__N__44eb8e94_28_ForeachBinaryOpScalarList_cu_dda10a6925multi_tensor_apply_kernelINS1_28TensorListScalarListMetadataIN3c107complexIfEELi2EEENS1_25BinaryOpScalarListFunctorIS6_Li2ELi1ELi1EEEJNS1_13power_functorIS6_EEEEEvT_T0_DpT1_:
        .type           _ZN2at6native61_GLOBAL__N__44eb8e94_28_ForeachBinaryOpScalarList_cu_dda10a6925multi_tensor_apply_kernelINS1_28TensorListScalarListMetadataIN3c107complexIfEELi2EEENS1_25BinaryOpScalarListFunctorIS6_Li2ELi1ELi1EEEJNS1_13power_functorIS6_EEEEEvT_T0_DpT1_,@function
        .size           _ZN2at6native61_GLOBAL__N__44eb8e94_28_ForeachBinaryOpScalarList_cu_dda10a6925multi_tensor_apply_kernelINS1_28TensorListScalarListMetadataIN3c107complexIfEELi2EEENS1_25BinaryOpScalarListFunctorIS6_Li2ELi1ELi1EEEJNS1_13power_functorIS6_EEEEEvT_T0_DpT1_,(.L_x_3988 - _ZN2at6native61_GLOBAL__N__44eb8e94_28_ForeachBinaryOpScalarList_cu_dda10a6925multi_tensor_apply_kernelINS1_28TensorListScalarListMetadataIN3c107complexIfEELi2EEENS1_25BinaryOpScalarListFunctorIS6_Li2ELi1ELi1EEEJNS1_13power_functorIS6_EEEEEvT_T0_DpT1_)
        .other          _ZN2at6native61_GLOBAL__N__44eb8e94_28_ForeachBinaryOpScalarList_cu_dda10a6925multi_tensor_apply_kernelINS1_28TensorListScalarListMetadataIN3c107complexIfEELi2EEENS1_25BinaryOpScalarListFunctorIS6_Li2ELi1ELi1EEEJNS1_13power_functorIS6_EEEEEvT_T0_DpT1_,@"STO_CUDA_ENTRY STV_DEFAULT"
_ZN2at6native61_GLOBAL__N__44eb8e94_28_ForeachBinaryOpScalarList_cu_dda10a6925multi_tensor_apply_kernelINS1_28TensorListScalarListMetadataIN3c107complexIfEELi2EEENS1_25BinaryOpScalarListFunctorIS6_Li2ELi1ELi1EEEJNS1_13power_functorIS6_EEEEEvT_T0_DpT1_:
        /* <DEDUP_REMOVED lines=16> */
[----:B------:R-:W-:Y:S02]  /*0100*/  ULOP3.LUT UR4, UR8, 0x1f, UR6, 0xc8, !UPT ;  /* 0x0000001f08047892 */ /* 0x000fe4000f8ec806 */
[----:B------:R-:W-:Y:S02]  /*0110*/  UIADD3.X UR10, ~UR5, UR11, URZ, UP1, !UPT ;  /* 0x0000000b050a7290 */ /* 0x000fe40008ffe53f */
[----:B------:R-:W-:-:S04]  /*0120*/  ULOP3.LUT UP0, URZ, UR4, 0x3, UR16, 0xf8, !UPT ;  /* 0x00000003043f7892 */ /* 0x000fc8000f80f810 */
        /* <DEDUP_REMOVED lines=11> */
.L_x_497:
[----:B0-----:R-:W-:Y:S02]  /*01e0*/  IADD3 R0, P0, R25, UR4, RZ ;  /* 0x0000000419007c10 */ /* 0x001fe4000ff1e0ff */
[----:B--2---:R-:W-:Y:S02]  /*01f0*/  CS2R R12, SRZ ;  /* 0x00000000000c7805 */ /* 0x004fe4000001ff00 */
[----:B------:R-:W-:Y:S02]  /*0200*/  MOV R19, UR11 ;  /* 0x0000000b00137c02 */ /* 0x000fe40008000f00 */
[C---:B------:R-:W-:Y:S02]  /*0210*/  ISETP.GE.U32.AND P3, PT, R0.reuse, 0x10000, PT ;  /* 0x000100000000780c */ /* 0x040fe40003f66070 */
[----:B------:R-:W-:Y:S02]  /*0220*/  IADD3.X R5, RZ, UR5, RZ, P0, !PT ;  /* 0x00000005ff057c10 */ /* 0x000fe400087fe4ff */
[----:B------:R-:W-:-:S02]  /*0230*/  ISETP.LT.U32.AND P0, PT, R0, UR16, PT ;  /* 0x0000001000007c0c */ /* 0x000fc4000bf01070 */
[C---:B------:R-:W-:Y:S02]  /*0240*/  ISETP.GE.U32.AND.EX P3, PT, R5.reuse, RZ, PT, P3 ;  /* 0x000000ff0500720c */ /* 0x040fe40003f66130 */
[----:B------:R-:W-:Y:S02]  /*0250*/  IADD3 R24, P5, R0, UR11, RZ ;  /* 0x0000000b00187c10 */ /* 0x000fe4000ffbe0ff */
[----:B------:R-:W-:Y:S02]  /*0260*/  ISETP.LT.AND.EX P3, PT, R5, UR10, !P3, P0 ;  /* 0x0000000a05007c0c */ /* 0x000fe4000df61300 */
[----:B------:R-:W-:Y:S02]  /*0270*/  LEA R19, R19, R19, 0x1 ;  /* 0x0000001313137211 */ /* 0x000fe400078e08ff */
[----:B------:R-:W-:Y:S02]  /*0280*/  MOV R3, UR11 ;  /* 0x0000000b00037c02 */ /* 0x000fe40008000f00 */
[----:B------:R-:W-:-:S02]  /*0290*/  ISETP.GE.U32.AND P4, PT, R24, 0x10000, PT ;  /* 0x000100001800780c */ /* 0x000fc40003f86070 */
[-C--:B------:R-:W-:Y:S02]  /*02a0*/  IADD3 R19, P0, R19, R0.reuse, RZ ;  /* 0x0000000013137210 */ /* 0x080fe40007f1e0ff */
[----:B------:R-:W-:Y:S02]  /*02b0*/  IADD3.X R23, RZ, R5, RZ, P5, !PT ;  /* 0x00000005ff177210 */ /* 0x000fe40002ffe4ff */
[----:B------:R-:W-:Y:S02]  /*02c0*/  LEA R20, P6, R3, R0, 0x1 ;  /* 0x0000000003147211 */ /* 0x000fe400078c08ff */
[----:B------:R-:W-:Y:S02]  /*02d0*/  @P3 LEA R2, P1, R0, UR6, 0x3 ;  /* 0x0000000600023c11 */ /* 0x000fe4000f8218ff */
[----:B------:R-:W-:Y:S02]  /*02e0*/  ISETP.LT.U32.AND P2, PT, R24, UR16, PT ;  /* 0x0000001018007c0c */ /* 0x000fe4000bf41070 */
[----:B------:R-:W-:-:S02]  /*02f0*/  @P3 LEA.HI.X R3, R0, UR7, R5, 0x3, P1 ;  /* 0x0000000700033c11 */ /* 0x000fc400088f1c05 */
[----:B------:R-:W-:Y:S02]  /*0300*/  ISETP.GE.U32.AND.EX P4, PT, R23, RZ, PT, P4 ;  /* 0x000000ff1700720c */ /* 0x000fe40003f86140 */
[-C--:B------:R-:W-:Y:S01]  /*0310*/  IADD3.X R22, RZ, R5.reuse, RZ, P0, !PT ;  /* 0x00000005ff167210 */ /* 0x080fe200007fe4ff */
[----:B------:R-:W2:Y:S01]  /*0320*/  @P3 LDG.E.64 R12, desc[UR14][R2.64] ;  /* 0x0000000e020c3981 */ /* 0x000ea2000c1e1b00 */
[----:B------:R-:W-:Y:S02]  /*0330*/  ISETP.GE.U32.AND P1, PT, R20, 0x10000, PT ;  /* 0x000100001400780c */ /* 0x000fe40003f26070 */
[----:B------:R-:W-:Y:S02]  /*0340*/  IADD3.X R21, RZ, R5, RZ, P6, !PT ;  /* 0x00000005ff157210 */ /* 0x000fe400037fe4ff */
[----:B------:R-:W-:Y:S02]  /*0350*/  ISETP.GE.U32.AND P0, PT, R19, 0x10000, PT ;  /* 0x000100001300780c */ /* 0x000fe40003f06070 */
[----:B------:R-:W-:-:S02]  /*0360*/  ISETP.LT.AND.EX P2, PT, R23, UR10, !P4, P2 ;  /* 0x0000000a17007c0c */ /* 0x000fc4000e741320 */
[----:B------:R-:W-:Y:S02]  /*0370*/  ISETP.LT.U32.AND P5, PT, R20, UR16, PT ;  /* 0x0000001014007c0c */ /* 0x000fe4000bfa1070 */
[----:B------:R-:W-:Y:S02]  /*0380*/  ISETP.GE.U32.AND.EX P1, PT, R21, RZ, PT, P1 ;  /* 0x000000ff1500720c */ /* 0x000fe40003f26110 */
[----:B------:R-:W-:Y:S02]  /*0390*/  ISETP.LT.U32.AND P4, PT, R19, UR16, PT ;  /* 0x0000001013007c0c */ /* 0x000fe4000bf81070 */
[C---:B------:R-:W-:Y:S02]  /*03a0*/  ISETP.GE.U32.AND.EX P0, PT, R22.reuse, RZ, PT, P0 ;  /* 0x000000ff1600720c */ /* 0x040fe40003f06100 */
[----:B------:R-:W-:Y:S02]  /*03b0*/  ISETP.LT.AND.EX P5, PT, R21, UR10, !P1, P5 ;  /* 0x0000000a15007c0c */ /* 0x000fe4000cfa1350 */
[----:B------:R-:W-:-:S02]  /*03c0*/  ISETP.LT.AND.EX P4, PT, R22, UR10, !P0, P4 ;  /* 0x0000000a16007c0c */ /* 0x000fc4000c781340 */
[C---:B------:R-:W-:Y:S02]  /*03d0*/  @P2 LEA R4, P0, R24.reuse, UR6, 0x3 ;  /* 0x0000000618042c11 */ /* 0x040fe4000f8018ff */
[----:B------:R-:W-:Y:S02]  /*03e0*/  CS2R R14, SRZ ;  /* 0x00000000000e7805 */ /* 0x000fe4000001ff00 */
[----:B------:R-:W-:Y:S02]  /*03f0*/  CS2R R8, SRZ ;  /* 0x0000000000087805 */ /* 0x000fe4000001ff00 */
[----:B------:R-:W-:Y:S02]  /*0400*/  CS2R R10, SRZ ;  /* 0x00000000000a7805 */ /* 0x000fe4000001ff00 */
[----:B------:R-:W-:Y:S01]  /*0410*/  @P2 LEA.HI.X R5, R24, UR7, R23, 0x3, P0 ;  /* 0x0000000718052c11 */ /* 0x000fe200080f1c17 */
[----:B------:R-:W-:Y:S01]  /*0420*/  BSSY B2, `(.L_x_249) ;  /* 0x0000288000027945 */ /* 0x000fe20003800000 */
[----:B------:R-:W-:-:S02]  /*0430*/  P2R R26, PR, RZ, 0x4 ;  /* 0x00000004ff1a7803 */ /* 0x000fc40000000000 */
[C---:B------:R-:W-:Y:S01]  /*0440*/  @P5 LEA R6, P1, R20.reuse, UR6, 0x3 ;  /* 0x0000000614065c11 */ /* 0x040fe2000f8218ff */
[----:B------:R0:W5:Y:S01]  /*0450*/  @P2 LDG.E.64 R14, desc[UR14][R4.64] ;  /* 0x0000000e040e2981 */ /* 0x000162000c1e1b00 */
[C---:B------:R-:W-:Y:S02]  /*0460*/  @P4 LEA R16, P0, R19.reuse, UR6, 0x3 ;  /* 0x0000000613104c11 */ /* 0x040fe4000f8018ff */
[----:B------:R-:W-:Y:S02]  /*0470*/  @P5 LEA.HI.X R7, R20, UR7, R21, 0x3, P1 ;  /* 0x0000000714075c11 */ /* 0x000fe400088f1c15 */
[----:B------:R-:W-:-:S03]  /*0480*/  @P4 LEA.HI.X R17, R19, UR7, R22, 0x3, P0 ;  /* 0x0000000713114c11 */ /* 0x000fc600080f1c16 */
[----:B------:R0:W5:Y:S04]  /*0490*/  @P5 LDG.E.64 R8, desc[UR14][R6.64] ;  /* 0x0000000e06085981 */ /* 0x000168000c1e1b00 */
[----:B------:R0:W5:Y:S01]  /*04a0*/  @P4 LDG.E.64 R10, desc[UR14][R16.64] ;  /* 0x0000000e100a4981 */ /* 0x000162000c1e1b00 */
[C---:B--2---:R-:W-:Y:S01]  /*04b0*/  FSETP.NAN.FTZ.AND P0, PT, R12.reuse, R13, PT ;  /* 0x0000000d0c00720b */ /* 0x044fe20003f18000 */
[----:B------:R-:W-:-:S12]  /*04c0*/  FADD.FTZ R28, |R12|, -RZ ;  /* 0x800000ff0c1c7221 */ /* 0x000fd80000010200 */
[----:B0-----:R-:W-:Y:S05]  /*04d0*/  @P0 BRA `(.L_x_250) ;  /* 0x0000002000f80947 */ /* 0x001fea0003800000 */
[----:B------:R-:W-:Y:S01]  /*04e0*/  FADD.FTZ R27, |R13|, -RZ ;  /* 0x800000ff0d1b7221 */ /* 0x000fe20000010200 */
[----:B------:R-:W-:-:S04]  /*04f0*/  FSETP.GEU.FTZ.AND P2, PT, |R12|, |R13|, PT ;  /* 0x4000000d0c00720b */ /* 0x000fc80003f5e200 */
[----:B------:R-:W-:Y:S02]  /*0500*/  FSEL R29, R28, R27, !P2 ;  /* 0x0000001b1c1d7208 */ /* 0x000fe40005000000 */
[----:B------:R-:W-:Y:S02]  /*0510*/  FSEL R30, R27, R28, !P2 ;  /* 0x0000001c1b1e7208 */ /* 0x000fe40005000000 */
[----:B------:R-:W-:-:S13]  /*0520*/  FSETP.GT.FTZ.AND P0, PT, R29, 9.99999979021476795361e+33, PT ;  /* 0x77f684df1d00780b */ /* 0x000fda0003f14000 */
[----:B------:R-:W-:Y:S05]  /*0530*/  @P0 BRA `(.L_x_251) ;  /* 0x0000001c00cc0947 */ /* 0x000fea0003800000 */
[----:B------:R-:W-:-:S13]  /*0540*/  FSETP.NEU.FTZ.AND P0, PT, R30, 1, PT ;  /* 0x3f8000001e00780b */ /* 0x000fda0003f1d000 */
[----:B------:R-:W-:Y:S05]  /*0550*/  @!P0 BRA `(.L_x_252) ;  /* 0x0000001400c08947 */ /* 0x000fea0003800000 */
[C---:B------:R-:W-:Y:S02]  /*0560*/  FSETP.GEU.FTZ.AND P0, PT, R30.reuse, 9.9999999747524270788e-07, PT ;  /* 0x358637bd1e00780b */ /* 0x040fe40003f1e000 */
[----:B------:R-:W-:Y:S02]  /*0570*/  FSETP.GEU.FTZ.AND P1, PT, R29, 9.9999999747524270788e-07, PT ;  /* 0x358637bd1d00780b */ /* 0x000fe40003f3e000 */
[----:B------:R-:W-:-:S04]  /*0580*/  FSETP.GT.FTZ.AND P6, PT, R30, 1000000, PT ;  /* 0x497424001e00780b */ /* 0x000fc80003fd4000 */
[----:B------:R-:W-:Y:S02]  /*0590*/  PLOP3.LUT P0, PT, P6, P0, P1, 0xf7, 0x0 ;  /* 0x000000000000781c */ /* 0x000fe40003701e17 */
[----:B------:R-:W-:-:S04]  /*05a0*/  FSETP.GT.FTZ.AND P1, PT, R29, 1000000, PT ;  /* 0x497424001d00780b */ /* 0x000fc80003f34000 */
[----:B------:R-:W-:-:S13]  /*05b0*/  PLOP3.LUT P0, PT, P1, P0, PT, 0xa8, 0x0 ;  /* 0x000000000000781c */ /* 0x000fda0000f01570 */
[----:B------:R-:W-:Y:S05]  /*05c0*/  @P0 BRA `(.L_x_253) ;  /* 0x0000001000a40947 */ /* 0x000fea0003800000 */
[----:B------:R-:W-:-:S13]  /*05d0*/  FSETP.GE.FTZ.AND P0, PT, R30, 1, PT ;  /* 0x3f8000001e00780b */ /* 0x000fda0003f16000 */
[----:B------:R-:W-:Y:S05]  /*05e0*/  @!P0 BRA `(.L_x_254) ;  /* 0x0000000400508947 */ /* 0x000fea0003800000 */
[C---:B------:R-:W-:Y:S01]  /*05f0*/  FADD.FTZ R0, R30.reuse, -1 ;  /* 0xbf8000001e007421 */ /* 0x040fe20000010000 */
[----:B------:R-:W-:Y:S01]  /*0600*/  FADD.FTZ R3, R30, 1 ;  /* 0x3f8000001e037421 */ /* 0x000fe20000010000 */
[----:B------:R-:W-:Y:S01]  /*0610*/  HFMA2.MMA R5, -RZ, RZ, 1.625, 0 ;  /* 0x3e800000ff057435 */ /* 0x000fe200000001ff */
[----:B------:R-:W-:Y:S01]  /*0620*/  MOV R7, 0x3d39bf78 ;  /* 0x3d39bf7800077802 */ /* 0x000fe20000000f00 */
[----:B------:R-:W-:Y:S01]  /*0630*/  FCHK P0, R29, R30 ;  /* 0x0000001e1d007302 */ /* 0x000fe20000000000 */
[----:B------:R-:W-:Y:S01]  /*0640*/  FMUL.FTZ R0, R0, R3 ;  /* 0x0000000300007220 */ /* 0x000fe20000410000 */
[----:B------:R-:W-:Y:S03]  /*0650*/  BSSY B0, `(.L_x_255) ;  /* 0x0000022000007945 */ /* 0x000fe60003800000 */
[----:B------:R-:W-:-:S04]  /*0660*/  FFMA.FTZ R0, R29, R29, R0 ;  /* 0x0000001d1d007223 */ /* 0x000fc80000010000 */
[C---:B------:R-:W-:Y:S01]  /*0670*/  FADD.FTZ.RZ R2, R0.reuse, 1 ;  /* 0x3f80000000027421 */ /* 0x040fe2000001c000 */
[----:B------:R-:W-:-:S04]  /*0680*/  ISETP.GE.U32.AND P1, PT, R0, 0x7f800000, PT ;  /* 0x7f8000000000780c */ /* 0x000fc80003f26070 */
[----:B------:R-:W-:-:S04]  /*0690*/  IADD3 R2, R2, -0x3f400000, RZ ;  /* 0xc0c0000002027810 */ /* 0x000fc80007ffe0ff */
[----:B------:R-:W-:-:S04]  /*06a0*/  LOP3.LUT R3, R2, 0xff800000, RZ, 0xc0, !PT ;  /* 0xff80000002037812 */ /* 0x000fc800078ec0ff */
[----:B------:R-:W-:Y:S02]  /*06b0*/  IADD3 R4, -R3, 0x40800000, RZ ;  /* 0x4080000003047810 */ /* 0x000fe40007ffe1ff */
[-C--:B------:R-:W-:Y:S02]  /*06c0*/  IADD3 R2, R0, -R3.reuse, RZ ;  /* 0x8000000300027210 */ /* 0x080fe40007ffe0ff */
[----:B------:R-:W-:Y:S01]  /*06d0*/  I2FP.F32.S32 R3, R3 ;  /* 0x0000000300037245 */ /* 0x000fe20000201400 */
[----:B------:R-:W-:-:S04]  /*06e0*/  FFMA.FTZ R5, R4, R5, -1 ;  /* 0xbf80000004057423 */ /* 0x000fc80000010005 */
[----:B------:R-:W-:Y:S01]  /*06f0*/  FADD.FTZ R2, R2, R5 ;  /* 0x0000000502027221 */ /* 0x000fe20000010000 */
[----:B------:R-:W-:-:S03]  /*0700*/  FMUL.FTZ R3, R3, 1.1920928955078125e-07 ;  /* 0x3400000003037820 */ /* 0x000fc60000410000 */
[C---:B------:R-:W-:Y:S02]  /*0710*/  FFMA.FTZ R5, R2.reuse, -R7, 0.10546888411045074463 ;  /* 0x3dd8001202057423 */ /* 0x040fe40000010807 */
[----:B------:R-:W0:Y:S02]  /*0720*/  MUFU.RCP R7, R30 ;  /* 0x0000001e00077308 */ /* 0x000e240000001000 */
[----:B------:R-:W-:-:S04]  /*0730*/  FFMA.FTZ R5, R2, R5, -0.13229703903198242188 ;  /* 0xbe0778e002057423 */ /* 0x000fc80000010005 */
[----:B------:R-:W-:-:S04]  /*0740*/  FFMA.FTZ R5, R2, R5, 0.14491446316242218018 ;  /* 0x3e14647502057423 */ /* 0x000fc80000010005 */
[----:B------:R-:W-:-:S04]  /*0750*/  FFMA.FTZ R5, R2, R5, -0.16641564667224884033 ;  /* 0xbe2a68dd02057423 */ /* 0x000fc80000010005 */
[----:B------:R-:W-:Y:S01]  /*0760*/  FFMA.FTZ R5, R2, R5, 0.19988867640495300293 ;  /* 0x3e4caf9e02057423 */ /* 0x000fe20000010005 */
[----:B0-----:R-:W-:-:S03]  /*0770*/  FFMA R4, -R30, R7, 1 ;  /* 0x3f8000001e047423 */ /* 0x001fc60000000107 */
[----:B------:R-:W-:Y:S01]  /*0780*/  FFMA.FTZ R5, R2, R5, -0.25000196695327758789 ;  /* 0xbe80004202057423 */ /* 0x000fe20000010005 */
[----:B------:R-:W-:-:S03]  /*0790*/  FFMA R4, R7, R4, R7 ;  /* 0x0000000407047223 */ /* 0x000fc60000000007 */
[----:B------:R-:W-:-:S04]  /*07a0*/  FFMA.FTZ R5, R2, R5, 0.33333510160446166992 ;  /* 0x3eaaaae602057423 */ /* 0x000fc80000010005 */
[----:B------:R-:W-:-:S04]  /*07b0*/  FFMA.FTZ R5, R2, R5, -0.5 ;  /* 0xbf00000002057423 */ /* 0x000fc80000010005 */
[----:B------:R-:W-:-:S04]  /*07c0*/  FMUL.FTZ R5, R2, R5 ;  /* 0x0000000502057220 */ /* 0x000fc80000410000 */
[----:B------:R-:W-:Y:S01]  /*07d0*/  FFMA.FTZ R2, R2, R5, R2 ;  /* 0x0000000502027223 */ /* 0x000fe20000010002 */
[----:B------:R-:W-:-:S03]  /*07e0*/  FFMA R5, R29, R4, RZ ;  /* 0x000000041d057223 */ /* 0x000fc600000000ff */
[----:B------:R-:W-:Y:S01]  /*07f0*/  FFMA.FTZ R27, R3, 0.69314718246459960938, R2 ;  /* 0x3f317218031b7823 */ /* 0x000fe20000010002 */
[----:B------:R-:W-:Y:S01]  /*0800*/  FFMA R6, -R30, R5, R29 ;  /* 0x000000051e067223 */ /* 0x000fe2000000011d */
[----:B------:R-:W-:Y:S06]  /*0810*/  @!P1 BRA `(.L_x_256) ;  /* 0x0000000000149947 */ /* 0x000fec0003800000 */
[----:B------:R-:W-:-:S13]  /*0820*/  ISETP.GE.AND P1, PT, R0, -0x407fffff, PT ;  /* 0xbf8000010000780c */ /* 0x000fda0003f26270 */
[----:B------:R-:W-:-:S05]  /*0830*/  @P1 MOV R3, 0x7f800000 ;  /* 0x7f80000000031802 */ /* 0x000fca0000000f00 */
[C---:B------:R-:W-:Y:S01]  /*0840*/  @P1 FFMA.FTZ R27, R0.reuse, R3, +INF ;  /* 0x7f800000001b1423 */ /* 0x040fe20000010003 */
[----:B------:R-:W-:-:S04]  /*0850*/  FSETP.NEU.FTZ.AND P1, PT, R0, RZ, PT ;  /* 0x000000ff0000720b */ /* 0x000fc80003f3d000 */
[----:B------:R-:W-:-:S09]  /*0860*/  FSEL R27, R27, -RZ, P1 ;  /* 0x800000ff1b1b7208 */ /* 0x000fd20000800000 */
.L_x_256:
[----:B------:R-:W-:Y:S05]  /*0870*/  BSYNC B0 ;  /* 0x0000000000007941 */ /* 0x000fea0003800000 */
.L_x_255:
[----:B------:R-:W-:Y:S01]  /*0880*/  BSSY B3, `(.L_x_257) ;  /* 0x0000007000037945 */ /* 0x000fe20003800000 */
[----:B------:R-:W-:-:S03]  /*0890*/  FFMA R0, R4, R6, R5 ;  /* 0x0000000604007223 */ /* 0x000fc60000000005 */
[----:B------:R-:W-:Y:S05]  /*08a0*/  @!P0 BRA `(.L_x_258) ;  /* 0x0000000000108947 */ /* 0x000fea0003800000 */
[----:B------:R-:W-:Y:S02]  /*08b0*/  MOV R17, R29 ;  /* 0x0000001d00117202 */ /* 0x000fe40000000f00 */
[----:B------:R-:W-:Y:S02]  /*08c0*/  MOV R0, R30 ;  /* 0x0000001e00007202 */ /* 0x000fe40000000f00 */
[----:B------:R-:W-:-:S07]  /*08d0*/  MOV R2, 0x8f0 ;  /* 0x000008f000027802 */ /* 0x000fce0000000f00 */
[----:B-----5:R-:W-:Y:S05]  /*08e0*/  CALL.REL.NOINC `($__internal_0_$__cuda_sm3x_div_rn_ftz_f32_slowpath) ;  /* 0x0000015c005c7944 */ /* 0x020fea0003c00000 */
.L_x_258:
[----:B------:R-:W-:Y:S05]  /*08f0*/  BSYNC B3 ;  /* 0x0000000000037941 */ /* 0x000fea0003800000 */
.L_x_257:
[----:B------:R-:W-:Y:S01]  /*0900*/  HFMA2.MMA R3, -RZ, RZ, 0.89990234375, 10328 ;  /* 0x3b33710bff037435 */ /* 0x000fe200000001ff */
[----:B------:R-:W-:Y:S01]  /*0910*/  FMUL.FTZ R2, R0, R0 ;  /* 0x0000000000027220 */ /* 0x000fe20000410000 */
[----:B------:R-:W-:Y:S08]  /*0920*/  BSSY B0, `(.L_x_259) ;  /* 0x0000014000007945 */ /* 0x000ff00003800000 */
[----:B------:R-:W-:-:S04]  /*0930*/  FFMA.FTZ R3, R2, R3, -0.015681877732276916504 ;  /* 0xbc80774802037423 */ /* 0x000fc80000010003 */
[----:B------:R-:W-:-:S04]  /*0940*/  FFMA.FTZ R3, R2, R3, 0.042200751602649688721 ;  /* 0x3d2cdab202037423 */ /* 0x000fc80000010003 */
[----:B------:R-:W-:-:S04]  /*0950*/  FFMA.FTZ R3, R2, R3, -0.074792981147766113281 ;  /* 0xbd992d1002037423 */ /* 0x000fc80000010003 */
[----:B------:R-:W-:-:S04]  /*0960*/  FFMA.FTZ R3, R2, R3, 0.10640415549278259277 ;  /* 0x3dd9ea6c02037423 */ /* 0x000fc80000010003 */
[----:B------:R-:W-:-:S04]  /*0970*/  FFMA.FTZ R3, R2, R3, -0.14207722246646881104 ;  /* 0xbe117cb102037423 */ /* 0x000fc80000010003 */
[----:B------:R-:W-:-:S04]  /*0980*/  FFMA.FTZ R3, R2, R3, 0.19993925094604492188 ;  /* 0x3e4cbce002037423 */ /* 0x000fc80000010003 */
[----:B------:R-:W-:-:S04]  /*0990*/  FFMA.FTZ R3, R2, R3, -0.33333197236061096191 ;  /* 0xbeaaaa7d02037423 */ /* 0x000fc80000010003 */
[----:B------:R-:W-:-:S04]  /*09a0*/  FMUL.FTZ R3, R2, R3 ;  /* 0x0000000302037220 */ /* 0x000fc80000410000 */
[----:B------:R-:W-:Y:S01]  /*09b0*/  FFMA.FTZ R0, R3, R0, R0 ;  /* 0x0000000003007223 */ /* 0x000fe20000010000 */
[----:B------:R-:W-:Y:S06]  /*09c0*/  @!P2 BRA `(.L_x_260) ;  /* 0x000000000014a947 */ /* 0x000fec0003800000 */
[----:B------:R-:W-:-:S13]  /*09d0*/  ISETP.GT.AND P0, PT, R12, -0x1, PT ;  /* 0xffffffff0c00780c */ /* 0x000fda0003f04270 */
[----:B------:R-:W-:Y:S05]  /*09e0*/  @P0 BRA `(.L_x_261) ;  /* 0x00000000001c0947 */ /* 0x000fea0003800000 */
[----:B------:R-:W-:-:S05]  /*09f0*/  MOV R3, 0x3fd774eb ;  /* 0x3fd774eb00037802 */ /* 0x000fca0000000f00 */
[----:B------:R-:W-:Y:S01]  /*0a00*/  FFMA.FTZ R0, R3, 1.8663789033889770508, -R0 ;  /* 0x3feee58103007823 */ /* 0x000fe20000010800 */
[----:B------:R-:W-:Y:S06]  /*0a10*/  BRA `(.L_x_261) ;  /* 0x0000000000107947 */ /* 0x000fec0003800000 */
.L_x_260:
[----:B------:R-:W-:Y:S02]  /*0a20*/  ISETP.GE.AND P0, PT, R12, RZ, PT ;  /* 0x000000ff0c00720c */ /* 0x000fe40003f06270 */
[----:B------:R-:W-:-:S11]  /*0a30*/  MOV R3, 0x3fd774eb ;  /* 0x3fd774eb00037802 */ /* 0x000fd60000000f00 */
[----:B------:R-:W-:-:S04]  /*0a40*/  @P0 FFMA.FTZ R0, R3, 0.93318945169448852539, -R0 ;  /* 0x3f6ee58103000823 */ /* 0x000fc80000010800 */
[----:B------:R-:W-:-:S07]  /*0a50*/  @!P0 FFMA.FTZ R0, R3, 0.93318945169448852539, R0 ;  /* 0x3f6ee58103008823 */ /* 0x000fce0000010000 */
.L_x_261:
[----:B------:R-:W-:Y:S05]  /*0a60*/  BSYNC B0 ;  /* 0x0000000000007941 */ /* 0x000fea0003800000 */
.L_x_259:
[----:B------:R-:W-:Y:S01]  /*0a70*/  FSETP.NEU.FTZ.AND P0, PT, |R12|, |R13|, PT ;  /* 0x4000000d0c00720b */ /* 0x000fe20003f1d200 */
[----:B------:R-:W-:Y:S01]  /*0a80*/  HFMA2.MMA R2, -RZ, RZ, 2.04296875, -15.78125 ;  /* 0x4016cbe4ff027435 */ /* 0x000fe200000001ff */
[----:B------:R-:W-:Y:S01]  /*0a90*/  FSETP.NEU.FTZ.AND P1, PT, R30, RZ, PT ;  /* 0x000000ff1e00720b */ /* 0x000fe20003f3d000 */
[----:B------:R-:W-:Y:S01]  /*0aa0*/  FMUL.FTZ R28, R27, 0.5 ;  /* 0x3f0000001b1c7820 */ /* 0x000fe20000410000 */
[C---:B------:R-:W-:Y:S01]  /*0ab0*/  ISETP.GE.AND P2, PT, R12.reuse, RZ, PT ;  /* 0x000000ff0c00720c */ /* 0x040fe20003f46270 */
[----:B------:R-:W-:-:S08]  /*0ac0*/  FADD.FTZ R12, |R12|, |R13| ;  /* 0x4000000d0c0c7221 */ /* 0x000fd00000010200 */
[----:B------:R-:W-:Y:S02]  /*0ad0*/  @!P0 FSEL R0, R2, 0.78539818525314331055, !P2 ;  /* 0x3f490fdb02008808 */ /* 0x000fe40005000000 */
[----:B------:R-:W-:Y:S02]  /*0ae0*/  @!P1 FSEL R0, RZ, 3.1415927410125732422, P2 ;  /* 0x40490fdbff009808 */ /* 0x000fe40001000000 */
[----:B------:R-:W-:Y:S02]  /*0af0*/  FSETP.GTU.FTZ.AND P0, PT, |R12|, +INF , PT ;  /* 0x7f8000000c00780b */ /* 0x000fe40003f1c200 */
[----:B------:R-:W-:-:S04]  /*0b00*/  LOP3.LUT R13, R0, 0x80000000, R13, 0xb8, !PT ;  /* 0x80000000000d7812 */ /* 0x000fc800078eb80d */
[----:B------:R-:W-:Y:S01]  /*0b10*/  FSEL R0, R12, R13, P0 ;  /* 0x0000000d0c007208 */ /* 0x000fe20000000000 */
[----:B------:R-:W-:Y:S06]  /*0b20*/  BRA `(.L_x_262) ;  /* 0x00000020005c7947 */ /* 0x000fec0003800000 */
.L_x_254:
[----:B------:R-:W-:-:S04]  /*0b30*/  FMUL.FTZ R27, R29, R29 ;  /* 0x0000001d1d1b7220 */ /* 0x000fc80000410000 */
[----:B------:R-:W-:-:S05]  /*0b40*/  FFMA.FTZ R27, R30, R30, R27 ;  /* 0x0000001e1e1b7223 */ /* 0x000fca000001001b */
[----:B------:R-:W-:-:S13]  /*0b50*/  FSETP.GTU.FTZ.AND P0, PT, R27, 0.69999998807907104492, PT ;  /* 0x3f3333331b00780b */ /* 0x000fda0003f1c000 */
[----:B------:R-:W-:Y:S05]  /*0b60*/  @P0 BRA `(.L_x_263) ;  /* 0x0000000000c80947 */ /* 0x000fea0003800000 */
[----:B------:R-:W0:Y:S01]  /*0b70*/  MUFU.RCP R3, R30 ;  /* 0x0000001e00037308 */ /* 0x000e220000001000 */
[----:B------:R-:W-:Y:S07]  /*0b80*/  BSSY B3, `(.L_x_264) ;  /* 0x000000c000037945 */ /* 0x000fee0003800000 */
[----:B------:R-:W1:Y:S01]  /*0b90*/  FCHK P0, R29, R30 ;  /* 0x0000001e1d007302 */ /* 0x000e620000000000 */
[----:B0-----:R-:W-:-:S04]  /*0ba0*/  FFMA R0, -R30, R3, 1 ;  /* 0x3f8000001e007423 */ /* 0x001fc80000000103 */
[----:B------:R-:W-:-:S04]  /*0bb0*/  FFMA R0, R3, R0, R3 ;  /* 0x0000000003007223 */ /* 0x000fc80000000003 */
[----:B------:R-:W-:-:S04]  /*0bc0*/  FFMA R3, R29, R0, RZ ;  /* 0x000000001d037223 */ /* 0x000fc800000000ff */
[----:B------:R-:W-:-:S04]  /*0bd0*/  FFMA R2, -R30, R3, R29 ;  /* 0x000000031e027223 */ /* 0x000fc8000000011d */
[----:B------:R-:W-:Y:S01]  /*0be0*/  FFMA R0, R0, R2, R3 ;  /* 0x0000000200007223 */ /* 0x000fe20000000003 */
[----:B-1----:R-:W-:Y:S06]  /*0bf0*/  @!P0 BRA `(.L_x_265) ;  /* 0x0000000000108947 */ /* 0x002fec0003800000 */
[----:B------:R-:W-:Y:S02]  /*0c00*/  MOV R17, R29 ;  /* 0x0000001d00117202 */ /* 0x000fe40000000f00 */
[----:B------:R-:W-:Y:S02]  /*0c10*/  MOV R0, R30 ;  /* 0x0000001e00007202 */ /* 0x000fe40000000f00 */
[----:B------:R-:W-:-:S07]  /*0c20*/  MOV R2, 0xc40 ;  /* 0x00000c4000027802 */ /* 0x000fce0000000f00 */
[----:B-----5:R-:W-:Y:S05]  /*0c30*/  CALL.REL.NOINC `($__internal_0_$__cuda_sm3x_div_rn_ftz_f32_slowpath) ;  /* 0x0000015800887944 */ /* 0x020fea0003c00000 */
.L_x_265:
[----:B------:R-:W-:Y:S05]  /*0c40*/  BSYNC B3 ;  /* 0x0000000000037941 */ /* 0x000fea0003800000 */
.L_x_264:
        /* <DEDUP_REMOVED lines=18> */
.L_x_267:
[----:B------:R-:W-:Y:S02]  /*0d70*/  ISETP.GE.AND P0, PT, R12, RZ, PT ;  /* 0x000000ff0c00720c */ /* 0x000fe40003f06270 */
[----:B------:R-:W-:-:S11]  /*0d80*/  MOV R3, 0x3fd774eb ;  /* 0x3fd774eb00037802 */ /* 0x000fd60000000f00 */
[----:B------:R-:W-:-:S04]  /*0d90*/  @P0 FFMA.FTZ R0, R3, 0.93318945169448852539, -R0 ;  /* 0x3f6ee58103000823 */ /* 0x000fc80000010800 */
[----:B------:R-:W-:-:S07]  /*0da0*/  @!P0 FFMA.FTZ R0, R3, 0.93318945169448852539, R0 ;  /* 0x3f6ee58103008823 */ /* 0x000fce0000010000 */
.L_x_268:
[----:B------:R-:W-:Y:S05]  /*0db0*/  BSYNC B0 ;  /* 0x0000000000007941 */ /* 0x000fea0003800000 */
.L_x_266:
[----:B------:R-:W-:Y:S01]  /*0dc0*/  FSETP.NEU.FTZ.AND P1, PT, |R12|, |R13|, PT ;  /* 0x4000000d0c00720b */ /* 0x000fe20003f3d200 */
[----:B------:R-:W-:Y:S01]  /*0dd0*/  HFMA2.MMA R2, -RZ, RZ, 2.04296875, -15.78125 ;  /* 0x4016cbe4ff027435 */ /* 0x000fe200000001ff */
[----:B------:R-:W-:Y:S01]  /*0de0*/  FSETP.NEU.FTZ.AND P2, PT, R30, RZ, PT ;  /* 0x000000ff1e00720b */ /* 0x000fe20003f5d000 */
[----:B------:R-:W0:Y:S01]  /*0df0*/  MUFU.LG2 R27, R27 ;  /* 0x0000001b001b7308 */ /* 0x000e220000000c00 */
[C---:B------:R-:W-:Y:S01]  /*0e00*/  ISETP.GE.AND P0, PT, R12.reuse, RZ, PT ;  /* 0x000000ff0c00720c */ /* 0x040fe20003f06270 */
[----:B------:R-:W-:-:S08]  /*0e10*/  FADD.FTZ R3, |R12|, |R13| ;  /* 0x4000000d0c037221 */ /* 0x000fd00000010200 */
[----:B------:R-:W-:Y:S02]  /*0e20*/  @!P1 FSEL R0, R2, 0.78539818525314331055, !P0 ;  /* 0x3f490fdb02009808 */ /* 0x000fe40004000000 */
[----:B------:R-:W-:Y:S02]  /*0e30*/  @!P2 FSEL R0, RZ, 3.1415927410125732422, P0 ;  /* 0x40490fdbff00a808 */ /* 0x000fe40000000000 */
[----:B------:R-:W-:Y:S02]  /*0e40*/  FSETP.GTU.FTZ.AND P0, PT, |R3|, +INF , PT ;  /* 0x7f8000000300780b */ /* 0x000fe40003f1c200 */
[----:B------:R-:W-:Y:S01]  /*0e50*/  LOP3.LUT R0, R0, 0x80000000, R13, 0xb8, !PT ;  /* 0x8000000000007812 */ /* 0x000fe200078eb80d */
[----:B0-----:R-:W-:-:S03]  /*0e60*/  FMUL.FTZ.D2 R28, R27, 0.69314718246459960938 ;  /* 0x3f3172181b1c7820 */ /* 0x001fc60000310000 */
[----:B------:R-:W-:Y:S01]  /*0e70*/  FSEL R0, R3, R0, P0 ;  /* 0x0000000003007208 */ /* 0x000fe20000000000 */
[----:B------:R-:W-:Y:S06]  /*0e80*/  BRA `(.L_x_262) ;  /* 0x0000001c00847947 */ /* 0x000fec0003800000 */
.L_x_263:
[----:B------:R-:W-:Y:S01]  /*0e90*/  LOP3.LUT R3, R30, 0xffff0000, RZ, 0xc0, !PT ;  /* 0xffff00001e037812 */ /* 0x000fe200078ec0ff */
[----:B------:R-:W-:Y:S01]  /*0ea0*/  BSSY B0, `(.L_x_269) ;  /* 0x000003f000007945 */ /* 0x000fe20003800000 */
[----:B------:R-:W-:-:S03]  /*0eb0*/  LOP3.LUT R4, R29, 0xffff0000, RZ, 0xc0, !PT ;  /* 0xffff00001d047812 */ /* 0x000fc600078ec0ff */
[--C-:B------:R-:W-:Y:S01]  /*0ec0*/  FADD.FTZ R2, R30, -R3.reuse ;  /* 0x800000031e027221 */ /* 0x100fe20000010000 */
[----:B------:R-:W-:Y:S01]  /*0ed0*/  FADD.FTZ R16, R3, R3 ;  /* 0x0000000303107221 */ /* 0x000fe20000010000 */
[--C-:B------:R-:W-:Y:S01]  /*0ee0*/  FADD.FTZ R6, R29, -R4.reuse ;  /* 0x800000041d067221 */ /* 0x100fe20000010000 */
[----:B------:R-:W-:Y:S01]  /*0ef0*/  FADD.FTZ R17, R4, R4 ;  /* 0x0000000404117221 */ /* 0x000fe20000010000 */
[----:B------:R-:W-:Y:S01]  /*0f00*/  FMUL.FTZ R0, R3, R3 ;  /* 0x0000000303007220 */ /* 0x000fe20000410000 */
[----:B------:R-:W-:Y:S01]  /*0f10*/  LOP3.LUT R5, R2, 0xffff0000, RZ, 0xc0, !PT ;  /* 0xffff000002057812 */ /* 0x000fe200078ec0ff */
[----:B------:R-:W-:Y:S01]  /*0f20*/  FMUL.FTZ R3, R4, R4 ;  /* 0x0000000404037220 */ /* 0x000fe20000410000 */
[----:B------:R-:W-:-:S03]  /*0f30*/  LOP3.LUT R7, R6, 0xffff0000, RZ, 0xc0, !PT ;  /* 0xffff000006077812 */ /* 0x000fc600078ec0ff */
[----:B------:R-:W-:Y:S01]  /*0f40*/  FADD.FTZ R18, R2, -R5 ;  /* 0x8000000502127221 */ /* 0x000fe20000010000 */
[CC--:B------:R-:W-:Y:S01]  /*0f50*/  FMUL.FTZ R2, R5.reuse, R16.reuse ;  /* 0x0000001005027220 */ /* 0x0c0fe20000410000 */
[----:B------:R-:W-:Y:S01]  /*0f60*/  FADD.FTZ R28, R6, -R7 ;  /* 0x80000007061c7221 */ /* 0x000fe20000010000 */
[C---:B------:R-:W-:Y:S01]  /*0f70*/  FMUL.FTZ R4, R5.reuse, R5 ;  /* 0x0000000505047220 */ /* 0x040fe20000410000 */
[----:B------:R-:W-:Y:S01]  /*0f80*/  FADD.FTZ R27, R5, R5 ;  /* 0x00000005051b7221 */ /* 0x000fe20000010000 */
[C---:B------:R-:W-:Y:S01]  /*0f90*/  FMUL.FTZ R5, R7.reuse, R17 ;  /* 0x0000001107057220 */ /* 0x040fe20000410000 */
[C---:B------:R-:W-:Y:S01]  /*0fa0*/  FMUL.FTZ R6, R7.reuse, R7 ;  /* 0x0000000707067220 */ /* 0x040fe20000410000 */
[----:B------:R-:W-:Y:S01]  /*0fb0*/  FADD.FTZ R31, R7, R7 ;  /* 0x00000007071f7221 */ /* 0x000fe20000010000 */
[----:B------:R-:W-:Y:S01]  /*0fc0*/  FMUL.FTZ R7, R18, R16 ;  /* 0x0000001012077220 */ /* 0x000fe20000410000 */
[----:B------:R-:W-:Y:S01]  /*0fd0*/  FMUL.FTZ R16, R28, R17 ;  /* 0x000000111c107220 */ /* 0x000fe20000410000 */
[----:B------:R-:W-:Y:S01]  /*0fe0*/  FMUL.FTZ R17, R18, R27 ;  /* 0x0000001b12117220 */ /* 0x000fe20000410000 */
[----:B------:R-:W-:Y:S01]  /*0ff0*/  FMUL.FTZ R27, R28, R31 ;  /* 0x0000001f1c1b7220 */ /* 0x000fe20000410000 */
[----:B------:R-:W-:Y:S01]  /*1000*/  FMUL.FTZ R18, R18, R18 ;  /* 0x0000001212127220 */ /* 0x000fe20000410000 */
[----:B------:R-:W-:-:S07]  /*1010*/  FMUL.FTZ R28, R28, R28 ;  /* 0x0000001c1c1c7220 */ /* 0x000fce0000410000 */
.L_x_270:
[----:B------:R-:W-:-:S04]  /*1020*/  FSETP.GEU.FTZ.AND P0, PT, R0, R3, PT ;  /* 0x000000030000720b */ /* 0x000fc80003f1e000 */
[----:B------:R-:W-:Y:S02]  /*1030*/  FSEL R31, R0, R3, !P0 ;  /* 0x00000003001f7208 */ /* 0x000fe40004000000 */
[----:B------:R-:W-:Y:S02]  /*1040*/  FSEL R0, R3, R0, !P0 ;  /* 0x0000000003007208 */ /* 0x000fe40004000000 */
[----:B------:R-:W-:-:S04]  /*1050*/  FSETP.GEU.FTZ.AND P1, PT, R31, R2, PT ;  /* 0x000000021f00720b */ /* 0x000fc80003f3e000 */
[----:B------:R-:W-:Y:S02]  /*1060*/  FSEL R32, R31, R2, !P1 ;  /* 0x000000021f207208 */ /* 0x000fe40004800000 */
[----:B------:R-:W-:Y:S02]  /*1070*/  FSEL R3, R2, R31, !P1 ;  /* 0x0000001f02037208 */ /* 0x000fe40004800000 */
[----:B------:R-:W-:-:S04]  /*1080*/  FSETP.GEU.FTZ.AND P6, PT, R32, R5, PT ;  /* 0x000000052000720b */ /* 0x000fc80003fde000 */
[----:B------:R-:W-:Y:S02]  /*1090*/  FSEL R31, R32, R5, !P6 ;  /* 0x00000005201f7208 */ /* 0x000fe40007000000 */
[----:B------:R-:W-:Y:S02]  /*10a0*/  PLOP3.LUT P1, PT, P6, P1, P0, 0x7f, 0x0 ;  /* 0x000000000000781c */ /* 0x000fe40003722f07 */
[----:B------:R-:W-:Y:S02]  /*10b0*/  FSETP.GEU.FTZ.AND P0, PT, R31, R4, PT ;  /* 0x000000041f00720b */ /* 0x000fe40003f1e000 */
[----:B------:R-:W-:Y:S02]  /*10c0*/  FSEL R2, R5, R32, !P6 ;  /* 0x0000002005027208 */ /* 0x000fe40007000000 */
[----:B------:R-:W-:Y:S02]  /*10d0*/  FSEL R33, R31, R4, !P0 ;  /* 0x000000041f217208 */ /* 0x000fe40004000000 */
[----:B------:R-:W-:-:S02]  /*10e0*/  FSEL R5, R4, R31, !P0 ;  /* 0x0000001f04057208 */ /* 0x000fc40004000000 */
        /* <DEDUP_REMOVED lines=17> */
[----:B------:R-:W-:Y:S02]  /*1200*/  FSEL R17, R27, R34, !P6 ;  /* 0x000000221b117208 */ /* 0x000fe40007000000 */
[----:B------:R-:W-:-:S04]  /*1210*/  FSETP.GEU.FTZ.AND P6, PT, R31, R18, PT ;  /* 0x000000121f00720b */ /* 0x000fc80003fde000 */
[----:B------:R-:W-:Y:S02]  /*1220*/  FSEL R33, R31, R18, !P6 ;  /* 0x000000121f217208 */ /* 0x000fe40007000000 */
[----:B------:R-:W-:Y:S02]  /*1230*/  FSEL R27, R18, R31, !P6 ;  /* 0x0000001f121b7208 */ /* 0x000fe40007000000 */
[----:B------:R-:W-:-:S04]  /*1240*/  FSETP.GEU.FTZ.AND P0, PT, R33, R28, PT ;  /* 0x0000001c2100720b */ /* 0x000fc80003f1e000 */
[----:B------:R-:W-:Y:S02]  /*1250*/  PLOP3.LUT P1, PT, P0, P6, P1, 0xbf, 0x0 ;  /* 0x000000000000781c */ /* 0x000fe4000072d717 */
[----:B------:R-:W-:Y:S02]  /*1260*/  FSEL R18, R28, R33, !P0 ;  /* 0x000000211c127208 */ /* 0x000fe40004000000 */
[----:B------:R-:W-:-:S09]  /*1270*/  FSEL R28, R33, R28, !P0 ;  /* 0x0000001c211c7208 */ /* 0x000fd20004000000 */
[----:B------:R-:W-:Y:S05]  /*1280*/  @P1 BRA `(.L_x_270) ;  /* 0xfffffffc00641947 */ /* 0x000fea000383ffff */
[----:B------:R-:W-:Y:S05]  /*1290*/  BSYNC B0 ;  /* 0x0000000000007941 */ /* 0x000fea0003800000 */
.L_x_269:
[----:B------:R-:W-:Y:S01]  /*12a0*/  FADD.FTZ R0, R0, -1 ;  /* 0xbf80000000007421 */ /* 0x000fe20000010000 */
[----:B------:R-:W-:Y:S01]  /*12b0*/  FCHK P0, R29, R30 ;  /* 0x0000001e1d007302 */ /* 0x000fe20000000000 */
[----:B------:R-:W-:Y:S02]  /*12c0*/  BSSY B0, `(.L_x_271) ;  /* 0x000002e000007945 */ /* 0x000fe40003800000 */
[----:B------:R-:W-:-:S04]  /*12d0*/  FADD.FTZ R3, R3, R0 ;  /* 0x0000000003037221 */ /* 0x000fc80000010000 */
[----:B------:R-:W-:-:S04]  /*12e0*/  FADD.FTZ R2, R2, R3 ;  /* 0x0000000302027221 */ /* 0x000fc80000010000 */
[----:B------:R-:W-:-:S04]  /*12f0*/  FADD.FTZ R5, R5, R2 ;  /* 0x0000000205057221 */ /* 0x000fc80000010000 */
[----:B------:R-:W-:-:S04]  /*1300*/  FADD.FTZ R5, R4, R5 ;  /* 0x0000000504057221 */ /* 0x000fc80000010000 */
[----:B------:R-:W-:Y:S01]  /*1310*/  FADD.FTZ R6, R6, R5 ;  /* 0x0000000506067221 */ /* 0x000fe20000010000 */
[----:B------:R-:W-:-:S03]  /*1320*/  MOV R5, 0x3e800000 ;  /* 0x3e80000000057802 */ /* 0x000fc60000000f00 */
[----:B------:R-:W-:-:S04]  /*1330*/  FADD.FTZ R7, R7, R6 ;  /* 0x0000000607077221 */ /* 0x000fc80000010000 */
[----:B------:R-:W-:Y:S01]  /*1340*/  FADD.FTZ R16, R16, R7 ;  /* 0x0000000710107221 */ /* 0x000fe20000010000 */
[----:B------:R-:W-:-:S03]  /*1350*/  HFMA2.MMA R7, -RZ, RZ, 1.3056640625, -1.8671875 ;  /* 0x3d39bf78ff077435 */ /* 0x000fc600000001ff */
[----:B------:R-:W-:-:S04]  /*1360*/  FADD.FTZ R16, R17, R16 ;  /* 0x0000001011107221 */ /* 0x000fc80000010000 */
[----:B------:R-:W-:-:S04]  /*1370*/  FADD.FTZ R27, R27, R16 ;  /* 0x000000101b1b7221 */ /* 0x000fc80000010000 */
[----:B------:R-:W-:-:S04]  /*1380*/  FADD.FTZ R27, R18, R27 ;  /* 0x0000001b121b7221 */ /* 0x000fc80000010000 */
[----:B------:R-:W-:-:S04]  /*1390*/  FADD.FTZ R28, R28, R27 ;  /* 0x0000001b1c1c7221 */ /* 0x000fc80000010000 */
        /* <DEDUP_REMOVED lines=32> */
.L_x_272:
[----:B------:R-:W-:Y:S05]  /*15a0*/  BSYNC B0 ;  /* 0x0000000000007941 */ /* 0x000fea0003800000 */
.L_x_271:
[----:B------:R-:W-:Y:S01]  /*15b0*/  BSSY B3, `(.L_x_273) ;  /* 0x0000007000037945 */ /* 0x000fe20003800000 */
[----:B------:R-:W-:-:S03]  /*15c0*/  FFMA R0, R2, R4, R5 ;  /* 0x0000000402007223 */ /* 0x000fc60000000005 */
[----:B------:R-:W-:Y:S05]  /*15d0*/  @!P0 BRA `(.L_x_274) ;  /* 0x0000000000108947 */ /* 0x000fea0003800000 */
[----:B------:R-:W-:Y:S02]  /*15e0*/  MOV R17, R29 ;  /* 0x0000001d00117202 */ /* 0x000fe40000000f00 */
[----:B------:R-:W-:Y:S02]  /*15f0*/  MOV R0, R30 ;  /* 0x0000001e00007202 */ /* 0x000fe40000000f00 */
[----:B------:R-:W-:-:S07]  /*1600*/  MOV R2, 0x1620 ;  /* 0x0000162000027802 */ /* 0x000fce0000000f00 */
[----:B-----5:R-:W-:Y:S05]  /*1610*/  CALL.REL.NOINC `($__internal_0_$__cuda_sm3x_div_rn_ftz_f32_slowpath) ;  /* 0x0000015000107944 */ /* 0x020fea0003c00000 */
.L_x_274:
[----:B------:R-:W-:Y:S05]  /*1620*/  BSYNC B3 ;  /* 0x0000000000037941 */ /* 0x000fea0003800000 */
.L_x_273:
        /* <DEDUP_REMOVED lines=18> */
.L_x_276:
[----:B------:R-:W-:Y:S02]  /*1750*/  ISETP.GE.AND P0, PT, R12, RZ, PT ;  /* 0x000000ff0c00720c */ /* 0x000fe40003f06270 */
[----:B------:R-:W-:-:S11]  /*1760*/  MOV R3, 0x3fd774eb ;  /* 0x3fd774eb00037802 */ /* 0x000fd60000000f00 */
[----:B------:R-:W-:-:S04]  /*1770*/  @P0 FFMA.FTZ R0, R3, 0.93318945169448852539, -R0 ;  /* 0x3f6ee58103000823 */ /* 0x000fc80000010800 */
[----:B------:R-:W-:-:S07]  /*1780*/  @!P0 FFMA.FTZ R0, R3, 0.93318945169448852539, R0 ;  /* 0x3f6ee58103008823 */ /* 0x000fce0000010000 */
.L_x_277:
[----:B------:R-:W-:Y:S05]  /*1790*/  BSYNC B0 ;  /* 0x0000000000007941 */ /* 0x000fea0003800000 */
.L_x_275:
[----:B------:R-:W-:Y:S01]  /*17a0*/  FSETP.NEU.FTZ.AND P1, PT, |R12|, |R13|, PT ;  /* 0x4000000d0c00720b */ /* 0x000fe20003f3d200 */
[----:B------:R-:W-:Y:S01]  /*17b0*/  HFMA2.MMA R2, -RZ, RZ, 2.04296875, -15.78125 ;  /* 0x4016cbe4ff027435 */ /* 0x000fe200000001ff */
[----:B------:R-:W-:Y:S01]  /*17c0*/  FSETP.NEU.FTZ.AND P2, PT, R30, RZ, PT ;  /* 0x000000ff1e00720b */ /* 0x000fe20003f5d000 */
[C---:B------:R-:W-:Y:S01]  /*17d0*/  FADD.FTZ R3, |R12|.reuse, |R13| ;  /* 0x4000000d0c037221 */ /* 0x040fe20000010200 */
[----:B------:R-:W-:Y:S01]  /*17e0*/  ISETP.GE.AND P0, PT, R12, RZ, PT ;  /* 0x000000ff0c00720c */ /* 0x000fe20003f06270 */
[----:B------:R-:W-:-:S08]  /*17f0*/  FMUL.FTZ R28, R27, 0.5 ;  /* 0x3f0000001b1c7820 */ /* 0x000fd00000410000 */
[----:B------:R-:W-:Y:S02]  /*1800*/  @!P1 FSEL R0, R2, 0.78539818525314331055, !P0 ;  /* 0x3f490fdb02009808 */ /* 0x000fe40004000000 */
[----:B------:R-:W-:Y:S02]  /*1810*/  @!P2 FSEL R0, RZ, 3.1415927410125732422, P0 ;  /* 0x40490fdbff00a808 */ /* 0x000fe40000000000 */
[----:B------:R-:W-:Y:S02]  /*1820*/  FSETP.GTU.FTZ.AND P0, PT, |R3|, +INF , PT ;  /* 0x7f8000000300780b */ /* 0x000fe40003f1c200 */
[----:B------:R-:W-:-:S04]  /*1830*/  LOP3.LUT R0, R0, 0x80000000, R13, 0xb8, !PT ;  /* 0x8000000000007812 */ /* 0x000fc800078eb80d */
[----:B------:R-:W-:Y:S01]  /*1840*/  FSEL R0, R3, R0, P0 ;  /* 0x0000000003007208 */ /* 0x000fe20000000000 */
[----:B------:R-:W-:Y:S06]  /*1850*/  BRA `(.L_x_262) ;  /* 0x0000001400107947 */ /* 0x000fec0003800000 */
.L_x_253:
        /* <DEDUP_REMOVED lines=13> */
.L_x_279:
[----:B------:R-:W-:Y:S05]  /*1930*/  BSYNC B3 ;  /* 0x0000000000037941 */ /* 0x000fea0003800000 */
.L_x_278:
        /* <DEDUP_REMOVED lines=18> */
.L_x_281:
[----:B------:R-:W-:Y:S02]  /*1a60*/  ISETP.GE.AND P0, PT, R12, RZ, PT ;  /* 0x000000ff0c00720c */ /* 0x000fe40003f06270 */
[----:B------:R-:W-:-:S11]  /*1a70*/  MOV R3, 0x3fd774eb ;  /* 0x3fd774eb00037802 */ /* 0x000fd60000000f00 */
[----:B------:R-:W-:-:S04]  /*1a80*/  @P0 FFMA.FTZ R0, R3, 0.93318945169448852539, -R0 ;  /* 0x3f6ee58103000823 */ /* 0x000fc80000010800 */
[----:B------:R-:W-:-:S07]  /*1a90*/  @!P0 FFMA.FTZ R0, R3, 0.93318945169448852539, R0 ;  /* 0x3f6ee58103008823 */ /* 0x000fce0000010000 */
.L_x_282:
[----:B------:R-:W-:Y:S05]  /*1aa0*/  BSYNC B0 ;  /* 0x0000000000007941 */ /* 0x000fea0003800000 */
.L_x_280:
[CC--:B------:R-:W-:Y:S02]  /*1ab0*/  VIMNMX R2, R28.reuse, R27.reuse, !PT ;  /* 0x0000001b1c027248 */ /* 0x0c0fe40007fe0100 */
[----:B------:R-:W-:Y:S02]  /*1ac0*/  VIMNMX R27, R28, R27, PT ;  /* 0x0000001b1c1b7248 */ /* 0x000fe40003fe0100 */
[----:B------:R-:W-:Y:S02]  /*1ad0*/  LOP3.LUT R3, R2, 0xfe000000, RZ, 0xc0, !PT ;  /* 0xfe00000002037812 */ /* 0x000fe400078ec0ff */
[----:B------:R-:W-:Y:S02]  /*1ae0*/  FSETP.NEU.FTZ.AND P1, PT, R27, RZ, PT ;  /* 0x000000ff1b00720b */ /* 0x000fe40003f3d000 */
[C---:B------:R-:W-:Y:S02]  /*1af0*/  IADD3 R4, -R3.reuse, 0x7e800000, RZ ;  /* 0x7e80000003047810 */ /* 0x040fe40007ffe1ff */
[----:B------:R-:W-:-:S02]  /*1b00*/  LOP3.LUT R3, R3, 0x800000, RZ, 0xfc, !PT ;  /* 0x0080000003037812 */ /* 0x000fc400078efcff */
[C---:B------:R-:W-:Y:S01]  /*1b10*/  FSETP.NEU.FTZ.AND P2, PT, R27.reuse, +INF , PT ;  /* 0x7f8000001b00780b */ /* 0x040fe20003f5d000 */
[-C--:B------:R-:W-:Y:S01]  /*1b20*/  FMUL.FTZ R5, R27, R4.reuse ;  /* 0x000000041b057220 */ /* 0x080fe20000410000 */
[----:B------:R-:W-:Y:S01]  /*1b30*/  FMUL.FTZ R4, R2, R4 ;  /* 0x0000000402047220 */ /* 0x000fe20000410000 */
[----:B------:R-:W-:Y:S02]  /*1b40*/  FSETP.NEU.FTZ.AND P0, PT, |R12|, |R13|, PT ;  /* 0x4000000d0c00720b */ /* 0x000fe40003f1d200 */
[----:B------:R-:W-:-:S04]  /*1b50*/  FMUL.FTZ R5, R5, R5 ;  /* 0x0000000505057220 */ /* 0x000fc80000410000 */
[----:B------:R-:W-:-:S04]  /*1b60*/  FFMA.FTZ R5, R4, R4, R5 ;  /* 0x0000000404057223 */ /* 0x000fc80000010005 */
[----:B------:R-:W0:Y:S02]  /*1b70*/  MUFU.SQRT R4, R5 ;  /* 0x0000000500047308 */ /* 0x000e240000002000 */
[----:B0-----:R-:W-:Y:S01]  /*1b80*/  @P1 FMUL.FTZ R2, R3, R4 ;  /* 0x0000000403021220 */ /* 0x001fe20000410000 */
[----:B------:R-:W-:Y:S01]  /*1b90*/  FSETP.NEU.FTZ.AND P1, PT, R30, RZ, PT ;  /* 0x000000ff1e00720b */ /* 0x000fe20003f3d000 */
[----:B------:R-:W-:-:S03]  /*1ba0*/  HFMA2.MMA R3, -RZ, RZ, 2.04296875, -15.78125 ;  /* 0x4016cbe4ff037435 */ /* 0x000fc600000001ff */
[----:B------:R-:W-:Y:S02]  /*1bb0*/  FSEL R2, R2, +INF , P2 ;  /* 0x7f80000002027808 */ /* 0x000fe40001000000 */
[----:B------:R-:W-:-:S04]  /*1bc0*/  ISETP.GE.AND P2, PT, R12, RZ, PT ;  /* 0x000000ff0c00720c */ /* 0x000fc80003f46270 */
[----:B------:R-:W0:Y:S01]  /*1bd0*/  MUFU.LG2 R2, R2 ;  /* 0x0000000200027308 */ /* 0x000e220000000c00 */
[----:B------:R-:W-:Y:S01]  /*1be0*/  @!P0 FSEL R0, R3, 0.78539818525314331055, !P2 ;  /* 0x3f490fdb03008808 */ /* 0x000fe20005000000 */
[----:B------:R-:W-:Y:S01]  /*1bf0*/  FADD.FTZ R3, |R12|, |R13| ;  /* 0x4000000d0c037221 */ /* 0x000fe20000010200 */
[----:B------:R-:W-:-:S04]  /*1c00*/  @!P1 FSEL R0, RZ, 3.1415927410125732422, P2 ;  /* 0x40490fdbff009808 */ /* 0x000fc80001000000 */
[----:B------:R-:W-:Y:S02]  /*1c10*/  FSETP.GTU.FTZ.AND P0, PT, |R3|, +INF , PT ;  /* 0x7f8000000300780b */ /* 0x000fe40003f1c200 */
[----:B------:R-:W-:-:S04]  /*1c20*/  LOP3.LUT R0, R0, 0x80000000, R13, 0xb8, !PT ;  /* 0x8000000000007812 */ /* 0x000fc800078eb80d */
[----:B------:R-:W-:Y:S01]  /*1c30*/  FSEL R0, R3, R0, P0 ;  /* 0x0000000003007208 */ /* 0x000fe20000000000 */
[----:B0-----:R-:W-:Y:S01]  /*1c40*/  FMUL.FTZ R28, R2, 0.69314718246459960938 ;  /* 0x3f317218021c7820 */ /* 0x001fe20000410000 */
[----:B------:R-:W-:Y:S06]  /*1c50*/  BRA `(.L_x_262) ;  /* 0x0000001000107947 */ /* 0x000fec0003800000 */
.L_x_252:
[----:B------:R-:W-:-:S13]  /*1c60*/  FSETP.GEU.FTZ.AND P0, PT, R29, 9.999999682655225389e-20, PT ;  /* 0x1fec1e4a1d00780b */ /* 0x000fda0003f1e000 */
[----:B------:R-:W-:Y:S05]  /*1c70*/  @!P0 BRA `(.L_x_283) ;  /* 0x00000004003c8947 */ /* 0x000fea0003800000 */
[----:B------:R-:W-:Y:S01]  /*1c80*/  FMUL.FTZ R0, R29, R29 ;  /* 0x0000001d1d007220 */ /* 0x000fe20000410000 */
[----:B------:R-:W-:Y:S01]  /*1c90*/  MOV R5, 0x3e800000 ;  /* 0x3e80000000057802 */ /* 0x000fe20000000f00 */
[----:B------:R-:W-:Y:S01]  /*1ca0*/  HFMA2.MMA R7, -RZ, RZ, 1.3056640625, -1.8671875 ;  /* 0x3d39bf78ff077435 */ /* 0x000fe200000001ff */
[----:B------:R0:W1:Y:S01]  /*1cb0*/  FCHK P0, R29, 1 ;  /* 0x3f8000001d007902 */ /* 0x0000620000000000 */
[C---:B------:R-:W-:Y:S01]  /*1cc0*/  FADD.FTZ.RZ R2, R0.reuse, 1 ;  /* 0x3f80000000027421 */ /* 0x040fe2000001c000 */
[----:B------:R-:W-:Y:S01]  /*1cd0*/  ISETP.GE.U32.AND P1, PT, R0, 0x7f800000, PT ;  /* 0x7f8000000000780c */ /* 0x000fe20003f26070 */
[----:B------:R-:W-:Y:S03]  /*1ce0*/  BSSY B0, `(.L_x_284) ;  /* 0x000001f000007945 */ /* 0x000fe60003800000 */
        /* <DEDUP_REMOVED lines=8> */
[----:B------:R-:W-:Y:S01]  /*1d70*/  FFMA.FTZ R5, R2, -R7, 0.10546888411045074463 ;  /* 0x3dd8001202057423 */ /* 0x000fe20000010807 */
[----:B------:R-:W-:-:S03]  /*1d80*/  MOV R7, 0x3f800000 ;  /* 0x3f80000000077802 */ /* 0x000fc60000000f00 */
[C---:B------:R-:W-:Y:S02]  /*1d90*/  FFMA.FTZ R5, R2.reuse, R5, -0.13229703903198242188 ;  /* 0xbe0778e002057423 */ /* 0x040fe40000010005 */
[----:B------:R-:W-:Y:S02]  /*1da0*/  FFMA R4, R7, -1, R7 ;  /* 0xbf80000007047823 */ /* 0x000fe40000000007 */
[----:B------:R-:W-:Y:S02]  /*1db0*/  FFMA.FTZ R5, R2, R5, 0.14491446316242218018 ;  /* 0x3e14647502057423 */ /* 0x000fe40000010005 */
[----:B------:R-:W-:Y:S02]  /*1dc0*/  FFMA R4, R4, R7, 1 ;  /* 0x3f80000004047423 */ /* 0x000fe40000000007 */
[----:B------:R-:W-:-:S04]  /*1dd0*/  FFMA.FTZ R5, R2, R5, -0.16641564667224884033 ;  /* 0xbe2a68dd02057423 */ /* 0x000fc80000010005 */
[----:B------:R-:W-:-:S04]  /*1de0*/  FFMA.FTZ R5, R2, R5, 0.19988867640495300293 ;  /* 0x3e4caf9e02057423 */ /* 0x000fc80000010005 */
[----:B------:R-:W-:-:S04]  /*1df0*/  FFMA.FTZ R5, R2, R5, -0.25000196695327758789 ;  /* 0xbe80004202057423 */ /* 0x000fc80000010005 */
[----:B------:R-:W-:-:S04]  /*1e00*/  FFMA.FTZ R5, R2, R5, 0.33333510160446166992 ;  /* 0x3eaaaae602057423 */ /* 0x000fc80000010005 */
[----:B------:R-:W-:-:S04]  /*1e10*/  FFMA.FTZ R5, R2, R5, -0.5 ;  /* 0xbf00000002057423 */ /* 0x000fc80000010005 */
[----:B------:R-:W-:-:S04]  /*1e20*/  FMUL.FTZ R5, R2, R5 ;  /* 0x0000000502057220 */ /* 0x000fc80000410000 */
[----:B------:R-:W-:Y:S01]  /*1e30*/  FFMA.FTZ R2, R2, R5, R2 ;  /* 0x0000000502027223 */ /* 0x000fe20000010002 */
[----:B------:R-:W-:-:S03]  /*1e40*/  FFMA R5, R29, R4, RZ ;  /* 0x000000041d057223 */ /* 0x000fc600000000ff */
[----:B------:R-:W-:Y:S01]  /*1e50*/  FFMA.FTZ R28, R3, 0.69314718246459960938, R2 ;  /* 0x3f317218031c7823 */ /* 0x000fe20000010002 */
[----:B------:R-:W-:Y:S01]  /*1e60*/  FFMA R6, R5, -1, R29 ;  /* 0xbf80000005067823 */ /* 0x000fe2000000001d */
[----:B01----:R-:W-:Y:S06]  /*1e70*/  @!P1 BRA `(.L_x_285) ;  /* 0x0000000000149947 */ /* 0x003fec0003800000 */
[----:B------:R-:W-:-:S13]  /*1e80*/  ISETP.GE.AND P1, PT, R0, -0x407fffff, PT ;  /* 0xbf8000010000780c */ /* 0x000fda0003f26270 */
[----:B------:R-:W-:-:S05]  /*1e90*/  @P1 MOV R3, 0x7f800000 ;  /* 0x7f80000000031802 */ /* 0x000fca0000000f00 */
[C---:B------:R-:W-:Y:S01]  /*1ea0*/  @P1 FFMA.FTZ R28, R0.reuse, R3, +INF ;  /* 0x7f800000001c1423 */ /* 0x040fe20000010003 */
[----:B------:R-:W-:-:S04]  /*1eb0*/  FSETP.NEU.FTZ.AND P1, PT, R0, RZ, PT ;  /* 0x000000ff0000720b */ /* 0x000fc80003f3d000 */
[----:B------:R-:W-:-:S09]  /*1ec0*/  FSEL R28, R28, -RZ, P1 ;  /* 0x800000ff1c1c7208 */ /* 0x000fd20000800000 */
.L_x_285:
[----:B------:R-:W-:Y:S05]  /*1ed0*/  BSYNC B0 ;  /* 0x0000000000007941 */ /* 0x000fea0003800000 */
.L_x_284:
[----:B------:R-:W-:Y:S01]  /*1ee0*/  BSSY B3, `(.L_x_286) ;  /* 0x0000007000037945 */ /* 0x000fe20003800000 */
[----:B------:R-:W-:-:S03]  /*1ef0*/  FFMA R0, R4, R6, R5 ;  /* 0x0000000604007223 */ /* 0x000fc60000000005 */
[----:B------:R-:W-:Y:S05]  /*1f00*/  @!P0 BRA `(.L_x_287) ;  /* 0x0000000000108947 */ /* 0x000fea0003800000 */
[----:B------:R-:W-:Y:S01]  /*1f10*/  HFMA2.MMA R0, -RZ, RZ, 1.875, 0 ;  /* 0x3f800000ff007435 */ /* 0x000fe200000001ff */
[----:B------:R-:W-:Y:S02]  /*1f20*/  MOV R17, R29 ;  /* 0x0000001d00117202 */ /* 0x000fe40000000f00 */
[----:B------:R-:W-:-:S08]  /*1f30*/  MOV R2, 0x1f50 ;  /* 0x00001f5000027802 */ /* 0x000fd00000000f00 */
[----:B-----5:R-:W-:Y:S05]  /*1f40*/  CALL.REL.NOINC `($__internal_0_$__cuda_sm3x_div_rn_ftz_f32_slowpath) ;  /* 0x0000014400c47944 */ /* 0x020fea0003c00000 */
.L_x_287:
[----:B------:R-:W-:Y:S05]  /*1f50*/  BSYNC B3 ;  /* 0x0000000000037941 */ /* 0x000fea0003800000 */
.L_x_286:
[----:B------:R-:W-:Y:S01]  /*1f60*/  MOV R3, 0x3b33710b ;  /* 0x3b33710b00037802 */ /* 0x000fe20000000f00 */
[----:B------:R-:W-:Y:S01]  /*1f70*/  FMUL.FTZ R2, R0, R0 ;  /* 0x0000000000027220 */ /* 0x000fe20000410000 */
[----:B------:R-:W-:Y:S03]  /*1f80*/  BSSY B0, `(.L_x_288) ;  /* 0x0000014000007945 */ /* 0x000fe60003800000 */
        /* <DEDUP_REMOVED lines=12> */
[----:B------:R-:W-:-:S10]  /*2050*/  HFMA2.MMA R3, -RZ, RZ, 1.9599609375, 20144 ;  /* 0x3fd774ebff037435 */ /* 0x000fd400000001ff */
[----:B------:R-:W-:Y:S01]  /*2060*/  FFMA.FTZ R0, R3, 1.8663789033889770508, -R0 ;  /* 0x3feee58103007823 */ /* 0x000fe20000010800 */
[----:B------:R-:W-:Y:S06]  /*2070*/  BRA `(.L_x_290) ;  /* 0x0000000000107947 */ /* 0x000fec0003800000 */
.L_x_289:
[----:B------:R-:W-:Y:S02]  /*2080*/  ISETP.GE.AND P0, PT, R12, RZ, PT ;  /* 0x000000ff0c00720c */ /* 0x000fe40003f06270 */
[----:B------:R-:W-:-:S11]  /*2090*/  MOV R3, 0x3fd774eb ;  /* 0x3fd774eb00037802 */ /* 0x000fd60000000f00 */
[----:B------:R-:W-:-:S04]  /*20a0*/  @P0 FFMA.FTZ R0, R3, 0.93318945169448852539, -R0 ;  /* 0x3f6ee58103000823 */ /* 0x000fc80000010800 */
[----:B------:R-:W-:-:S07]  /*20b0*/  @!P0 FFMA.FTZ R0, R3, 0.93318945169448852539, R0 ;  /* 0x3f6ee58103008823 */ /* 0x000fce0000010000 */
.L_x_290:
[----:B------:R-:W-:Y:S05]  /*20c0*/  BSYNC B0 ;  /* 0x0000000000007941 */ /* 0x000fea0003800000 */
.L_x_288:
[C---:B------:R-:W-:Y:S01]  /*20d0*/  FSETP.NEU.FTZ.AND P1, PT, |R12|.reuse, |R13|, PT ;  /* 0x4000000d0c00720b */ /* 0x040fe20003f3d200 */
[----:B------:R-:W-:Y:S01]  /*20e0*/  HFMA2.MMA R2, -RZ, RZ, 2.04296875, -15.78125 ;  /* 0x4016cbe4ff027435 */ /* 0x000fe200000001ff */
[C---:B------:R-:W-:Y:S01]  /*20f0*/  ISETP.GE.AND P0, PT, R12.reuse, RZ, PT ;  /* 0x000000ff0c00720c */ /* 0x040fe20003f06270 */
[----:B------:R-:W-:Y:S01]  /*2100*/  FADD.FTZ R3, |R12|, |R13| ;  /* 0x4000000d0c037221 */ /* 0x000fe20000010200 */
[----:B------:R-:W-:-:S09]  /*2110*/  FMUL.FTZ R28, R28, 0.5 ;  /* 0x3f0000001c1c7820 */ /* 0x000fd20000410000 */
[----:B------:R-:W-:Y:S02]  /*2120*/  @!P1 FSEL R0, R2, 0.78539818525314331055, !P0 ;  /* 0x3f490fdb02009808 */ /* 0x000fe40004000000 */
[----:B------:R-:W-:Y:S02]  /*2130*/  FSETP.GTU.FTZ.AND P0, PT, |R3|, +INF , PT ;  /* 0x7f8000000300780b */ /* 0x000fe40003f1c200 */
[----:B------:R-:W-:-:S04]  /*2140*/  LOP3.LUT R0, R0, 0x80000000, R13, 0xb8, !PT ;  /* 0x8000000000007812 */ /* 0x000fc800078eb80d */
[----:B------:R-:W-:Y:S01]  /*2150*/  FSEL R0, R3, R0, P0 ;  /* 0x0000000003007208 */ /* 0x000fe20000000000 */
[----:B------:R-:W-:Y:S06]  /*2160*/  BRA `(.L_x_262) ;  /* 0x0000000800cc7947 */ /* 0x000fec0003800000 */
.L_x_283:
[----:B------:R-:W-:Y:S01]  /*2170*/  MOV R3, 0x3f800000 ;  /* 0x3f80000000037802 */ /* 0x000fe20000000f00 */
[----:B------:R-:W0:Y:S01]  /*2180*/  FCHK P0, R29, 1 ;  /* 0x3f8000001d007902 */ /* 0x000e220000000000 */
[----:B------:R-:W-:Y:S03]  /*2190*/  BSSY B3, `(.L_x_291) ;  /* 0x000000b000037945 */ /* 0x000fe60003800000 */
[----:B------:R-:W-:-:S04]  /*21a0*/  FFMA R0, R3, -R3, 1 ;  /* 0x3f80000003007423 */ /* 0x000fc80000000803 */
[----:B------:R-:W-:-:S04]  /*21b0*/  FFMA R0, R0, R3, 1 ;  /* 0x3f80000000007423 */ /* 0x000fc80000000003 */
[----:B------:R-:W-:-:S04]  /*21c0*/  FFMA R2, R29, R0, RZ ;  /* 0x000000001d027223 */ /* 0x000fc800000000ff */
[----:B------:R-:W-:-:S04]  /*21d0*/  FFMA R3, R2, -1, R29 ;  /* 0xbf80000002037823 */ /* 0x000fc8000000001d */
[----:B------:R-:W-:Y:S01]  /*21e0*/  FFMA R0, R0, R3, R2 ;  /* 0x0000000300007223 */ /* 0x000fe20000000002 */
[----:B0-----:R-:W-:Y:S06]  /*21f0*/  @!P0 BRA `(.L_x_292) ;  /* 0x0000000000108947 */ /* 0x001fec0003800000 */
[----:B------:R-:W-:Y:S01]  /*2200*/  HFMA2.MMA R0, -RZ, RZ, 1.875, 0 ;  /* 0x3f800000ff007435 */ /* 0x000fe200000001ff */
[----:B------:R-:W-:Y:S02]  /*2210*/  MOV R17, R29 ;  /* 0x0000001d00117202 */ /* 0x000fe40000000f00 */
[----:B------:R-:W-:-:S08]  /*2220*/  MOV R2, 0x2240 ;  /* 0x0000224000027802 */ /* 0x000fd00000000f00 */
[----:B-----5:R-:W-:Y:S05]  /*2230*/  CALL.REL.NOINC `($__internal_0_$__cuda_sm3x_div_rn_ftz_f32_slowpath) ;  /* 0x0000014400087944 */ /* 0x020fea0003c00000 */
.L_x_292:
[----:B------:R-:W-:Y:S05]  /*2240*/  BSYNC B3 ;  /* 0x0000000000037941 */ /* 0x000fea0003800000 */
.L_x_291:
        /* <DEDUP_REMOVED lines=18> */
.L_x_294:
[----:B------:R-:W-:Y:S02]  /*2370*/  ISETP.GE.AND P0, PT, R12, RZ, PT ;  /* 0x000000ff0c00720c */ /* 0x000fe40003f06270 */
[----:B------:R-:W-:-:S11]  /*2380*/  MOV R3, 0x3fd774eb ;  /* 0x3fd774eb00037802 */ /* 0x000fd60000000f00 */
[----:B------:R-:W-:-:S04]  /*2390*/  @P0 FFMA.FTZ R0, R3, 0.93318945169448852539, -R0 ;  /* 0x3f6ee58103000823 */ /* 0x000fc80000010800 */
[----:B------:R-:W-:-:S07]  /*23a0*/  @!P0 FFMA.FTZ R0, R3, 0.93318945169448852539, R0 ;  /* 0x3f6ee58103008823 */ /* 0x000fce0000010000 */
.L_x_295:
[----:B------:R-:W-:Y:S05]  /*23b0*/  BSYNC B0 ;  /* 0x0000000000007941 */ /* 0x000fea0003800000 */
.L_x_293:
[C---:B------:R-:W-:Y:S01]  /*23c0*/  FSETP.NEU.FTZ.AND P1, PT, |R12|.reuse, |R13|, PT ;  /* 0x4000000d0c00720b */ /* 0x040fe20003f3d200 */
[----:B------:R-:W-:Y:S01]  /*23d0*/  HFMA2.MMA R2, -RZ, RZ, 2.04296875, -15.78125 ;  /* 0x4016cbe4ff027435 */ /* 0x000fe200000001ff */
[C---:B------:R-:W-:Y:S01]  /*23e0*/  ISETP.GE.AND P0, PT, R12.reuse, RZ, PT ;  /* 0x000000ff0c00720c */ /* 0x040fe20003f06270 */
[----:B------:R-:W-:Y:S01]  /*23f0*/  FADD.FTZ R3, |R12|, |R13| ;  /* 0x4000000d0c037221 */ /* 0x000fe20000010200 */
[----:B------:R-:W-:-:S04]  /*2400*/  FMUL.FTZ R28, R29, 0.5 ;  /* 0x3f0000001d1c7820 */ /* 0x000fc80000410000 */
[----:B------:R-:W-:-:S05]  /*2410*/  FMUL.FTZ R28, R29, R28 ;  /* 0x0000001c1d1c7220 */ /* 0x000fca0000410000 */
[----:B------:R-:W-:Y:S02]  /*2420*/  @!P1 FSEL R0, R2, 0.78539818525314331055, !P0 ;  /* 0x3f490fdb02009808 */ /* 0x000fe40004000000 */
[----:B------:R-:W-:Y:S02]  /*2430*/  FSETP.GTU.FTZ.AND P0, PT, |R3|, +INF , PT ;  /* 0x7f8000000300780b */ /* 0x000fe40003f1c200 */
[----:B------:R-:W-:-:S04]  /*2440*/  LOP3.LUT R0, R0, 0x80000000, R13, 0xb8, !PT ;  /* 0x8000000000007812 */ /* 0x000fc800078eb80d */
[----:B------:R-:W-:Y:S01]  /*2450*/  FSEL R0, R3, R0, P0 ;  /* 0x0000000003007208 */ /* 0x000fe20000000000 */
[----:B------:R-:W-:Y:S06]  /*2460*/  BRA `(.L_x_262) ;  /* 0x00000008000c7947 */ /* 0x000fec0003800000 */
.L_x_251:
[----:B------:R-:W-:Y:S01]  /*2470*/  FMUL.FTZ R0, R12, 0.36787945032119750977 ;  /* 0x3ebc5ab20c007820 */ /* 0x000fe20000410000 */
[----:B------:R-:W-:Y:S01]  /*2480*/  FMUL.FTZ R2, R13, 0.36787945032119750977 ;  /* 0x3ebc5ab20d027820 */ /* 0x000fe20000410000 */
[----:B------:R-:W-:Y:S02]  /*2490*/  BSSY B3, `(.L_x_296) ;  /* 0x0000020000037945 */ /* 0x000fe40003800000 */
[----:B------:R-:W-:Y:S01]  /*24a0*/  FADD.FTZ R0, |R0|, -RZ ;  /* 0x800000ff00007221 */ /* 0x000fe20000010200 */
[----:B------:R-:W-:-:S05]  /*24b0*/  FADD.FTZ R3, |R2|, -RZ ;  /* 0x800000ff02037221 */ /* 0x000fca0000010200 */
[CC--:B------:R-:W-:Y:S02]  /*24c0*/  VIMNMX R2, R0.reuse, R3.reuse, !PT ;  /* 0x0000000300027248 */ /* 0x0c0fe40007fe0100 */
[----:B------:R-:W-:Y:S02]  /*24d0*/  VIMNMX R0, R0, R3, PT ;  /* 0x0000000300007248 */ /* 0x000fe40003fe0100 */
[----:B------:R-:W-:Y:S02]  /*24e0*/  LOP3.LUT R4, R2, 0xfe000000, RZ, 0xc0, !PT ;  /* 0xfe00000002047812 */ /* 0x000fe400078ec0ff */
[----:B------:R-:W-:Y:S02]  /*24f0*/  FSETP.NEU.FTZ.AND P0, PT, R0, RZ, PT ;  /* 0x000000ff0000720b */ /* 0x000fe40003f1d000 */
[----:B------:R-:W-:-:S05]  /*2500*/  IADD3 R3, -R4, 0x7e800000, RZ ;  /* 0x7e80000004037810 */ /* 0x000fca0007ffe1ff */
[-C--:B------:R-:W-:Y:S01]  /*2510*/  FMUL.FTZ R5, R0, R3.reuse ;  /* 0x0000000300057220 */ /* 0x080fe20000410000 */
[----:B------:R-:W-:-:S03]  /*2520*/  FMUL.FTZ R3, R2, R3 ;  /* 0x0000000302037220 */ /* 0x000fc60000410000 */
[----:B------:R-:W-:Y:S02]  /*2530*/  FMUL.FTZ R6, R5, R5 ;  /* 0x0000000505067220 */ /* 0x000fe40000410000 */
[----:B------:R-:W-:Y:S02]  /*2540*/  MUFU.RCP R5, R30 ;  /* 0x0000001e00057308 */ /* 0x000fe40000001000 */
[----:B------:R-:W-:Y:S01]  /*2550*/  FFMA.FTZ R6, R3, R3, R6 ;  /* 0x0000000303067223 */ /* 0x000fe20000010006 */
[----:B------:R-:W-:-:S05]  /*2560*/  LOP3.LUT R3, R4, 0x800000, RZ, 0xfc, !PT ;  /* 0x0080000004037812 */ /* 0x000fca00078efcff */
[----:B------:R-:W0:Y:S02]  /*2570*/  MUFU.SQRT R6, R6 ;  /* 0x0000000600067308 */ /* 0x000e240000002000 */
[----:B0-----:R-:W-:Y:S01]  /*2580*/  @P0 FMUL.FTZ R2, R6, R3 ;  /* 0x0000000306020220 */ /* 0x001fe20000410000 */
[----:B------:R-:W-:Y:S01]  /*2590*/  FSETP.NEU.FTZ.AND P0, PT, R0, +INF , PT ;  /* 0x7f8000000000780b */ /* 0x000fe20003f1d000 */
[----:B------:R-:W-:Y:S01]  /*25a0*/  FFMA R0, -R30, R5, 1 ;  /* 0x3f8000001e007423 */ /* 0x000fe20000000105 */
[----:B------:R-:W-:Y:S02]  /*25b0*/  MOV R3, 0x3f800000 ;  /* 0x3f80000000037802 */ /* 0x000fe40000000f00 */
[----:B------:R-:W-:Y:S01]  /*25c0*/  FSEL R2, R2, +INF , P0 ;  /* 0x7f80000002027808 */ /* 0x000fe20000000000 */
[----:B------:R-:W-:-:S04]  /*25d0*/  FFMA R0, R5, R0, R5 ;  /* 0x0000000005007223 */ /* 0x000fc80000000005 */
[----:B------:R-:W-:Y:S01]  /*25e0*/  FFMA R5, R29, R0, RZ ;  /* 0x000000001d057223 */ /* 0x000fe200000000ff */
[----:B------:R-:W0:Y:S03]  /*25f0*/  MUFU.LG2 R2, R2 ;  /* 0x0000000200027308 */ /* 0x000e260000000c00 */
[----:B------:R-:W-:-:S04]  /*2600*/  FFMA R4, -R30, R5, R29 ;  /* 0x000000051e047223 */ /* 0x000fc8000000011d */
[----:B------:R-:W-:Y:S01]  /*2610*/  FFMA R0, R0, R4, R5 ;  /* 0x0000000400007223 */ /* 0x000fe20000000005 */
[----:B------:R-:W1:Y:S01]  /*2620*/  FCHK P0, R29, R30 ;  /* 0x0000001e1d007302 */ /* 0x000e620000000000 */
[----:B0-----:R-:W-:Y:S01]  /*2630*/  FFMA.FTZ R28, R2, 0.69314718246459960938, R3 ;  /* 0x3f317218021c7823 */ /* 0x001fe20000010003 */
[----:B-1----:R-:W-:Y:S06]  /*2640*/  @!P0 BRA `(.L_x_297) ;  /* 0x0000000000108947 */ /* 0x002fec0003800000 */
[----:B------:R-:W-:Y:S02]  /*2650*/  MOV R17, R29 ;  /* 0x0000001d00117202 */ /* 0x000fe40000000f00 */
[----:B------:R-:W-:Y:S02]  /*2660*/  MOV R0, R30 ;  /* 0x0000001e00007202 */ /* 0x000fe40000000f00 */
[----:B------:R-:W-:-:S07]  /*2670*/  MOV R2, 0x2690 ;  /* 0x0000269000027802 */ /* 0x000fce0000000f00 */
[----:B-----5:R-:W-:Y:S05]  /*2680*/  CALL.REL.NOINC `($__internal_0_$__cuda_sm3x_div_rn_ftz_f32_slowpath) ;  /* 0x0000013c00f47944 */ /* 0x020fea0003c00000 */
.L_x_297:
[----:B------:R-:W-:Y:S05]  /*2690*/  BSYNC B3 ;  /* 0x0000000000037941 */ /* 0x000fea0003800000 */
.L_x_296:
        /* <DEDUP_REMOVED lines=18> */
.L_x_299:
[----:B------:R-:W-:Y:S02]  /*27c0*/  ISETP.GE.AND P0, PT, R12, RZ, PT ;  /* 0x000000ff0c00720c */ /* 0x000fe40003f06270 */
[----:B------:R-:W-:-:S11]  /*27d0*/  MOV R3, 0x3fd774eb ;  /* 0x3fd774eb00037802 */ /* 0x000fd60000000f00 */
[----:B------:R-:W-:-:S04]  /*27e0*/  @P0 FFMA.FTZ R0, R3, 0.93318945169448852539, -R0 ;  /* 0x3f6ee58103000823 */ /* 0x000fc80000010800 */
[----:B------:R-:W-:-:S07]  /*27f0*/  @!P0 FFMA.FTZ R0, R3, 0.93318945169448852539, R0 ;  /* 0x3f6ee58103008823 */ /* 0x000fce0000010000 */
.L_x_300:
[----:B------:R-:W-:Y:S05]  /*2800*/  BSYNC B0 ;  /* 0x0000000000007941 */ /* 0x000fea0003800000 */
.L_x_298:
[----:B------:R-:W-:Y:S01]  /*2810*/  FSETP.NEU.FTZ.AND P1, PT, |R12|, |R13|, PT ;  /* 0x4000000d0c00720b */ /* 0x000fe20003f3d200 */
[----:B------:R-:W-:Y:S01]  /*2820*/  HFMA2.MMA R2, -RZ, RZ, 2.04296875, -15.78125 ;  /* 0x4016cbe4ff027435 */ /* 0x000fe200000001ff */
[----:B------:R-:W-:Y:S01]  /*2830*/  FSETP.NEU.FTZ.AND P2, PT, R30, RZ, PT ;  /* 0x000000ff1e00720b */ /* 0x000fe20003f5d000 */
[C---:B------:R-:W-:Y:S01]  /*2840*/  FADD.FTZ R3, |R12|.reuse, |R13| ;  /* 0x4000000d0c037221 */ /* 0x040fe20000010200 */
[----:B------:R-:W-:-:S09]  /*2850*/  ISETP.GE.AND P0, PT, R12, RZ, PT ;  /* 0x000000ff0c00720c */ /* 0x000fd20003f06270 */
[----:B------:R-:W-:Y:S02]  /*2860*/  @!P1 FSEL R0, R2, 0.78539818525314331055, !P0 ;  /* 0x3f490fdb02009808 */ /* 0x000fe40004000000 */
[----:B------:R-:W-:Y:S02]  /*2870*/  @!P2 FSEL R0, RZ, 3.1415927410125732422, P0 ;  /* 0x40490fdbff00a808 */ /* 0x000fe40000000000 */
[----:B------:R-:W-:Y:S02]  /*2880*/  FSETP.GTU.FTZ.AND P0, PT, |R3|, +INF , PT ;  /* 0x7f8000000300780b */ /* 0x000fe40003f1c200 */
[----:B------:R-:W-:-:S04]  /*2890*/  LOP3.LUT R0, R0, 0x80000000, R13, 0xb8, !PT ;  /* 0x8000000000007812 */ /* 0x000fc800078eb80d */
[----:B------:R-:W-:Y:S01]  /*28a0*/  FSEL R0, R3, R0, P0 ;  /* 0x0000000003007208 */ /* 0x000fe20000000000 */
[----:B------:R-:W-:Y:S06]  /*28b0*/  BRA `(.L_x_262) ;  /* 0x0000000000f87947 */ /* 0x000fec0003800000 */
.L_x_250:
[C---:B------:R-:W-:Y:S01]  /*28c0*/  FADD.FTZ R17, |R13|.reuse, -RZ ;  /* 0x800000ff0d117221 */ /* 0x040fe20000010200 */
[----:B------:R-:W-:Y:S01]  /*28d0*/  FSETP.GT.FTZ.AND P2, PT, |R13|, |R12|, PT ;  /* 0x4000000c0d00720b */ /* 0x000fe20003f54200 */
[----:B------:R-:W-:Y:S01]  /*28e0*/  BSSY B3, `(.L_x_301) ;  /* 0x0000018000037945 */ /* 0x000fe20003800000 */
[----:B------:R-:W-:Y:S02]  /*28f0*/  FSETP.GEU.FTZ.AND P0, PT, |R12|, 1.084202172485504434e-19, PT ;  /* 0x200000000c00780b */ /* 0x000fe40003f1e200 */
[----:B------:R-:W-:Y:S02]  /*2900*/  FSEL R27, R17, R28, P2 ;  /* 0x0000001c111b7208 */ /* 0x000fe40001000000 */
[----:B------:R-:W-:Y:S02]  /*2910*/  FSETP.GEU.FTZ.AND P1, PT, |R13|, 1.084202172485504434e-19, PT ;  /* 0x200000000d00780b */ /* 0x000fe40003f3e200 */
[----:B------:R-:W0:Y:S01]  /*2920*/  MUFU.RCP R0, R27 ;  /* 0x0000001b00007308 */ /* 0x000e220000001000 */
[----:B------:R-:W-:-:S02]  /*2930*/  FSEL R17, R28, R17, P2 ;  /* 0x000000111c117208 */ /* 0x000fc40001000000 */
[----:B------:R-:W-:-:S07]  /*2940*/  PLOP3.LUT P0, PT, P0, P1, PT, 0x2, 0x0 ;  /* 0x000000000000781c */ /* 0x000fce0000702072 */
[----:B------:R-:W1:Y:S06]  /*2950*/  FCHK P1, R17, R27 ;  /* 0x0000001b11007302 */ /* 0x000e6c0000020000 */
[----:B------:R-:W-:Y:S01]  /*2960*/  @P0 FMUL.FTZ R2, R13, 4 ;  /* 0x408000000d020820 */ /* 0x000fe20000410000 */
[----:B0-----:R-:W-:Y:S01]  /*2970*/  FFMA R3, -R27, R0, 1 ;  /* 0x3f8000001b037423 */ /* 0x001fe20000000100 */
[----:B------:R-:W-:-:S03]  /*2980*/  @!P0 FMUL.FTZ R29, R13, R13 ;  /* 0x0000000d0d1d8220 */ /* 0x000fc60000410000 */
[----:B------:R-:W-:Y:S01]  /*2990*/  FFMA R4, R0, R3, R0 ;  /* 0x0000000300047223 */ /* 0x000fe20000000000 */
[----:B------:R-:W-:Y:S01]  /*29a0*/  @P0 FMUL.FTZ R0, R12, 4 ;  /* 0x408000000c000820 */ /* 0x000fe20000410000 */
[----:B------:R-:W-:Y:S01]  /*29b0*/  @P0 FMUL.FTZ R3, R2, R2 ;  /* 0x0000000202030220 */ /* 0x000fe20000410000 */
[----:B------:R-:W-:Y:S01]  /*29c0*/  @!P0 FFMA.FTZ R29, R12, R12, R29 ;  /* 0x0000000c0c1d8223 */ /* 0x000fe2000001001d */
[----:B------:R-:W-:Y:S02]  /*29d0*/  FFMA R5, R17, R4, RZ ;  /* 0x0000000411057223 */ /* 0x000fe400000000ff */
[----:B------:R-:W-:Y:S02]  /*29e0*/  @P0 FFMA.FTZ R3, R0, R0, R3 ;  /* 0x0000000000030223 */ /* 0x000fe40000010003 */
[----:B------:R-:W-:Y:S02]  /*29f0*/  FFMA R0, -R27, R5, R17 ;  /* 0x000000051b007223 */ /* 0x000fe40000000111 */
[----:B------:R-:W-:-:S02]  /*2a00*/  @P0 FMUL.FTZ R29, R3, 0.0625 ;  /* 0x3d800000031d0820 */ /* 0x000fc40000410000 */
[----:B------:R-:W-:Y:S01]  /*2a10*/  FFMA R0, R4, R0, R5 ;  /* 0x0000000004007223 */ /* 0x000fe20000000005 */
[----:B-1----:R-:W-:Y:S06]  /*2a20*/  @!P1 BRA `(.L_x_302) ;  /* 0x00000000000c9947 */ /* 0x002fec0003800000 */
[----:B------:R-:W-:Y:S02]  /*2a30*/  MOV R0, R27 ;  /* 0x0000001b00007202 */ /* 0x000fe40000000f00 */
[----:B------:R-:W-:-:S07]  /*2a40*/  MOV R2, 0x2a60 ;  /* 0x00002a6000027802 */ /* 0x000fce0000000f00 */
[----:B-----5:R-:W-:Y:S05]  /*2a50*/  CALL.REL.NOINC `($__internal_0_$__cuda_sm3x_div_rn_ftz_f32_slowpath) ;  /* 0x0000013c00007944 */ /* 0x020fea0003c00000 */
.L_x_302:
[----:B------:R-:W-:Y:S05]  /*2a60*/  BSYNC B3 ;  /* 0x0000000000037941 */ /* 0x000fea0003800000 */
.L_x_301:
        /* <DEDUP_REMOVED lines=12> */
[----:B------:R-:W-:Y:S06]  /*2b30*/  @P2 BRA `(.L_x_304) ;  /* 0x0000000000142947 */ /* 0x000fec0003800000 */
[----:B------:R-:W-:-:S13]  /*2b40*/  ISETP.GT.AND P0, PT, R12, -0x1, PT ;  /* 0xffffffff0c00780c */ /* 0x000fda0003f04270 */
[----:B------:R-:W-:Y:S05]  /*2b50*/  @P0 BRA `(.L_x_305) ;  /* 0x00000000001c0947 */ /* 0x000fea0003800000 */
[----:B------:R-:W-:-:S05]  /*2b60*/  MOV R3, 0x3fd774eb ;  /* 0x3fd774eb00037802 */ /* 0x000fca0000000f00 */
[----:B------:R-:W-:Y:S01]  /*2b70*/  FFMA.FTZ R0, R3, 1.8663789033889770508, -R0 ;  /* 0x3feee58103007823 */ /* 0x000fe20000010800 */
[----:B------:R-:W-:Y:S06]  /*2b80*/  BRA `(.L_x_305) ;  /* 0x0000000000107947 */ /* 0x000fec0003800000 */
.L_x_304:
[----:B------:R-:W-:Y:S02]  /*2b90*/  ISETP.GE.AND P0, PT, R12, RZ, PT ;  /* 0x000000ff0c00720c */ /* 0x000fe40003f06270 */
[----:B------:R-:W-:-:S11]  /*2ba0*/  MOV R3, 0x3fd774eb ;  /* 0x3fd774eb00037802 */ /* 0x000fd60000000f00 */
[----:B------:R-:W-:-:S04]  /*2bb0*/  @P0 FFMA.FTZ R0, R3, 0.93318945169448852539, -R0 ;  /* 0x3f6ee58103000823 */ /* 0x000fc80000010800 */
[----:B------:R-:W-:-:S07]  /*2bc0*/  @!P0 FFMA.FTZ R0, R3, 0.93318945169448852539, R0 ;  /* 0x3f6ee58103008823 */ /* 0x000fce0000010000 */
.L_x_305:
[----:B------:R-:W-:Y:S05]  /*2bd0*/  BSYNC B0 ;  /* 0x0000000000007941 */ /* 0x000fea0003800000 */
.L_x_303:
[C---:B------:R-:W-:Y:S01]  /*2be0*/  FSETP.NEU.FTZ.AND P2, PT, |R12|.reuse, |R13|, PT ;  /* 0x4000000d0c00720b */ /* 0x040fe20003f5d200 */
        /* <DEDUP_REMOVED lines=9> */
[----:B0-----:R-:W-:-:S03]  /*2c80*/  FMUL.FTZ R28, R29, 0.69314718246459960938 ;  /* 0x3f3172181d1c7820 */ /* 0x001fc60000410000 */
[----:B------:R-:W-:-:S07]  /*2c90*/  FSEL R0, R3, R0, P0 ;  /* 0x0000000003007208 */ /* 0x000fce0000000000 */
.L_x_262:
[----:B------:R-:W-:Y:S05]  /*2ca0*/  BSYNC B2 ;  /* 0x0000000000027941 */ /* 0x000fea0003800000 */
.L_x_249:
[----:B------:R-:W-:Y:S01]  /*2cb0*/  FMUL.FTZ R3, R0, UR12 ;  /* 0x0000000c00037c20 */ /* 0x000fe20008410000 */
[----:B------:R-:W-:Y:S03]  /*2cc0*/  BSSY B0, `(.L_x_306) ;  /* 0x000003a000007945 */ /* 0x000fe60003800000 */
[----:B------:R-:W-:Y:S01]  /*2cd0*/  FFMA.FTZ R4, R28, UR13, R3 ;  /* 0x0000000d1c047c23 */ /* 0x000fe20008010003 */
[----:B------:R-:W-:-:S04]  /*2ce0*/  FMUL.FTZ R3, R0, UR13 ;  /* 0x0000000d00037c20 */ /* 0x000fc80008410000 */
[----:B------:R-:W-:Y:S01]  /*2cf0*/  LOP3.LUT P0, R2, R4, 0x7fffffff, RZ, 0xc0, !PT ;  /* 0x7fffffff04027812 */ /* 0x000fe2000780c0ff */
[----:B------:R-:W-:-:S12]  /*2d00*/  FFMA.FTZ R28, R28, UR12, -R3 ;  /* 0x0000000c1c1c7c23 */ /* 0x000fd80008010803 */
[----:B------:R-:W-:Y:S05]  /*2d10*/  @!P0 BRA `(.L_x_307) ;  /* 0x0000000000c48947 */ /* 0x000fea0003800000 */
[----:B------:R-:W-:-:S13]  /*2d20*/  LOP3.LUT P0, R0, R28, 0x7fffffff, RZ, 0xc0, !PT ;  /* 0x7fffffff1c007812 */ /* 0x000fda000780c0ff */
[----:B------:R-:W-:Y:S05]  /*2d30*/  @!P0 BRA `(.L_x_308) ;  /* 0x0000000000ac8947 */ /* 0x000fea0003800000 */
[----:B------:R-:W-:-:S13]  /*2d40*/  ISETP.GT.U32.AND P0, PT, R2, 0x7f7fffff, PT ;  /* 0x7f7fffff0200780c */ /* 0x000fda0003f04070 */
[----:B------:R-:W-:Y:S05]  /*2d50*/  @P0 BRA `(.L_x_309) ;  /* 0x00000000007c0947 */ /* 0x000fea0003800000 */
[----:B------:R-:W-:-:S04]  /*2d60*/  IADD3 R0, R28, -0x42b17218, RZ ;  /* 0xbd4e8de81c007810 */ /* 0x000fc80007ffe0ff */
[----:B------:R-:W-:-:S13]  /*2d70*/  ISETP.GE.U32.AND P0, PT, R0, 0x8e8e5d, PT ;  /* 0x008e8e5d0000780c */ /* 0x000fda0003f06070 */
[----:B------:R-:W-:Y:S01]  /*2d80*/  @P0 FMUL.FTZ R0, R28, 1.4426950216293334961 ;  /* 0x3fb8aa3b1c000820 */ /* 0x000fe20000410000 */
[----:B------:R-:W-:-:S04]  /*2d90*/  @P0 FMUL.RZ R2, R4, 0.15915493667125701904 ;  /* 0x3e22f98304020820 */ /* 0x000fc8000040c000 */
[----:B------:R-:W-:Y:S08]  /*2da0*/  @P0 MUFU.SIN R13, R2 ;  /* 0x00000002000d0308 */ /* 0x000ff00000000400 */
[----:B------:R-:W0:Y:S08]  /*2db0*/  @P0 MUFU.EX2 R0, R0 ;  /* 0x0000000000000308 */ /* 0x000e300000000800 */
[----:B------:R-:W1:Y:S01]  /*2dc0*/  @P0 MUFU.COS R3, R2 ;  /* 0x0000000200030308 */ /* 0x000e620000000000 */
[C---:B0-----:R-:W-:Y:S01]  /*2dd0*/  @P0 FMUL.FTZ R13, R0.reuse, R13 ;  /* 0x0000000d000d0220 */ /* 0x041fe20000410000 */
[----:B-1----:R-:W-:Y:S01]  /*2de0*/  @P0 FMUL.FTZ R12, R0, R3 ;  /* 0x00000003000c0220 */ /* 0x002fe20000410000 */
[----:B------:R-:W-:Y:S06]  /*2df0*/  @P0 BRA `(.L_x_310) ;  /* 0x0000000000980947 */ /* 0x000fec0003800000 */
[----:B------:R-:W-:Y:S01]  /*2e00*/  FADD.FTZ R0, R28, -162.88958740234375 ;  /* 0xc322e3bc1c007421 */ /* 0x000fe20000010000 */
[----:B------:R-:W-:-:S03]  /*2e10*/  FMUL.RZ R6, R4, 0.15915493667125701904 ;  /* 0x3e22f98304067820 */ /* 0x000fc6000040c000 */
[----:B------:R-:W-:Y:S01]  /*2e20*/  FMUL.FTZ R0, R0, 1.4426950216293334961 ;  /* 0x3fb8aa3b00007820 */ /* 0x000fe20000410000 */
[----:B------:R-:W-:Y:S08]  /*2e30*/  MUFU.SIN R7, R6 ;  /* 0x0000000600077308 */ /* 0x000ff00000000400 */
[----:B------:R-:W0:Y:S08]  /*2e40*/  MUFU.EX2 R0, R0 ;  /* 0x0000000000007308 */ /* 0x000e300000000800 */
[----:B------:R-:W1:Y:S01]  /*2e50*/  MUFU.COS R5, R6 ;  /* 0x0000000600057308 */ /* 0x000e620000000000 */
[----:B0-----:R-:W-:-:S02]  /*2e60*/  LEA.HI R3, R0, 0xffffffed, RZ, 0x9 ;  /* 0xffffffed00037811 */ /* 0x001fc400078f48ff */
[----:B------:R-:W-:Y:S02]  /*2e70*/  LOP3.LUT R2, R0, 0x7fffff, RZ, 0xc0, !PT ;  /* 0x007fffff00027812 */ /* 0x000fe400078ec0ff */
[----:B------:R-:W-:Y:S02]  /*2e80*/  LEA.HI R4, R3, R3, RZ, 0x1 ;  /* 0x0000000303047211 */ /* 0x000fe400078f08ff */
[----:B------:R-:W-:Y:S02]  /*2e90*/  LOP3.LUT R2, R2, 0x7f000000, RZ, 0xfc, !PT ;  /* 0x7f00000002027812 */ /* 0x000fe400078efcff */
[----:B------:R-:W-:-:S03]  /*2ea0*/  SHF.R.S32.HI R4, RZ, 0x1, R4 ;  /* 0x00000001ff047819 */ /* 0x000fc60000011404 */
[C---:B------:R-:W-:Y:S01]  /*2eb0*/  FMUL.FTZ R7, R2.reuse, R7 ;  /* 0x0000000702077220 */ /* 0x040fe20000410000 */
[----:B------:R-:W-:Y:S01]  /*2ec0*/  IADD3 R3, R3, -R4, RZ ;  /* 0x8000000403037210 */ /* 0x000fe20007ffe0ff */
[----:B-1----:R-:W-:Y:S01]  /*2ed0*/  FMUL.FTZ R5, R2, R5 ;  /* 0x0000000502057220 */ /* 0x002fe20000410000 */
[----:B------:R-:W-:Y:S02]  /*2ee0*/  LEA R4, R4, 0x3f800000, 0x17 ;  /* 0x3f80000004047811 */ /* 0x000fe400078eb8ff */
[----:B------:R-:W-:-:S03]  /*2ef0*/  LEA R3, R3, 0x3f800000, 0x17 ;  /* 0x3f80000003037811 */ /* 0x000fc600078eb8ff */
[C---:B------:R-:W-:Y:S01]  /*2f00*/  FMUL.FTZ R0, R4.reuse, R7 ;  /* 0x0000000704007220 */ /* 0x040fe20000410000 */
[----:B------:R-:W-:-:S03]  /*2f10*/  FMUL.FTZ R4, R4, R5 ;  /* 0x0000000504047220 */ /* 0x000fc60000410000 */
[C---:B------:R-:W-:Y:S01]  /*2f20*/  FMUL.FTZ R13, R3.reuse, R0 ;  /* 0x00000000030d7220 */ /* 0x040fe20000410000 */
[----:B------:R-:W-:Y:S01]  /*2f30*/  FMUL.FTZ R12, R3, R4 ;  /* 0x00000004030c7220 */ /* 0x000fe20000410000 */
[----:B------:R-:W-:Y:S06]  /*2f40*/  BRA `(.L_x_310) ;  /* 0x0000000000447947 */ /* 0x000fec0003800000 */
.L_x_309:
[----:B------:R-:W-:-:S13]  /*2f50*/  ISETP.NE.AND P0, PT, R0, 0x7f800000, PT ;  /* 0x7f8000000000780c */ /* 0x000fda0003f05270 */
[----:B------:R-:W-:-:S05]  /*2f60*/  @P0 FADD.FTZ R12, R4, -R4 ;  /* 0x80000004040c0221 */ /* 0x000fca0000010000 */
[----:B------:R-:W-:Y:S01]  /*2f70*/  @P0 MOV R13, R12 ;  /* 0x0000000c000d0202 */ /* 0x000fe20000000f00 */
[----:B------:R-:W-:Y:S06]  /*2f80*/  @P0 BRA `(.L_x_310) ;  /* 0x0000000000340947 */ /* 0x000fec0003800000 */
[----:B------:R-:W-:Y:S02]  /*2f90*/  ISETP.GE.AND P0, PT, R28, RZ, PT ;  /* 0x000000ff1c00720c */ /* 0x000fe40003f06270 */
[----:B------:R-:W-:-:S11]  /*2fa0*/  CS2R R12, SRZ ;  /* 0x00000000000c7805 */ /* 0x000fd6000001ff00 */
[----:B------:R-:W-:Y:S05]  /*2fb0*/  @!P0 BRA `(.L_x_310) ;  /* 0x0000000000288947 */ /* 0x000fea0003800000 */
[----:B------:R-:W-:Y:S01]  /*2fc0*/  FADD.FTZ R13, R4, -R4 ;  /* 0x80000004040d7221 */ /* 0x000fe20000010000 */
[----:B------:R-:W-:Y:S01]  /*2fd0*/  MOV R12, R28 ;  /* 0x0000001c000c7202 */ /* 0x000fe20000000f00 */
[----:B------:R-:W-:Y:S06]  /*2fe0*/  BRA `(.L_x_310) ;  /* 0x00000000001c7947 */ /* 0x000fec0003800000 */
.L_x_308:
[----:B------:R-:W-:-:S04]  /*2ff0*/  FMUL.RZ R4, R4, 0.15915493667125701904 ;  /* 0x3e22f98304047820 */ /* 0x000fc8000040c000 */
[----:B------:R1:W2:Y:S08]  /*3000*/  MUFU.SIN R13, R4 ;  /* 0x00000004000d7308 */ /* 0x0002b00000000400 */
[----:B------:R1:W3:Y:S01]  /*3010*/  MUFU.COS R12, R4 ;  /* 0x00000004000c7308 */ /* 0x0002e20000000000 */
[----:B------:R-:W-:Y:S05]  /*3020*/  BRA `(.L_x_310) ;  /* 0x00000000000c7947 */ /* 0x000fea0003800000 */
.L_x_307:
[----:B------:R-:W-:Y:S01]  /*3030*/  FMUL.FTZ R12, R28, 1.4426950216293334961 ;  /* 0x3fb8aa3b1c0c7820 */ /* 0x000fe20000410000 */
[----:B------:R-:W-:-:S05]  /*3040*/  MOV R13, R4 ;  /* 0x00000004000d7202 */ /* 0x000fca0000000f00 */
[----:B------:R-:W0:Y:S02]  /*3050*/  MUFU.EX2 R12, R12 ;  /* 0x0000000c000c7308 */ /* 0x000e240000000800 */
.L_x_310:
[----:B------:R-:W-:Y:S05]  /*3060*/  BSYNC B0 ;  /* 0x0000000000007941 */ /* 0x000fea0003800000 */
.L_x_306:
[C---:B-----5:R-:W-:Y:S01]  /*3070*/  FSETP.NAN.FTZ.AND P0, PT, R14.reuse, R15, PT ;  /* 0x0000000f0e00720b */ /* 0x060fe20003f18000 */
[----:B------:R-:W-:Y:S01]  /*3080*/  BSSY B2, `(.L_x_311) ;  /* 0x000027f000027945 */ /* 0x000fe20003800000 */
[----:B------:R-:W-:-:S11]  /*3090*/  FADD.FTZ R28, |R14|, -RZ ;  /* 0x800000ff0e1c7221 */ /* 0x000fd60000010200 */
[----:B------:R-:W-:Y:S05]  /*30a0*/  @P0 BRA `(.L_x_312) ;  /* 0x0000002000f80947 */ /* 0x000fea0003800000 */
        /* <DEDUP_REMOVED lines=19> */
[----:B------:R-:W-:Y:S01]  /*31e0*/  HFMA2.MMA R5, -RZ, RZ, 1.875, 0 ;  /* 0x3f800000ff057435 */ /* 0x000fe200000001ff */
        /* <DEDUP_REMOVED lines=9> */
[----:B-1----:R-:W-:Y:S02]  /*3280*/  IADD3 R4, -R3, 0x40800000, RZ ;  /* 0x4080000003047810 */ /* 0x002fe40007ffe1ff */
[-C--:B------:R-:W-:Y:S02]  /*3290*/  IADD3 R2, R0, -R3.reuse, RZ ;  /* 0x8000000300027210 */ /* 0x080fe40007ffe0ff */
[----:B------:R-:W-:Y:S01]  /*32a0*/  I2FP.F32.S32 R3, R3 ;  /* 0x0000000300037245 */ /* 0x000fe20000201400 */
[----:B------:R-:W-:-:S04]  /*32b0*/  FFMA.FTZ R5, R4, 0.25, -R5 ;  /* 0x3e80000004057823 */ /* 0x000fc80000010805 */
[----:B------:R-:W-:Y:S01]  /*32c0*/  FADD.FTZ R2, R2, R5 ;  /* 0x0000000502027221 */ /* 0x000fe20000010000 */
[----:B------:R-:W-:-:S03]  /*32d0*/  FMUL.FTZ R3, R3, 1.1920928955078125e-07 ;  /* 0x3400000003037820 */ /* 0x000fc60000410000 */
[C---:B------:R-:W-:Y:S02]  /*32e0*/  FFMA.FTZ R5, R2.reuse, -R7, 0.10546888411045074463 ;  /* 0x3dd8001202057423 */ /* 0x040fe40000010807 */
[----:B------:R-:W1:Y:S02]  /*32f0*/  MUFU.RCP R7, R30 ;  /* 0x0000001e00077308 */ /* 0x000e640000001000 */
[----:B------:R-:W-:-:S04]  /*3300*/  FFMA.FTZ R5, R2, R5, -0.13229703903198242188 ;  /* 0xbe0778e002057423 */ /* 0x000fc80000010005 */
[----:B------:R-:W-:-:S04]  /*3310*/  FFMA.FTZ R5, R2, R5, 0.14491446316242218018 ;  /* 0x3e14647502057423 */ /* 0x000fc80000010005 */
[----:B------:R-:W-:-:S04]  /*3320*/  FFMA.FTZ R5, R2, R5, -0.16641564667224884033 ;  /* 0xbe2a68dd02057423 */ /* 0x000fc80000010005 */
[----:B------:R-:W-:Y:S01]  /*3330*/  FFMA.FTZ R5, R2, R5, 0.19988867640495300293 ;  /* 0x3e4caf9e02057423 */ /* 0x000fe20000010005 */
[----:B-1----:R-:W-:-:S03]  /*3340*/  FFMA R4, -R30, R7, 1 ;  /* 0x3f8000001e047423 */ /* 0x002fc60000000107 */
        /* <DEDUP_REMOVED lines=15> */
.L_x_318:
[----:B------:R-:W-:Y:S05]  /*3440*/  BSYNC B0 ;  /* 0x0000000000007941 */ /* 0x000fea0003800000 */
.L_x_317:
[----:B------:R-:W-:Y:S01]  /*3450*/  BSSY B3, `(.L_x_319) ;  /* 0x0000007000037945 */ /* 0x000fe20003800000 */
[----:B------:R-:W-:-:S03]  /*3460*/  FFMA R0, R4, R6, R5 ;  /* 0x0000000604007223 */ /* 0x000fc60000000005 */
[----:B------:R-:W-:Y:S05]  /*3470*/  @!P0 BRA `(.L_x_320) ;  /* 0x0000000000108947 */ /* 0x000fea0003800000 */
[----:B------:R-:W-:Y:S02]  /*3480*/  MOV R17, R29 ;  /* 0x0000001d00117202 */ /* 0x000fe40000000f00 */
[----:B------:R-:W-:Y:S02]  /*3490*/  MOV R0, R30 ;  /* 0x0000001e00007202 */ /* 0x000fe40000000f00 */
[----:B------:R-:W-:-:S07]  /*34a0*/  MOV R2, 0x34c0 ;  /* 0x000034c000027802 */ /* 0x000fce0000000f00 */
[----:B0-23--:R-:W-:Y:S05]  /*34b0*/  CALL.REL.NOINC `($__internal_0_$__cuda_sm3x_div_rn_ftz_f32_slowpath) ;  /* 0x0000013000687944 */ /* 0x00dfea0003c00000 */
.L_x_320:
[----:B------:R-:W-:Y:S05]  /*34c0*/  BSYNC B3 ;  /* 0x0000000000037941 */ /* 0x000fea0003800000 */
.L_x_319:
        /* <DEDUP_REMOVED lines=18> */
.L_x_322:
[----:B------:R-:W-:Y:S02]  /*35f0*/  ISETP.GE.AND P0, PT, R14, RZ, PT ;  /* 0x000000ff0e00720c */ /* 0x000fe40003f06270 */
[----:B------:R-:W-:-:S11]  /*3600*/  MOV R3, 0x3fd774eb ;  /* 0x3fd774eb00037802 */ /* 0x000fd60000000f00 */
[----:B------:R-:W-:-:S04]  /*3610*/  @P0 FFMA.FTZ R0, R3, 0.93318945169448852539, -R0 ;  /* 0x3f6ee58103000823 */ /* 0x000fc80000010800 */
[----:B------:R-:W-:-:S07]  /*3620*/  @!P0 FFMA.FTZ R0, R3, 0.93318945169448852539, R0 ;  /* 0x3f6ee58103008823 */ /* 0x000fce0000010000 */
.L_x_323:
[----:B------:R-:W-:Y:S05]  /*3630*/  BSYNC B0 ;  /* 0x0000000000007941 */ /* 0x000fea0003800000 */
.L_x_321:
        /* <DEDUP_REMOVED lines=12> */
.L_x_316:
[----:B------:R-:W-:-:S04]  /*3700*/  FMUL.FTZ R27, R29, R29 ;  /* 0x0000001d1d1b7220 */ /* 0x000fc80000410000 */
[----:B------:R-:W-:-:S05]  /*3710*/  FFMA.FTZ R27, R30, R30, R27 ;  /* 0x0000001e1e1b7223 */ /* 0x000fca000001001b */
[----:B------:R-:W-:-:S13]  /*3720*/  FSETP.GTU.FTZ.AND P0, PT, R27, 0.69999998807907104492, PT ;  /* 0x3f3333331b00780b */ /* 0x000fda0003f1c000 */
[----:B------:R-:W-:Y:S05]  /*3730*/  @P0 BRA `(.L_x_325) ;  /* 0x0000000000c80947 */ /* 0x000fea0003800000 */
[----:B------:R-:W4:Y:S01]  /*3740*/  MUFU.RCP R3, R30 ;  /* 0x0000001e00037308 */ /* 0x000f220000001000 */
[----:B------:R-:W-:Y:S07]  /*3750*/  BSSY B3, `(.L_x_326) ;  /* 0x000000c000037945 */ /* 0x000fee0003800000 */
[----:B------:R-:W5:Y:S01]  /*3760*/  FCHK P0, R29, R30 ;  /* 0x0000001e1d007302 */ /* 0x000f620000000000 */
[----:B----4-:R-:W-:-:S04]  /*3770*/  FFMA R0, -R30, R3, 1 ;  /* 0x3f8000001e007423 */ /* 0x010fc80000000103 */
[----:B------:R-:W-:-:S04]  /*3780*/  FFMA R0, R3, R0, R3 ;  /* 0x0000000003007223 */ /* 0x000fc80000000003 */
[----:B------:R-:W-:-:S04]  /*3790*/  FFMA R3, R29, R0, RZ ;  /* 0x000000001d037223 */ /* 0x000fc800000000ff */
[----:B------:R-:W-:-:S04]  /*37a0*/  FFMA R2, -R30, R3, R29 ;  /* 0x000000031e027223 */ /* 0x000fc8000000011d */
[----:B------:R-:W-:Y:S01]  /*37b0*/  FFMA R0, R0, R2, R3 ;  /* 0x0000000200007223 */ /* 0x000fe20000000003 */
[----:B-----5:R-:W-:Y:S06]  /*37c0*/  @!P0 BRA `(.L_x_327) ;  /* 0x0000000000108947 */ /* 0x020fec0003800000 */
[----:B------:R-:W-:Y:S02]  /*37d0*/  MOV R17, R29 ;  /* 0x0000001d00117202 */ /* 0x000fe40000000f00 */
[----:B------:R-:W-:Y:S02]  /*37e0*/  MOV R0, R30 ;  /* 0x0000001e00007202 */ /* 0x000fe40000000f00 */
[----:B------:R-:W-:-:S07]  /*37f0*/  MOV R2, 0x3810 ;  /* 0x0000381000027802 */ /* 0x000fce0000000f00 */
[----:B0123--:R-:W-:Y:S05]  /*3800*/  CALL.REL.NOINC `($__internal_0_$__cuda_sm3x_div_rn_ftz_f32_slowpath) ;  /* 0x0000012c00947944 */ /* 0x00ffea0003c00000 */
.L_x_327:
[----:B------:R-:W-:Y:S05]  /*3810*/  BSYNC B3 ;  /* 0x0000000000037941 */ /* 0x000fea0003800000 */
.L_x_326:
        /* <DEDUP_REMOVED lines=18> */
.L_x_329:
[----:B------:R-:W-:Y:S02]  /*3940*/  ISETP.GE.AND P0, PT, R14, RZ, PT ;  /* 0x000000ff0e00720c */ /* 0x000fe40003f06270 */
[----:B------:R-:W-:-:S11]  /*3950*/  MOV R3, 0x3fd774eb ;  /* 0x3fd774eb00037802 */ /* 0x000fd60000000f00 */
[----:B------:R-:W-:-:S04]  /*3960*/  @P0 FFMA.FTZ R0, R3, 0.93318945169448852539, -R0 ;  /* 0x3f6ee58103000823 */ /* 0x000fc80000010800 */
[----:B------:R-:W-:-:S07]  /*3970*/  @!P0 FFMA.FTZ R0, R3, 0.93318945169448852539, R0 ;  /* 0x3f6ee58103008823 */ /* 0x000fce0000010000 */
.L_x_330:
[----:B------:R-:W-:Y:S05]  /*3980*/  BSYNC B0 ;  /* 0x0000000000007941 */ /* 0x000fea0003800000 */
.L_x_328:
[----:B------:R-:W-:Y:S01]  /*3990*/  FSETP.NEU.FTZ.AND P1, PT, |R14|, |R15|, PT ;  /* 0x4000000f0e00720b */ /* 0x000fe20003f3d200 */
[----:B------:R-:W-:Y:S01]  /*39a0*/  HFMA2.MMA R2, -RZ, RZ, 2.04296875, -15.78125 ;  /* 0x4016cbe4ff027435 */ /* 0x000fe200000001ff */
[----:B------:R-:W-:Y:S01]  /*39b0*/  FSETP.NEU.FTZ.AND P2, PT, R30, RZ, PT ;  /* 0x000000ff1e00720b */ /* 0x000fe20003f5d000 */
[----:B------:R-:W4:Y:S01]  /*39c0*/  MUFU.LG2 R27, R27 ;  /* 0x0000001b001b7308 */ /* 0x000f220000000c00 */
[C---:B------:R-:W-:Y:S01]  /*39d0*/  ISETP.GE.AND P0, PT, R14.reuse, RZ, PT ;  /* 0x000000ff0e00720c */ /* 0x040fe20003f06270 */
[----:B------:R-:W-:-:S08]  /*39e0*/  FADD.FTZ R3, |R14|, |R15| ;  /* 0x4000000f0e037221 */ /* 0x000fd00000010200 */
[----:B------:R-:W-:Y:S02]  /*39f0*/  @!P1 FSEL R0, R2, 0.78539818525314331055, !P0 ;  /* 0x3f490fdb02009808 */ /* 0x000fe40004000000 */
[----:B------:R-:W-:Y:S02]  /*3a00*/  @!P2 FSEL R0, RZ, 3.1415927410125732422, P0 ;  /* 0x40490fdbff00a808 */ /* 0x000fe40000000000 */
[----:B------:R-:W-:Y:S02]  /*3a10*/  FSETP.GTU.FTZ.AND P0, PT, |R3|, +INF , PT ;  /* 0x7f8000000300780b */ /* 0x000fe40003f1c200 */
[----:B------:R-:W-:Y:S01]  /*3a20*/  LOP3.LUT R0, R0, 0x80000000, R15, 0xb8, !PT ;  /* 0x8000000000007812 */ /* 0x000fe200078eb80f */
[----:B----4-:R-:W-:-:S03]  /*3a30*/  FMUL.FTZ.D2 R28, R27, 0.69314718246459960938 ;  /* 0x3f3172181b1c7820 */ /* 0x010fc60000310000 */
[----:B------:R-:W-:Y:S01]  /*3a40*/  FSEL R0, R3, R0, P0 ;  /* 0x0000000003007208 */ /* 0x000fe20000000000 */
[----:B------:R-:W-:Y:S06]  /*3a50*/  BRA `(.L_x_324) ;  /* 0x0000001c00847947 */ /* 0x000fec0003800000 */
.L_x_325:
[----:B------:R-:W-:Y:S01]  /*3a60*/  LOP3.LUT R3, R30, 0xffff0000, RZ, 0xc0, !PT ;  /* 0xffff00001e037812 */ /* 0x000fe200078ec0ff */
[----:B------:R-:W-:Y:S01]  /*3a70*/  BSSY B0, `(.L_x_331) ;  /* 0x000003f000007945 */ /* 0x000fe20003800000 */
[----:B-1----:R-:W-:-:S03]  /*3a80*/  LOP3.LUT R4, R29, 0xffff0000, RZ, 0xc0, !PT ;  /* 0xffff00001d047812 */ /* 0x002fc600078ec0ff */
        /* <DEDUP_REMOVED lines=22> */
.L_x_332:
        /* <DEDUP_REMOVED lines=40> */
.L_x_331:
        /* <DEDUP_REMOVED lines=48> */
.L_x_334:
[----:B------:R-:W-:Y:S05]  /*4170*/  BSYNC B0 ;  /* 0x0000000000007941 */ /* 0x000fea0003800000 */
.L_x_333:
[----:B------:R-:W-:Y:S01]  /*4180*/  BSSY B3, `(.L_x_335) ;  /* 0x0000007000037945 */ /* 0x000fe20003800000 */
[----:B------:R-:W-:-:S03]  /*4190*/  FFMA R0, R2, R4, R5 ;  /* 0x0000000402007223 */ /* 0x000fc60000000005 */
[----:B------:R-:W-:Y:S05]  /*41a0*/  @!P0 BRA `(.L_x_336) ;  /* 0x0000000000108947 */ /* 0x000fea0003800000 */
[----:B------:R-:W-:Y:S02]  /*41b0*/  MOV R17, R29 ;  /* 0x0000001d00117202 */ /* 0x000fe40000000f00 */
[----:B------:R-:W-:Y:S02]  /*41c0*/  MOV R0, R30 ;  /* 0x0000001e00007202 */ /* 0x000fe40000000f00 */
[----:B------:R-:W-:-:S07]  /*41d0*/  MOV R2, 0x41f0 ;  /* 0x000041f000027802 */ /* 0x000fce0000000f00 */
[----:B0-23--:R-:W-:Y:S05]  /*41e0*/  CALL.REL.NOINC `($__internal_0_$__cuda_sm3x_div_rn_ftz_f32_slowpath) ;  /* 0x00000124001c7944 */ /* 0x00dfea0003c00000 */
.L_x_336:
[----:B------:R-:W-:Y:S05]  /*41f0*/  BSYNC B3 ;  /* 0x0000000000037941 */ /* 0x000fea0003800000 */
.L_x_335:
        /* <DEDUP_REMOVED lines=18> */
.L_x_338:
[----:B------:R-:W-:Y:S02]  /*4320*/  ISETP.GE.AND P0, PT, R14, RZ, PT ;  /* 0x000000ff0e00720c */ /* 0x000fe40003f06270 */
[----:B------:R-:W-:-:S11]  /*4330*/  MOV R3, 0x3fd774eb ;  /* 0x3fd774eb00037802 */ /* 0x000fd60000000f00 */
[----:B------:R-:W-:-:S04]  /*4340*/  @P0 FFMA.FTZ R0, R3, 0.93318945169448852539, -R0 ;  /* 0x3f6ee58103000823 */ /* 0x000fc80000010800 */
[----:B------:R-:W-:-:S07]  /*4350*/  @!P0 FFMA.FTZ R0, R3, 0.93318945169448852539, R0 ;  /* 0x3f6ee58103008823 */ /* 0x000fce0000010000 */
.L_x_339:
[----:B------:R-:W-:Y:S05]  /*4360*/  BSYNC B0 ;  /* 0x0000000000007941 */ /* 0x000fea0003800000 */
.L_x_337:
        /* <DEDUP_REMOVED lines=12> */
.L_x_315:
        /* <DEDUP_REMOVED lines=13> */
.L_x_341:
[----:B------:R-:W-:Y:S05]  /*4500*/  BSYNC B3 ;  /* 0x0000000000037941 */ /* 0x000fea0003800000 */
.L_x_340:
        /* <DEDUP_REMOVED lines=18> */
.L_x_343:
[----:B------:R-:W-:Y:S02]  /*4630*/  ISETP.GE.AND P0, PT, R14, RZ, PT ;  /* 0x000000ff0e00720c */ /* 0x000fe40003f06270 */
[----:B------:R-:W-:-:S11]  /*4640*/  MOV R3, 0x3fd774eb ;  /* 0x3fd774eb00037802 */ /* 0x000fd60000000f00 */
[----:B------:R-:W-:-:S04]  /*4650*/  @P0 FFMA.FTZ R0, R3, 0.93318945169448852539, -R0 ;  /* 0x3f6ee58103000823 */ /* 0x000fc80000010800 */
[----:B------:R-:W-:-:S07]  /*4660*/  @!P0 FFMA.FTZ R0, R3, 0.93318945169448852539, R0 ;  /* 0x3f6ee58103008823 */ /* 0x000fce0000010000 */
.L_x_344:
[----:B------:R-:W-:Y:S05]  /*4670*/  BSYNC B0 ;  /* 0x0000000000007941 */ /* 0x000fea0003800000 */
.L_x_342:
[CC--:B------:R-:W-:Y:S02]  /*4680*/  VIMNMX R2, R28.reuse, R27.reuse, !PT ;  /* 0x0000001b1c027248 */ /* 0x0c0fe40007fe0100 */
[----:B------:R-:W-:Y:S02]  /*4690*/  VIMNMX R27, R28, R27, PT ;  /* 0x0000001b1c1b7248 */ /* 0x000fe40003fe0100 */
[----:B------:R-:W-:Y:S02]  /*46a0*/  LOP3.LUT R3, R2, 0xfe000000, RZ, 0xc0, !PT ;  /* 0xfe00000002037812 */ /* 0x000fe400078ec0ff */
[----:B------:R-:W-:Y:S02]  /*46b0*/  FSETP.NEU.FTZ.AND P1, PT, R27, RZ, PT ;  /* 0x000000ff1b00720b */ /* 0x000fe40003f3d000 */
[C---:B-1----:R-:W-:Y:S02]  /*46c0*/  IADD3 R4, -R3.reuse, 0x7e800000, RZ ;  /* 0x7e80000003047810 */ /* 0x042fe40007ffe1ff */
[----:B------:R-:W-:-:S02]  /*46d0*/  LOP3.LUT R3, R3, 0x800000, RZ, 0xfc, !PT ;  /* 0x0080000003037812 */ /* 0x000fc400078efcff */
[C---:B------:R-:W-:Y:S01]  /*46e0*/  FSETP.NEU.FTZ.AND P2, PT, R27.reuse, +INF , PT ;  /* 0x7f8000001b00780b */ /* 0x040fe20003f5d000 */
[-C--:B------:R-:W-:Y:S01]  /*46f0*/  FMUL.FTZ R5, R27, R4.reuse ;  /* 0x000000041b057220 */ /* 0x080fe20000410000 */
[----:B------:R-:W-:Y:S01]  /*4700*/  FMUL.FTZ R4, R2, R4 ;  /* 0x0000000402047220 */ /* 0x000fe20000410000 */
[----:B------:R-:W-:Y:S02]  /*4710*/  FSETP.NEU.FTZ.AND P0, PT, |R14|, |R15|, PT ;  /* 0x4000000f0e00720b */ /* 0x000fe40003f1d200 */
[----:B------:R-:W-:-:S04]  /*4720*/  FMUL.FTZ R5, R5, R5 ;  /* 0x0000000505057220 */ /* 0x000fc80000410000 */
[----:B------:R-:W-:-:S04]  /*4730*/  FFMA.FTZ R5, R4, R4, R5 ;  /* 0x0000000404057223 */ /* 0x000fc80000010005 */
[----:B------:R-:W1:Y:S02]  /*4740*/  MUFU.SQRT R4, R5 ;  /* 0x0000000500047308 */ /* 0x000e640000002000 */
[----:B-1----:R-:W-:Y:S01]  /*4750*/  @P1 FMUL.FTZ R2, R3, R4 ;  /* 0x0000000403021220 */ /* 0x002fe20000410000 */
[----:B------:R-:W-:Y:S01]  /*4760*/  FSETP.NEU.FTZ.AND P1, PT, R30, RZ, PT ;  /* 0x000000ff1e00720b */ /* 0x000fe20003f3d000 */
[----:B------:R-:W-:-:S03]  /*4770*/  HFMA2.MMA R3, -RZ, RZ, 2.04296875, -15.78125 ;  /* 0x4016cbe4ff037435 */ /* 0x000fc600000001ff */
[----:B------:R-:W-:Y:S02]  /*4780*/  FSEL R2, R2, +INF , P2 ;  /* 0x7f80000002027808 */ /* 0x000fe40001000000 */
[----:B------:R-:W-:-:S04]  /*4790*/  ISETP.GE.AND P2, PT, R14, RZ, PT ;  /* 0x000000ff0e00720c */ /* 0x000fc80003f46270 */
[----:B------:R-:W1:Y:S01]  /*47a0*/  MUFU.LG2 R2, R2 ;  /* 0x0000000200027308 */ /* 0x000e620000000c00 */
[----:B------:R-:W-:Y:S01]  /*47b0*/  @!P0 FSEL R0, R3, 0.78539818525314331055, !P2 ;  /* 0x3f490fdb03008808 */ /* 0x000fe20005000000 */
[----:B------:R-:W-:Y:S01]  /*47c0*/  FADD.FTZ R3, |R14|, |R15| ;  /* 0x4000000f0e037221 */ /* 0x000fe20000010200 */
[----:B------:R-:W-:-:S04]  /*47d0*/  @!P1 FSEL R0, RZ, 3.1415927410125732422, P2 ;  /* 0x40490fdbff009808 */ /* 0x000fc80001000000 */
[----:B------:R-:W-:Y:S02]  /*47e0*/  FSETP.GTU.FTZ.AND P0, PT, |R3|, +INF , PT ;  /* 0x7f8000000300780b */ /* 0x000fe40003f1c200 */
[----:B------:R-:W-:-:S04]  /*47f0*/  LOP3.LUT R0, R0, 0x80000000, R15, 0xb8, !PT ;  /* 0x8000000000007812 */ /* 0x000fc800078eb80f */
[----:B------:R-:W-:Y:S01]  /*4800*/  FSEL R0, R3, R0, P0 ;  /* 0x0000000003007208 */ /* 0x000fe20000000000 */
[----:B-1----:R-:W-:Y:S01]  /*4810*/  FMUL.FTZ R28, R2, 0.69314718246459960938 ;  /* 0x3f317218021c7820 */ /* 0x002fe20000410000 */
[----:B------:R-:W-:Y:S06]  /*4820*/  BRA `(.L_x_324) ;  /* 0x0000001000107947 */ /* 0x000fec0003800000 */
.L_x_314:
[----:B------:R-:W-:-:S13]  /*4830*/  FSETP.GEU.FTZ.AND P0, PT, R29, 9.999999682655225389e-20, PT ;  /* 0x1fec1e4a1d00780b */ /* 0x000fda0003f1e000 */
[----:B------:R-:W-:Y:S05]  /*4840*/  @!P0 BRA `(.L_x_345) ;  /* 0x00000004003c8947 */ /* 0x000fea0003800000 */
[----:B------:R-:W-:Y:S01]  /*4850*/  FMUL.FTZ R2, R29, R29 ;  /* 0x0000001d1d027220 */ /* 0x000fe20000410000 */
[----:B------:R-:W-:Y:S01]  /*4860*/  MOV R5, 0x3e800000 ;  /* 0x3e80000000057802 */ /* 0x000fe20000000f00 */
[----:B------:R4:W0:Y:S01]  /*4870*/  FCHK P0, R29, 1 ;  /* 0x3f8000001d007902 */ /* 0x0008220000000000 */
[----:B------:R-:W-:Y:S01]  /*4880*/  MOV R6, 0x3f800000 ;  /* 0x3f80000000067802 */ /* 0x000fe20000000f00 */
[C---:B------:R-:W-:Y:S01]  /*4890*/  FADD.FTZ.RZ R0, R2.reuse, 1 ;  /* 0x3f80000002007421 */ /* 0x040fe2000001c000 */
[----:B------:R-:W-:Y:S01]  /*48a0*/  ISETP.GE.U32.AND P1, PT, R2, 0x7f800000, PT ;  /* 0x7f8000000200780c */ /* 0x000fe20003f26070 */
[----:B------:R-:W-:Y:S02]  /*48b0*/  BSSY B0, `(.L_x_346) ;  /* 0x000001f000007945 */ /* 0x000fe40003800000 */
[----:B------:R-:W-:Y:S01]  /*48c0*/  FFMA R7, R6, -1, R6 ;  /* 0xbf80000006077823 */ /* 0x000fe20000000006 */
[----:B------:R-:W-:-:S04]  /*48d0*/  IADD3 R0, R0, -0x3f400000, RZ ;  /* 0xc0c0000000007810 */ /* 0x000fc80007ffe0ff */
[----:B------:R-:W-:-:S04]  /*48e0*/  LOP3.LUT R3, R0, 0xff800000, RZ, 0xc0, !PT ;  /* 0xff80000000037812 */ /* 0x000fc800078ec0ff */
[----:B-1----:R-:W-:Y:S02]  /*48f0*/  IADD3 R4, -R3, 0x40800000, RZ ;  /* 0x4080000003047810 */ /* 0x002fe40007ffe1ff */
[-C--:B------:R-:W-:Y:S02]  /*4900*/  IADD3 R0, R2, -R3.reuse, RZ ;  /* 0x8000000302007210 */ /* 0x080fe40007ffe0ff */
[----:B------:R-:W-:Y:S01]  /*4910*/  I2FP.F32.S32 R3, R3 ;  /* 0x0000000300037245 */ /* 0x000fe20000201400 */
[----:B------:R-:W-:Y:S01]  /*4920*/  FFMA.FTZ R5, R4, R5, -1 ;  /* 0xbf80000004057423 */ /* 0x000fe20000010005 */
[----:B------:R-:W-:-:S03]  /*4930*/  HFMA2.MMA R4, -RZ, RZ, 1.3056640625, -1.8671875 ;  /* 0x3d39bf78ff047435 */ /* 0x000fc600000001ff */
[----:B------:R-:W-:Y:S01]  /*4940*/  FADD.FTZ R5, R0, R5 ;  /* 0x0000000500057221 */ /* 0x000fe20000010000 */
[----:B------:R-:W-:-:S06]  /*4950*/  FMUL.FTZ R3, R3, 1.1920928955078125e-07 ;  /* 0x3400000003037820 */ /* 0x000fcc0000410000 */
[----:B------:R-:W-:-:S04]  /*4960*/  FFMA.FTZ R0, R5, -R4, 0.10546888411045074463 ;  /* 0x3dd8001205007423 */ /* 0x000fc80000010804 */
[----:B------:R-:W-:-:S04]  /*4970*/  FFMA.FTZ R0, R5, R0, -0.13229703903198242188 ;  /* 0xbe0778e005007423 */ /* 0x000fc80000010000 */
[----:B------:R-:W-:-:S04]  /*4980*/  FFMA.FTZ R0, R5, R0, 0.14491446316242218018 ;  /* 0x3e14647505007423 */ /* 0x000fc80000010000 */
[----:B------:R-:W-:-:S04]  /*4990*/  FFMA.FTZ R0, R5, R0, -0.16641564667224884033 ;  /* 0xbe2a68dd05007423 */ /* 0x000fc80000010000 */
[----:B------:R-:W-:-:S04]  /*49a0*/  FFMA.FTZ R0, R5, R0, 0.19988867640495300293 ;  /* 0x3e4caf9e05007423 */ /* 0x000fc80000010000 */
[----:B------:R-:W-:-:S04]  /*49b0*/  FFMA.FTZ R0, R5, R0, -0.25000196695327758789 ;  /* 0xbe80004205007423 */ /* 0x000fc80000010000 */
[----:B------:R-:W-:-:S04]  /*49c0*/  FFMA.FTZ R0, R5, R0, 0.33333510160446166992 ;  /* 0x3eaaaae605007423 */ /* 0x000fc80000010000 */
[----:B------:R-:W-:Y:S01]  /*49d0*/  FFMA.FTZ R4, R5, R0, -0.5 ;  /* 0xbf00000005047423 */ /* 0x000fe20000010000 */
[----:B------:R-:W-:-:S03]  /*49e0*/  FFMA R0, R7, R6, 1 ;  /* 0x3f80000007007423 */ /* 0x000fc60000000006 */
[----:B------:R-:W-:-:S04]  /*49f0*/  FMUL.FTZ R4, R5, R4 ;  /* 0x0000000405047220 */ /* 0x000fc80000410000 */
[----:B------:R-:W-:Y:S01]  /*4a00*/  FFMA.FTZ R4, R5, R4, R5 ;  /* 0x0000000405047223 */ /* 0x000fe20000010005 */
[----:B------:R-:W-:-:S03]  /*4a10*/  FFMA R5, R0, R29, RZ ;  /* 0x0000001d00057223 */ /* 0x000fc600000000ff */
[----:B------:R-:W-:Y:S01]  /*4a20*/  FFMA.FTZ R28, R3, 0.69314718246459960938, R4 ;  /* 0x3f317218031c7823 */ /* 0x000fe20000010004 */
[----:B------:R-:W-:Y:S01]  /*4a30*/  FFMA R6, R5, -1, R29 ;  /* 0xbf80000005067823 */ /* 0x000fe2000000001d */
[----:B0---4-:R-:W-:Y:S06]  /*4a40*/  @!P1 BRA `(.L_x_347) ;  /* 0x0000000000149947 */ /* 0x011fec0003800000 */
[----:B------:R-:W-:-:S13]  /*4a50*/  ISETP.GE.AND P1, PT, R2, -0x407fffff, PT ;  /* 0xbf8000010200780c */ /* 0x000fda0003f26270 */
[----:B------:R-:W-:-:S05]  /*4a60*/  @P1 MOV R3, 0x7f800000 ;  /* 0x7f80000000031802 */ /* 0x000fca0000000f00 */
[C---:B------:R-:W-:Y:S01]  /*4a70*/  @P1 FFMA.FTZ R28, R2.reuse, R3, +INF ;  /* 0x7f800000021c1423 */ /* 0x040fe20000010003 */
[----:B------:R-:W-:-:S04]  /*4a80*/  FSETP.NEU.FTZ.AND P1, PT, R2, RZ, PT ;  /* 0x000000ff0200720b */ /* 0x000fc80003f3d000 */
[----:B------:R-:W-:-:S09]  /*4a90*/  FSEL R28, R28, -RZ, P1 ;  /* 0x800000ff1c1c7208 */ /* 0x000fd20000800000 */
.L_x_347:
[----:B------:R-:W-:Y:S05]  /*4aa0*/  BSYNC B0 ;  /* 0x0000000000007941 */ /* 0x000fea0003800000 */
.L_x_346:
[----:B------:R-:W-:Y:S01]  /*4ab0*/  BSSY B3, `(.L_x_348) ;  /* 0x0000007000037945 */ /* 0x000fe20003800000 */
[----:B------:R-:W-:-:S03]  /*4ac0*/  FFMA R0, R0, R6, R5 ;  /* 0x0000000600007223 */ /* 0x000fc60000000005 */
[----:B------:R-:W-:Y:S05]  /*4ad0*/  @!P0 BRA `(.L_x_349) ;  /* 0x0000000000108947 */ /* 0x000fea0003800000 */
[----:B------:R-:W-:Y:S01]  /*4ae0*/  HFMA2.MMA R0, -RZ, RZ, 1.875, 0 ;  /* 0x3f800000ff007435 */ /* 0x000fe200000001ff */
[----:B------:R-:W-:Y:S02]  /*4af0*/  MOV R17, R29 ;  /* 0x0000001d00117202 */ /* 0x000fe40000000f00 */
[----:B------:R-:W-:-:S08]  /*4b00*/  MOV R2, 0x4b20 ;  /* 0x00004b2000027802 */ /* 0x000fd00000000f00 */
[----:B--23--:R-:W-:Y:S05]  /*4b10*/  CALL.REL.NOINC `($__internal_0_$__cuda_sm3x_div_rn_ftz_f32_slowpath) ;  /* 0x0000011800d07944 */ /* 0x00cfea0003c00000 */
.L_x_349:
[----:B------:R-:W-:Y:S05]  /*4b20*/  BSYNC B3 ;  /* 0x0000000000037941 */ /* 0x000fea0003800000 */
.L_x_348:
        /* <DEDUP_REMOVED lines=18> */
.L_x_351:
[----:B------:R-:W-:Y:S02]  /*4c50*/  ISETP.GE.AND P0, PT, R14, RZ, PT ;  /* 0x000000ff0e00720c */ /* 0x000fe40003f06270 */
[----:B------:R-:W-:-:S11]  /*4c60*/  MOV R3, 0x3fd774eb ;  /* 0x3fd774eb00037802 */ /* 0x000fd60000000f00 */
[----:B------:R-:W-:-:S04]  /*4c70*/  @P0 FFMA.FTZ R0, R3, 0.93318945169448852539, -R0 ;  /* 0x3f6ee58103000823 */ /* 0x000fc80000010800 */
[----:B------:R-:W-:-:S07]  /*4c80*/  @!P0 FFMA.FTZ R0, R3, 0.93318945169448852539, R0 ;  /* 0x3f6ee58103008823 */ /* 0x000fce0000010000 */
.L_x_352:
[----:B------:R-:W-:Y:S05]  /*4c90*/  BSYNC B0 ;  /* 0x0000000000007941 */ /* 0x000fea0003800000 */
.L_x_350:
        /* <DEDUP_REMOVED lines=10> */
.L_x_345:
[----:B------:R-:W-:Y:S01]  /*4d40*/  MOV R0, 0x3f800000 ;  /* 0x3f80000000007802 */ /* 0x000fe20000000f00 */
[----:B------:R-:W4:Y:S01]  /*4d50*/  FCHK P0, R29, 1 ;  /* 0x3f8000001d007902 */ /* 0x000f220000000000 */
[----:B------:R-:W-:Y:S03]  /*4d60*/  BSSY B3, `(.L_x_353) ;  /* 0x000000b000037945 */ /* 0x000fe60003800000 */
[----:B------:R-:W-:-:S04]  /*4d70*/  FFMA R3, R0, -R0, 1 ;  /* 0x3f80000000037423 */ /* 0x000fc80000000800 */
[----:B------:R-:W-:-:S04]  /*4d80*/  FFMA R0, R3, R0, 1 ;  /* 0x3f80000003007423 */ /* 0x000fc80000000000 */
[----:B------:R-:W-:-:S04]  /*4d90*/  FFMA R2, R0, R29, RZ ;  /* 0x0000001d00027223 */ /* 0x000fc800000000ff */
[----:B------:R-:W-:-:S04]  /*4da0*/  FFMA R3, R2, -1, R29 ;  /* 0xbf80000002037823 */ /* 0x000fc8000000001d */
[----:B------:R-:W-:Y:S01]  /*4db0*/  FFMA R0, R0, R3, R2 ;  /* 0x0000000300007223 */ /* 0x000fe20000000002 */
[----:B----4-:R-:W-:Y:S06]  /*4dc0*/  @!P0 BRA `(.L_x_354) ;  /* 0x0000000000108947 */ /* 0x010fec0003800000 */
[----:B------:R-:W-:Y:S01]  /*4dd0*/  HFMA2.MMA R0, -RZ, RZ, 1.875, 0 ;  /* 0x3f800000ff007435 */ /* 0x000fe200000001ff */
[----:B------:R-:W-:Y:S02]  /*4de0*/  MOV R17, R29 ;  /* 0x0000001d00117202 */ /* 0x000fe40000000f00 */
[----:B------:R-:W-:-:S08]  /*4df0*/  MOV R2, 0x4e10 ;  /* 0x00004e1000027802 */ /* 0x000fd00000000f00 */
[----:B0123--:R-:W-:Y:S05]  /*4e00*/  CALL.REL.NOINC `($__internal_0_$__cuda_sm3x_div_rn_ftz_f32_slowpath) ;  /* 0x0000011800147944 */ /* 0x00ffea0003c00000 */
.L_x_354:
[----:B------:R-:W-:Y:S05]  /*4e10*/  BSYNC B3 ;  /* 0x0000000000037941 */ /* 0x000fea0003800000 */
.L_x_353:
        /* <DEDUP_REMOVED lines=18> */
.L_x_356:
[----:B------:R-:W-:Y:S02]  /*4f40*/  ISETP.GE.AND P0, PT, R14, RZ, PT ;  /* 0x000000ff0e00720c */ /* 0x000fe40003f06270 */
[----:B------:R-:W-:-:S11]  /*4f50*/  MOV R3, 0x3fd774eb ;  /* 0x3fd774eb00037802 */ /* 0x000fd60000000f00 */
[----:B------:R-:W-:-:S04]  /*4f60*/  @P0 FFMA.FTZ R0, R3, 0.93318945169448852539, -R0 ;  /* 0x3f6ee58103000823 */ /* 0x000fc80000010800 */
[----:B------:R-:W-:-:S07]  /*4f70*/  @!P0 FFMA.FTZ R0, R3, 0.93318945169448852539, R0 ;  /* 0x3f6ee58103008823 */ /* 0x000fce0000010000 */
.L_x_357:
[----:B------:R-:W-:Y:S05]  /*4f80*/  BSYNC B0 ;  /* 0x0000000000007941 */ /* 0x000fea0003800000 */
.L_x_355:
        /* <DEDUP_REMOVED lines=11> */
.L_x_313:
[----:B------:R-:W-:Y:S01]  /*5040*/  FMUL.FTZ R0, R14, 0.36787945032119750977 ;  /* 0x3ebc5ab20e007820 */ /* 0x000fe20000410000 */
[----:B------:R-:W-:Y:S01]  /*5050*/  FMUL.FTZ R2, R15, 0.36787945032119750977 ;  /* 0x3ebc5ab20f027820 */ /* 0x000fe20000410000 */
[----:B------:R-:W-:Y:S02]  /*5060*/  BSSY B3, `(.L_x_358) ;  /* 0x0000020000037945 */ /* 0x000fe40003800000 */
[----:B------:R-:W-:Y:S01]  /*5070*/  FADD.FTZ R0, |R0|, -RZ ;  /* 0x800000ff00007221 */ /* 0x000fe20000010200 */
[----:B------:R-:W-:-:S05]  /*5080*/  FADD.FTZ R3, |R2|, -RZ ;  /* 0x800000ff02037221 */ /* 0x000fca0000010200 */
[CC--:B------:R-:W-:Y:S02]  /*5090*/  VIMNMX R2, R0.reuse, R3.reuse, !PT ;  /* 0x0000000300027248 */ /* 0x0c0fe40007fe0100 */
[----:B------:R-:W-:Y:S02]  /*50a0*/  VIMNMX R0, R0, R3, PT ;  /* 0x0000000300007248 */ /* 0x000fe40003fe0100 */
[----:B-1----:R-:W-:Y:S02]  /*50b0*/  LOP3.LUT R4, R2, 0xfe000000, RZ, 0xc0, !PT ;  /* 0xfe00000002047812 */ /* 0x002fe400078ec0ff */
        /* <DEDUP_REMOVED lines=8> */
[----:B------:R-:W1:Y:S02]  /*5140*/  MUFU.SQRT R6, R6 ;  /* 0x0000000600067308 */ /* 0x000e640000002000 */
[----:B-1----:R-:W-:Y:S01]  /*5150*/  @P0 FMUL.FTZ R2, R6, R3 ;  /* 0x0000000306020220 */ /* 0x002fe20000410000 */
[----:B------:R-:W-:Y:S01]  /*5160*/  FSETP.NEU.FTZ.AND P0, PT, R0, +INF , PT ;  /* 0x7f8000000000780b */ /* 0x000fe20003f1d000 */
[----:B------:R-:W-:Y:S01]  /*5170*/  FFMA R0, -R30, R5, 1 ;  /* 0x3f8000001e007423 */ /* 0x000fe20000000105 */
[----:B------:R-:W-:Y:S02]  /*5180*/  MOV R3, 0x3f800000 ;  /* 0x3f80000000037802 */ /* 0x000fe40000000f00 */
[----:B------:R-:W-:Y:S01]  /*5190*/  FSEL R2, R2, +INF , P0 ;  /* 0x7f80000002027808 */ /* 0x000fe20000000000 */
[----:B------:R-:W-:-:S04]  /*51a0*/  FFMA R0, R5, R0, R5 ;  /* 0x0000000005007223 */ /* 0x000fc80000000005 */
[----:B------:R-:W-:Y:S01]  /*51b0*/  FFMA R5, R29, R0, RZ ;  /* 0x000000001d057223 */ /* 0x000fe200000000ff */
[----:B------:R-:W1:Y:S03]  /*51c0*/  MUFU.LG2 R2, R2 ;  /* 0x0000000200027308 */ /* 0x000e660000000c00 */
[----:B------:R-:W-:-:S04]  /*51d0*/  FFMA R4, -R30, R5, R29 ;  /* 0x000000051e047223 */ /* 0x000fc8000000011d */
[----:B------:R-:W-:Y:S01]  /*51e0*/  FFMA R0, R0, R4, R5 ;  /* 0x0000000400007223 */ /* 0x000fe20000000005 */
[----:B------:R-:W4:Y:S01]  /*51f0*/  FCHK P0, R29, R30 ;  /* 0x0000001e1d007302 */ /* 0x000f220000000000 */
[----:B-1----:R-:W-:Y:S01]  /*5200*/  FFMA.FTZ R28, R2, 0.69314718246459960938, R3 ;  /* 0x3f317218021c7823 */ /* 0x002fe20000010003 */
[----:B----4-:R-:W-:Y:S06]  /*5210*/  @!P0 BRA `(.L_x_359) ;  /* 0x0000000000108947 */ /* 0x010fec0003800000 */
[----:B------:R-:W-:Y:S02]  /*5220*/  MOV R17, R29 ;  /* 0x0000001d00117202 */ /* 0x000fe40000000f00 */
[----:B------:R-:W-:Y:S02]  /*5230*/  MOV R0, R30 ;  /* 0x0000001e00007202 */ /* 0x000fe40000000f00 */
[----:B------:R-:W-:-:S07]  /*5240*/  MOV R2, 0x5260 ;  /* 0x0000526000027802 */ /* 0x000fce0000000f00 */
[----:B0-23--:R-:W-:Y:S05]  /*5250*/  CALL.REL.NOINC `($__internal_0_$__cuda_sm3x_div_rn_ftz_f32_slowpath) ;  /* 0x0000011400007944 */ /* 0x00dfea0003c00000 */
.L_x_359:
[----:B------:R-:W-:Y:S05]  /*5260*/  BSYNC B3 ;  /* 0x0000000000037941 */ /* 0x000fea0003800000 */
.L_x_358:
        /* <DEDUP_REMOVED lines=18> */
.L_x_361:
[----:B------:R-:W-:Y:S02]  /*5390*/  ISETP.GE.AND P0, PT, R14, RZ, PT ;  /* 0x000000ff0e00720c */ /* 0x000fe40003f06270 */
[----:B------:R-:W-:-:S11]  /*53a0*/  MOV R3, 0x3fd774eb ;  /* 0x3fd774eb00037802 */ /* 0x000fd60000000f00 */
[----:B------:R-:W-:-:S04]  /*53b0*/  @P0 FFMA.FTZ R0, R3, 0.93318945169448852539, -R0 ;  /* 0x3f6ee58103000823 */ /* 0x000fc80000010800 */
[----:B------:R-:W-:-:S07]  /*53c0*/  @!P0 FFMA.FTZ R0, R3, 0.93318945169448852539, R0 ;  /* 0x3f6ee58103008823 */ /* 0x000fce0000010000 */
.L_x_362:
[----:B------:R-:W-:Y:S05]  /*53d0*/  BSYNC B0 ;  /* 0x0000000000007941 */ /* 0x000fea0003800000 */
.L_x_360:
        /* <DEDUP_REMOVED lines=11> */
.L_x_312:
[C---:B------:R-:W-:Y:S01]  /*5490*/  FADD.FTZ R17, |R15|.reuse, -RZ ;  /* 0x800000ff0f117221 */ /* 0x040fe20000010200 */
[----:B------:R-:W-:Y:S01]  /*54a0*/  FSETP.GT.FTZ.AND P2, PT, |R15|, |R14|, PT ;  /* 0x4000000e0f00720b */ /* 0x000fe20003f54200 */
[----:B------:R-:W-:Y:S01]  /*54b0*/  BSSY B3, `(.L_x_363) ;  /* 0x0000018000037945 */ /* 0x000fe20003800000 */
[----:B------:R-:W-:Y:S02]  /*54c0*/  FSETP.GEU.FTZ.AND P0, PT, |R14|, 1.084202172485504434e-19, PT ;  /* 0x200000000e00780b */ /* 0x000fe40003f1e200 */
[----:B------:R-:W-:Y:S02]  /*54d0*/  FSEL R27, R17, R28, P2 ;  /* 0x0000001c111b7208 */ /* 0x000fe40001000000 */
[----:B------:R-:W-:Y:S02]  /*54e0*/  FSETP.GEU.FTZ.AND P1, PT, |R15|, 1.084202172485504434e-19, PT ;  /* 0x200000000f00780b */ /* 0x000fe40003f3e200 */
[----:B------:R-:W4:Y:S01]  /*54f0*/  MUFU.RCP R0, R27 ;  /* 0x0000001b00007308 */ /* 0x000f220000001000 */
[----:B------:R-:W-:-:S02]  /*5500*/  FSEL R17, R28, R17, P2 ;  /* 0x000000111c117208 */ /* 0x000fc40001000000 */
[----:B------:R-:W-:-:S07]  /*5510*/  PLOP3.LUT P0, PT, P0, P1, PT, 0x2, 0x0 ;  /* 0x000000000000781c */ /* 0x000fce0000702072 */
[----:B------:R-:W5:Y:S06]  /*5520*/  FCHK P1, R17, R27 ;  /* 0x0000001b11007302 */ /* 0x000f6c0000020000 */
[----:B------:R-:W-:Y:S01]  /*5530*/  @P0 FMUL.FTZ R2, R15, 4 ;  /* 0x408000000f020820 */ /* 0x000fe20000410000 */
[----:B----4-:R-:W-:Y:S01]  /*5540*/  FFMA R3, -R27, R0, 1 ;  /* 0x3f8000001b037423 */ /* 0x010fe20000000100 */
[----:B------:R-:W-:-:S03]  /*5550*/  @!P0 FMUL.FTZ R29, R15, R15 ;  /* 0x0000000f0f1d8220 */ /* 0x000fc60000410000 */
[----:B-1----:R-:W-:Y:S01]  /*5560*/  FFMA R4, R0, R3, R0 ;  /* 0x0000000300047223 */ /* 0x002fe20000000000 */
        /* <DEDUP_REMOVED lines=8> */
[----:B-----5:R-:W-:Y:S06]  /*55f0*/  @!P1 BRA `(.L_x_364) ;  /* 0x00000000000c9947 */ /* 0x020fec0003800000 */
[----:B------:R-:W-:Y:S02]  /*5600*/  MOV R0, R27 ;  /* 0x0000001b00007202 */ /* 0x000fe40000000f00 */
[----:B------:R-:W-:-:S07]  /*5610*/  MOV R2, 0x5630 ;  /* 0x0000563000027802 */ /* 0x000fce0000000f00 */
[----:B0-23--:R-:W-:Y:S05]  /*5620*/  CALL.REL.NOINC `($__internal_0_$__cuda_sm3x_div_rn_ftz_f32_slowpath) ;  /* 0x00000110000c7944 */ /* 0x00dfea0003c00000 */
.L_x_364:
[----:B------:R-:W-:Y:S05]  /*5630*/  BSYNC B3 ;  /* 0x0000000000037941 */ /* 0x000fea0003800000 */
.L_x_363:
        /* <DEDUP_REMOVED lines=18> */
.L_x_366:
[----:B------:R-:W-:Y:S02]  /*5760*/  ISETP.GE.AND P0, PT, R14, RZ, PT ;  /* 0x000000ff0e00720c */ /* 0x000fe40003f06270 */
[----:B------:R-:W-:-:S11]  /*5770*/  MOV R3, 0x3fd774eb ;  /* 0x3fd774eb00037802 */ /* 0x000fd60000000f00 */
[----:B------:R-:W-:-:S04]  /*5780*/  @P0 FFMA.FTZ R0, R3, 0.93318945169448852539, -R0 ;  /* 0x3f6ee58103000823 */ /* 0x000fc80000010800 */
[----:B------:R-:W-:-:S07]  /*5790*/  @!P0 FFMA.FTZ R0, R3, 0.93318945169448852539, R0 ;  /* 0x3f6ee58103008823 */ /* 0x000fce0000010000 */
.L_x_367:
[----:B------:R-:W-:Y:S05]  /*57a0*/  BSYNC B0 ;  /* 0x0000000000007941 */ /* 0x000fea0003800000 */
.L_x_365:
[C---:B------:R-:W-:Y:S01]  /*57b0*/  FSETP.NEU.FTZ.AND P2, PT, |R14|.reuse, |R15|, PT ;  /* 0x4000000f0e00720b */ /* 0x040fe20003f5d200 */
[----:B------:R-:W-:Y:S01]  /*57c0*/  HFMA2.MMA R2, -RZ, RZ, 2.04296875, -15.78125 ;  /* 0x4016cbe4ff027435 */ /* 0x000fe200000001ff */
[----:B------:R-:W-:Y:S01]  /*57d0*/  FSETP.NEU.FTZ.AND P0, PT, R27, RZ, PT ;  /* 0x000000ff1b00720b */ /* 0x000fe20003f1d000 */
[----:B------:R-:W1:Y:S01]  /*57e0*/  MUFU.LG2 R29, R29 ;  /* 0x0000001d001d7308 */ /* 0x000e620000000c00 */
[C---:B------:R-:W-:Y:S01]  /*57f0*/  ISETP.GE.AND P1, PT, R14.reuse, RZ, PT ;  /* 0x000000ff0e00720c */ /* 0x040fe20003f26270 */
[----:B------:R-:W-:-:S08]  /*5800*/  FADD.FTZ R3, |R14|, |R15| ;  /* 0x4000000f0e037221 */ /* 0x000fd00000010200 */
[----:B------:R-:W-:Y:S02]  /*5810*/  @!P2 FSEL R0, R2, 0.78539818525314331055, !P1 ;  /* 0x3f490fdb0200a808 */ /* 0x000fe40004800000 */
[----:B------:R-:W-:Y:S02]  /*5820*/  @!P0 FSEL R0, RZ, 3.1415927410125732422, P1 ;  /* 0x40490fdbff008808 */ /* 0x000fe40000800000 */
[----:B------:R-:W-:Y:S02]  /*5830*/  FSETP.GTU.FTZ.AND P0, PT, |R3|, +INF , PT ;  /* 0x7f8000000300780b */ /* 0x000fe40003f1c200 */
[----:B------:R-:W-:Y:S01]  /*5840*/  LOP3.LUT R0, R0, 0x80000000, R15, 0xb8, !PT ;  /* 0x8000000000007812 */ /* 0x000fe200078eb80f */
[----:B-1----:R-:W-:-:S03]  /*5850*/  FMUL.FTZ R28, R29, 0.69314718246459960938 ;  /* 0x3f3172181d1c7820 */ /* 0x002fc60000410000 */
[----:B------:R-:W-:-:S07]  /*5860*/  FSEL R0, R3, R0, P0 ;  /* 0x0000000003007208 */ /* 0x000fce0000000000 */
.L_x_324:
[----:B------:R-:W-:Y:S05]  /*5870*/  BSYNC B2 ;  /* 0x0000000000027941 */ /* 0x000fea0003800000 */
.L_x_311:
[----:B------:R-:W-:Y:S01]  /*5880*/  FMUL.FTZ R3, R0, UR12 ;  /* 0x0000000c00037c20 */ /* 0x000fe20008410000 */
[----:B------:R-:W-:Y:S03]  /*5890*/  BSSY B0, `(.L_x_368) ;  /* 0x000003a000007945 */ /* 0x000fe60003800000 */
[----:B-1----:R-:W-:Y:S01]  /*58a0*/  FFMA.FTZ R4, R28, UR13, R3 ;  /* 0x0000000d1c047c23 */ /* 0x002fe20008010003 */
        /* <DEDUP_REMOVED lines=13> */
[----:B------:R-:W1:Y:S08]  /*5980*/  @P0 MUFU.EX2 R0, R0 ;  /* 0x0000000000000308 */ /* 0x000e700000000800 */
[----:B------:R-:W4:Y:S01]  /*5990*/  @P0 MUFU.COS R3, R2 ;  /* 0x0000000200030308 */ /* 0x000f220000000000 */
[C---:B-1----:R-:W-:Y:S01]  /*59a0*/  @P0 FMUL.FTZ R15, R0.reuse, R15 ;  /* 0x0000000f000f0220 */ /* 0x042fe20000410000 */
[----:B----4-:R-:W-:Y:S01]  /*59b0*/  @P0 FMUL.FTZ R14, R0, R3 ;  /* 0x00000003000e0220 */ /* 0x010fe20000410000 */
[----:B------:R-:W-:Y:S06]  /*59c0*/  @P0 BRA `(.L_x_372) ;  /* 0x0000000000980947 */ /* 0x000fec0003800000 */
[----:B------:R-:W-:Y:S01]  /*59d0*/  FADD.FTZ R0, R28, -162.88958740234375 ;  /* 0xc322e3bc1c007421 */ /* 0x000fe20000010000 */
[----:B------:R-:W-:-:S03]  /*59e0*/  FMUL.RZ R6, R4, 0.15915493667125701904 ;  /* 0x3e22f98304067820 */ /* 0x000fc6000040c000 */
[----:B------:R-:W-:Y:S01]  /*59f0*/  FMUL.FTZ R0, R0, 1.4426950216293334961 ;  /* 0x3fb8aa3b00007820 */ /* 0x000fe20000410000 */
[----:B------:R-:W-:Y:S08]  /*5a00*/  MUFU.SIN R7, R6 ;  /* 0x0000000600077308 */ /* 0x000ff00000000400 */
[----:B------:R-:W1:Y:S08]  /*5a10*/  MUFU.EX2 R0, R0 ;  /* 0x0000000000007308 */ /* 0x000e700000000800 */
[----:B------:R-:W4:Y:S01]  /*5a20*/  MUFU.COS R5, R6 ;  /* 0x0000000600057308 */ /* 0x000f220000000000 */
[----:B-1----:R-:W-:-:S02]  /*5a30*/  LEA.HI R3, R0, 0xffffffed, RZ, 0x9 ;  /* 0xffffffed00037811 */ /* 0x002fc400078f48ff */
[----:B------:R-:W-:Y:S02]  /*5a40*/  LOP3.LUT R2, R0, 0x7fffff, RZ, 0xc0, !PT ;  /* 0x007fffff00027812 */ /* 0x000fe400078ec0ff */
[----:B------:R-:W-:Y:S02]  /*5a50*/  LEA.HI R4, R3, R3, RZ, 0x1 ;  /* 0x0000000303047211 */ /* 0x000fe400078f08ff */
[----:B------:R-:W-:Y:S02]  /*5a60*/  LOP3.LUT R2, R2, 0x7f000000, RZ, 0xfc, !PT ;  /* 0x7f00000002027812 */ /* 0x000fe400078efcff */
[----:B------:R-:W-:-:S03]  /*5a70*/  SHF.R.S32.HI R4, RZ, 0x1, R4 ;  /* 0x00000001ff047819 */ /* 0x000fc60000011404 */
[C---:B------:R-:W-:Y:S01]  /*5a80*/  FMUL.FTZ R7, R2.reuse, R7 ;  /* 0x0000000702077220 */ /* 0x040fe20000410000 */
[----:B------:R-:W-:Y:S01]  /*5a90*/  IADD3 R3, R3, -R4, RZ ;  /* 0x8000000403037210 */ /* 0x000fe20007ffe0ff */
[----:B----4-:R-:W-:Y:S01]  /*5aa0*/  FMUL.FTZ R5, R2, R5 ;  /* 0x0000000502057220 */ /* 0x010fe20000410000 */
[----:B------:R-:W-:Y:S02]  /*5ab0*/  LEA R4, R4, 0x3f800000, 0x17 ;  /* 0x3f80000004047811 */ /* 0x000fe400078eb8ff */
[----:B------:R-:W-:-:S03]  /*5ac0*/  LEA R3, R3, 0x3f800000, 0x17 ;  /* 0x3f80000003037811 */ /* 0x000fc600078eb8ff */
[C---:B------:R-:W-:Y:S01]  /*5ad0*/  FMUL.FTZ R0, R4.reuse, R7 ;  /* 0x0000000704007220 */ /* 0x040fe20000410000 */
[----:B------:R-:W-:-:S03]  /*5ae0*/  FMUL.FTZ R4, R4, R5 ;  /* 0x0000000504047220 */ /* 0x000fc60000410000 */
[C---:B------:R-:W-:Y:S01]  /*5af0*/  FMUL.FTZ R15, R3.reuse, R0 ;  /* 0x00000000030f7220 */ /* 0x040fe20000410000 */
[----:B------:R-:W-:Y:S01]  /*5b00*/  FMUL.FTZ R14, R3, R4 ;  /* 0x00000004030e7220 */ /* 0x000fe20000410000 */
[----:B------:R-:W-:Y:S06]  /*5b10*/  BRA `(.L_x_372) ;  /* 0x0000000000447947 */ /* 0x000fec0003800000 */
.L_x_371:
        /* <DEDUP_REMOVED lines=10> */
.L_x_370:
[----:B------:R-:W-:-:S04]  /*5bc0*/  FMUL.RZ R4, R4, 0.15915493667125701904 ;  /* 0x3e22f98304047820 */ /* 0x000fc8000040c000 */
[----:B------:R4:W1:Y:S08]  /*5bd0*/  MUFU.SIN R15, R4 ;  /* 0x00000004000f7308 */ /* 0x0008700000000400 */
[----:B------:R4:W0:Y:S01]  /*5be0*/  MUFU.COS R14, R4 ;  /* 0x00000004000e7308 */ /* 0x0008220000000000 */
[----:B------:R-:W-:Y:S05]  /*5bf0*/  BRA `(.L_x_372) ;  /* 0x00000000000c7947 */ /* 0x000fea0003800000 */
.L_x_369:
[----:B------:R-:W-:Y:S01]  /*5c00*/  FMUL.FTZ R14, R28, 1.4426950216293334961 ;  /* 0x3fb8aa3b1c0e7820 */ /* 0x000fe20000410000 */
[----:B------:R-:W-:-:S05]  /*5c10*/  MOV R15, R4 ;  /* 0x00000004000f7202 */ /* 0x000fca0000000f00 */
[----:B------:R-:W1:Y:S02]  /*5c20*/  MUFU.EX2 R14, R14 ;  /* 0x0000000e000e7308 */ /* 0x000e640000000800 */
.L_x_372:
[----:B------:R-:W-:Y:S05]  /*5c30*/  BSYNC B0 ;  /* 0x0000000000007941 */ /* 0x000fea0003800000 */
.L_x_368:
[C---:B------:R-:W-:Y:S01]  /*5c40*/  FSETP.NAN.FTZ.AND P0, PT, R8.reuse, R9, PT ;  /* 0x000000090800720b */ /* 0x040fe20003f18000 */
        /* <DEDUP_REMOVED lines=32> */
[----:B----4-:R-:W-:Y:S02]  /*5e50*/  IADD3 R4, -R3, 0x40800000, RZ ;  /* 0x4080000003047810 */ /* 0x010fe40007ffe1ff */
[-C--:B------:R-:W-:Y:S02]  /*5e60*/  IADD3 R2, R0, -R3.reuse, RZ ;  /* 0x8000000300027210 */ /* 0x080fe40007ffe0ff */
[----:B------:R-:W-:Y:S01]  /*5e70*/  I2FP.F32.S32 R3, R3 ;  /* 0x0000000300037245 */ /* 0x000fe20000201400 */
[----:B------:R-:W-:-:S04]  /*5e80*/  FFMA.FTZ R5, R4, 0.25, -R5 ;  /* 0x3e80000004057823 */ /* 0x000fc80000010805 */
[----:B------:R-:W-:Y:S01]  /*5e90*/  FADD.FTZ R2, R2, R5 ;  /* 0x0000000502027221 */ /* 0x000fe20000010000 */
[----:B------:R-:W-:-:S03]  /*5ea0*/  FMUL.FTZ R3, R3, 1.1920928955078125e-07 ;  /* 0x3400000003037820 */ /* 0x000fc60000410000 */
[C---:B------:R-:W-:Y:S02]  /*5eb0*/  FFMA.FTZ R5, R2.reuse, -R7, 0.10546888411045074463 ;  /* 0x3dd8001202057423 */ /* 0x040fe40000010807 */
[----:B------:R-:W4:Y:S02]  /*5ec0*/  MUFU.RCP R7, R30 ;  /* 0x0000001e00077308 */ /* 0x000f240000001000 */
[----:B------:R-:W-:-:S04]  /*5ed0*/  FFMA.FTZ R5, R2, R5, -0.13229703903198242188 ;  /* 0xbe0778e002057423 */ /* 0x000fc80000010005 */
[----:B------:R-:W-:-:S04]  /*5ee0*/  FFMA.FTZ R5, R2, R5, 0.14491446316242218018 ;  /* 0x3e14647502057423 */ /* 0x000fc80000010005 */
[----:B------:R-:W-:-:S04]  /*5ef0*/  FFMA.FTZ R5, R2, R5, -0.16641564667224884033 ;  /* 0xbe2a68dd02057423 */ /* 0x000fc80000010005 */
[----:B------:R-:W-:Y:S01]  /*5f00*/  FFMA.FTZ R5, R2, R5, 0.19988867640495300293 ;  /* 0x3e4caf9e02057423 */ /* 0x000fe20000010005 */
[----:B----4-:R-:W-:-:S03]  /*5f10*/  FFMA R4, -R30, R7, 1 ;  /* 0x3f8000001e047423 */ /* 0x010fc60000000107 */
        /* <DEDUP_REMOVED lines=15> */
.L_x_380:
[----:B------:R-:W-:Y:S05]  /*6010*/  BSYNC B0 ;  /* 0x0000000000007941 */ /* 0x000fea0003800000 */
.L_x_379:
[----:B------:R-:W-:Y:S01]  /*6020*/  BSSY B3, `(.L_x_381) ;  /* 0x0000007000037945 */ /* 0x000fe20003800000 */
[----:B------:R-:W-:-:S03]  /*6030*/  FFMA R0, R4, R6, R5 ;  /* 0x0000000604007223 */ /* 0x000fc60000000005 */
[----:B------:R-:W-:Y:S05]  /*6040*/  @!P0 BRA `(.L_x_382) ;  /* 0x0000000000108947 */ /* 0x000fea0003800000 */
[----:B------:R-:W-:Y:S02]  /*6050*/  MOV R17, R29 ;  /* 0x0000001d00117202 */ /* 0x000fe40000000f00 */
[----:B------:R-:W-:Y:S02]  /*6060*/  MOV R0, R30 ;  /* 0x0000001e00007202 */ /* 0x000fe40000000f00 */
[----:B------:R-:W-:-:S07]  /*6070*/  MOV R2, 0x6090 ;  /* 0x0000609000027802 */ /* 0x000fce0000000f00 */
[----:B0123--:R-:W-:Y:S05]  /*6080*/  CALL.REL.NOINC `($__internal_0_$__cuda_sm3x_div_rn_ftz_f32_slowpath) ;  /* 0x0000010400747944 */ /* 0x00ffea0003c00000 */
.L_x_382:
[----:B------:R-:W-:Y:S05]  /*6090*/  BSYNC B3 ;  /* 0x0000000000037941 */ /* 0x000fea0003800000 */
.L_x_381:
        /* <DEDUP_REMOVED lines=18> */
.L_x_384:
[----:B------:R-:W-:Y:S02]  /*61c0*/  ISETP.GE.AND P0, PT, R8, RZ, PT ;  /* 0x000000ff0800720c */ /* 0x000fe40003f06270 */
[----:B------:R-:W-:-:S11]  /*61d0*/  MOV R3, 0x3fd774eb ;  /* 0x3fd774eb00037802 */ /* 0x000fd60000000f00 */
[----:B------:R-:W-:-:S04]  /*61e0*/  @P0 FFMA.FTZ R0, R3, 0.93318945169448852539, -R0 ;  /* 0x3f6ee58103000823 */ /* 0x000fc80000010800 */
[----:B------:R-:W-:-:S07]  /*61f0*/  @!P0 FFMA.FTZ R0, R3, 0.93318945169448852539, R0 ;  /* 0x3f6ee58103008823 */ /* 0x000fce0000010000 */
.L_x_385:
[----:B------:R-:W-:Y:S05]  /*6200*/  BSYNC B0 ;  /* 0x0000000000007941 */ /* 0x000fea0003800000 */
.L_x_383:
        /* <DEDUP_REMOVED lines=12> */
.L_x_378:
[----:B------:R-:W-:-:S04]  /*62d0*/  FMUL.FTZ R27, R29, R29 ;  /* 0x0000001d1d1b7220 */ /* 0x000fc80000410000 */
[----:B------:R-:W-:-:S05]  /*62e0*/  FFMA.FTZ R27, R30, R30, R27 ;  /* 0x0000001e1e1b7223 */ /* 0x000fca000001001b */
[----:B------:R-:W-:-:S13]  /*62f0*/  FSETP.GTU.FTZ.AND P0, PT, R27, 0.69999998807907104492, PT ;  /* 0x3f3333331b00780b */ /* 0x000fda0003f1c000 */
[----:B------:R-:W-:Y:S05]  /*6300*/  @P0 BRA `(.L_x_387) ;  /* 0x0000000000c80947 */ /* 0x000fea0003800000 */
[----:B------:R-:W5:Y:S01]  /*6310*/  MUFU.RCP R3, R30 ;  /* 0x0000001e00037308 */ /* 0x000f620000001000 */
[----:B------:R-:W-:Y:S07]  /*6320*/  BSSY B3, `(.L_x_388) ;  /* 0x000000c000037945 */ /* 0x000fee0003800000 */
[----:B------:R-:W0:Y:S01]  /*6330*/  FCHK P0, R29, R30 ;  /* 0x0000001e1d007302 */ /* 0x000e220000000000 */
[----:B-----5:R-:W-:-:S04]  /*6340*/  FFMA R0, -R30, R3, 1 ;  /* 0x3f8000001e007423 */ /* 0x020fc80000000103 */
[----:B------:R-:W-:-:S04]  /*6350*/  FFMA R0, R3, R0, R3 ;  /* 0x0000000003007223 */ /* 0x000fc80000000003 */
[----:B------:R-:W-:-:S04]  /*6360*/  FFMA R3, R29, R0, RZ ;  /* 0x000000001d037223 */ /* 0x000fc800000000ff */
[----:B------:R-:W-:-:S04]  /*6370*/  FFMA R2, -R30, R3, R29 ;  /* 0x000000031e027223 */ /* 0x000fc8000000011d */
[----:B------:R-:W-:Y:S01]  /*6380*/  FFMA R0, R0, R2, R3 ;  /* 0x0000000200007223 */ /* 0x000fe20000000003 */
[----:B0-----:R-:W-:Y:S06]  /*6390*/  @!P0 BRA `(.L_x_389) ;  /* 0x0000000000108947 */ /* 0x001fec0003800000 */
[----:B------:R-:W-:Y:S02]  /*63a0*/  MOV R17, R29 ;  /* 0x0000001d00117202 */ /* 0x000fe40000000f00 */
[----:B------:R-:W-:Y:S02]  /*63b0*/  MOV R0, R30 ;  /* 0x0000001e00007202 */ /* 0x000fe40000000f00 */
[----:B------:R-:W-:-:S07]  /*63c0*/  MOV R2, 0x63e0 ;  /* 0x000063e000027802 */ /* 0x000fce0000000f00 */
[----:B-1234-:R-:W-:Y:S05]  /*63d0*/  CALL.REL.NOINC `($__internal_0_$__cuda_sm3x_div_rn_ftz_f32_slowpath) ;  /* 0x0000010000a07944 */ /* 0x01efea0003c00000 */
.L_x_389:
[----:B------:R-:W-:Y:S05]  /*63e0*/  BSYNC B3 ;  /* 0x0000000000037941 */ /* 0x000fea0003800000 */
.L_x_388:
        /* <DEDUP_REMOVED lines=18> */
.L_x_391:
[----:B------:R-:W-:Y:S02]  /*6510*/  ISETP.GE.AND P0, PT, R8, RZ, PT ;  /* 0x000000ff0800720c */ /* 0x000fe40003f06270 */
[----:B------:R-:W-:-:S11]  /*6520*/  MOV R3, 0x3fd774eb ;  /* 0x3fd774eb00037802 */ /* 0x000fd60000000f00 */
[----:B------:R-:W-:-:S04]  /*6530*/  @P0 FFMA.FTZ R0, R3, 0.93318945169448852539, -R0 ;  /* 0x3f6ee58103000823 */ /* 0x000fc80000010800 */
[----:B------:R-:W-:-:S07]  /*6540*/  @!P0 FFMA.FTZ R0, R3, 0.93318945169448852539, R0 ;  /* 0x3f6ee58103008823 */ /* 0x000fce0000010000 */
.L_x_392:
[----:B------:R-:W-:Y:S05]  /*6550*/  BSYNC B0 ;  /* 0x0000000000007941 */ /* 0x000fea0003800000 */
.L_x_390:
        /* <DEDUP_REMOVED lines=13> */
.L_x_387:
[----:B------:R-:W-:Y:S01]  /*6630*/  LOP3.LUT R3, R30, 0xffff0000, RZ, 0xc0, !PT ;  /* 0xffff00001e037812 */ /* 0x000fe200078ec0ff */
[----:B------:R-:W-:Y:S01]  /*6640*/  BSSY B0, `(.L_x_393) ;  /* 0x000003f000007945 */ /* 0x000fe20003800000 */
[----:B----4-:R-:W-:-:S03]  /*6650*/  LOP3.LUT R4, R29, 0xffff0000, RZ, 0xc0, !PT ;  /* 0xffff00001d047812 */ /* 0x010fc600078ec0ff */
        /* <DEDUP_REMOVED lines=22> */
.L_x_394:
        /* <DEDUP_REMOVED lines=40> */
.L_x_393:
        /* <DEDUP_REMOVED lines=48> */
.L_x_396:
[----:B------:R-:W-:Y:S05]  /*6d40*/  BSYNC B0 ;  /* 0x0000000000007941 */ /* 0x000fea0003800000 */
.L_x_395:
[----:B------:R-:W-:Y:S01]  /*6d50*/  BSSY B3, `(.L_x_397) ;  /* 0x0000007000037945 */ /* 0x000fe20003800000 */
[----:B------:R-:W-:-:S03]  /*6d60*/  FFMA R0, R2, R4, R5 ;  /* 0x0000000402007223 */ /* 0x000fc60000000005 */
[----:B------:R-:W-:Y:S05]  /*6d70*/  @!P0 BRA `(.L_x_398) ;  /* 0x0000000000108947 */ /* 0x000fea0003800000 */
[----:B------:R-:W-:Y:S02]  /*6d80*/  MOV R17, R29 ;  /* 0x0000001d00117202 */ /* 0x000fe40000000f00 */
[----:B------:R-:W-:Y:S02]  /*6d90*/  MOV R0, R30 ;  /* 0x0000001e00007202 */ /* 0x000fe40000000f00 */
[----:B------:R-:W-:-:S07]  /*6da0*/  MOV R2, 0x6dc0 ;  /* 0x00006dc000027802 */ /* 0x000fce0000000f00 */
[----:B0123--:R-:W-:Y:S05]  /*6db0*/  CALL.REL.NOINC `($__internal_0_$__cuda_sm3x_div_rn_ftz_f32_slowpath) ;  /* 0x000000f800287944 */ /* 0x00ffea0003c00000 */
.L_x_398:
[----:B------:R-:W-:Y:S05]  /*6dc0*/  BSYNC B3 ;  /* 0x0000000000037941 */ /* 0x000fea0003800000 */
.L_x_397:
        /* <DEDUP_REMOVED lines=18> */
.L_x_400:
[----:B------:R-:W-:Y:S02]  /*6ef0*/  ISETP.GE.AND P0, PT, R8, RZ, PT ;  /* 0x000000ff0800720c */ /* 0x000fe40003f06270 */
[----:B------:R-:W-:-:S11]  /*6f00*/  MOV R3, 0x3fd774eb ;  /* 0x3fd774eb00037802 */ /* 0x000fd60000000f00 */
[----:B------:R-:W-:-:S04]  /*6f10*/  @P0 FFMA.FTZ R0, R3, 0.93318945169448852539, -R0 ;  /* 0x3f6ee58103000823 */ /* 0x000fc80000010800 */
[----:B------:R-:W-:-:S07]  /*6f20*/  @!P0 FFMA.FTZ R0, R3, 0.93318945169448852539, R0 ;  /* 0x3f6ee58103008823 */ /* 0x000fce0000010000 */
.L_x_401:
[----:B------:R-:W-:Y:S05]  /*6f30*/  BSYNC B0 ;  /* 0x0000000000007941 */ /* 0x000fea0003800000 */
.L_x_399:
        /* <DEDUP_REMOVED lines=12> */
.L_x_377:
        /* <DEDUP_REMOVED lines=13> */
.L_x_403:
[----:B------:R-:W-:Y:S05]  /*70d0*/  BSYNC B3 ;  /* 0x0000000000037941 */ /* 0x000fea0003800000 */
.L_x_402:
        /* <DEDUP_REMOVED lines=18> */
.L_x_405:
[----:B------:R-:W-:Y:S02]  /*7200*/  ISETP.GE.AND P0, PT, R8, RZ, PT ;  /* 0x000000ff0800720c */ /* 0x000fe40003f06270 */
[----:B------:R-:W-:-:S11]  /*7210*/  MOV R3, 0x3fd774eb ;  /* 0x3fd774eb00037802 */ /* 0x000fd60000000f00 */
[----:B------:R-:W-:-:S04]  /*7220*/  @P0 FFMA.FTZ R0, R3, 0.93318945169448852539, -R0 ;  /* 0x3f6ee58103000823 */ /* 0x000fc80000010800 */
[----:B------:R-:W-:-:S07]  /*7230*/  @!P0 FFMA.FTZ R0, R3, 0.93318945169448852539, R0 ;  /* 0x3f6ee58103008823 */ /* 0x000fce0000010000 */
.L_x_406:
[----:B------:R-:W-:Y:S05]  /*7240*/  BSYNC B0 ;  /* 0x0000000000007941 */ /* 0x000fea0003800000 */
.L_x_404:
[CC--:B------:R-:W-:Y:S02]  /*7250*/  VIMNMX R2, R28.reuse, R27.reuse, !PT ;  /* 0x0000001b1c027248 */ /* 0x0c0fe40007fe0100 */
[----:B------:R-:W-:Y:S02]  /*7260*/  VIMNMX R27, R28, R27, PT ;  /* 0x0000001b1c1b7248 */ /* 0x000fe40003fe0100 */
[----:B------:R-:W-:Y:S02]  /*7270*/  LOP3.LUT R3, R2, 0xfe000000, RZ, 0xc0, !PT ;  /* 0xfe00000002037812 */ /* 0x000fe400078ec0ff */
[----:B------:R-:W-:Y:S02]  /*7280*/  FSETP.NEU.FTZ.AND P1, PT, R27, RZ, PT ;  /* 0x000000ff1b00720b */ /* 0x000fe40003f3d000 */
[C---:B----4-:R-:W-:Y:S02]  /*7290*/  IADD3 R4, -R3.reuse, 0x7e800000, RZ ;  /* 0x7e80000003047810 */ /* 0x050fe40007ffe1ff */
        /* <DEDUP_REMOVED lines=22> */
.L_x_376:
        /* <DEDUP_REMOVED lines=12> */
[----:B----4-:R-:W-:Y:S02]  /*74c0*/  IADD3 R4, -R3, 0x40800000, RZ ;  /* 0x4080000003047810 */ /* 0x010fe40007ffe1ff */
        /* <DEDUP_REMOVED lines=20> */
[----:B0-----:R-:W-:Y:S06]  /*7610*/  @!P1 BRA `(.L_x_409) ;  /* 0x0000000000149947 */ /* 0x001fec0003800000 */
[----:B------:R-:W-:-:S13]  /*7620*/  ISETP.GE.AND P1, PT, R2, -0x407fffff, PT ;  /* 0xbf8000010200780c */ /* 0x000fda0003f26270 */
[----:B------:R-:W-:-:S05]  /*7630*/  @P1 MOV R3, 0x7f800000 ;  /* 0x7f80000000031802 */ /* 0x000fca0000000f00 */
[C---:B------:R-:W-:Y:S01]  /*7640*/  @P1 FFMA.FTZ R28, R2.reuse, R3, +INF ;  /* 0x7f800000021c1423 */ /* 0x040fe20000010003 */
[----:B------:R-:W-:-:S04]  /*7650*/  FSETP.NEU.FTZ.AND P1, PT, R2, RZ, PT ;  /* 0x000000ff0200720b */ /* 0x000fc80003f3d000 */
[----:B------:R-:W-:-:S09]  /*7660*/  FSEL R28, R28, -RZ, P1 ;  /* 0x800000ff1c1c7208 */ /* 0x000fd20000800000 */
.L_x_409:
[----:B------:R-:W-:Y:S05]  /*7670*/  BSYNC B0 ;  /* 0x0000000000007941 */ /* 0x000fea0003800000 */
.L_x_408:
[----:B------:R-:W-:Y:S01]  /*7680*/  BSSY B3, `(.L_x_410) ;  /* 0x0000007000037945 */ /* 0x000fe20003800000 */
[----:B------:R-:W-:-:S03]  /*7690*/  FFMA R0, R0, R6, R5 ;  /* 0x0000000600007223 */ /* 0x000fc60000000005 */
[----:B------:R-:W-:Y:S05]  /*76a0*/  @!P0 BRA `(.L_x_411) ;  /* 0x0000000000108947 */ /* 0x000fea0003800000 */
[----:B------:R-:W-:Y:S01]  /*76b0*/  HFMA2.MMA R0, -RZ, RZ, 1.875, 0 ;  /* 0x3f800000ff007435 */ /* 0x000fe200000001ff */
[----:B------:R-:W-:Y:S02]  /*76c0*/  MOV R17, R29 ;  /* 0x0000001d00117202 */ /* 0x000fe40000000f00 */
[----:B------:R-:W-:-:S08]  /*76d0*/  MOV R2, 0x76f0 ;  /* 0x000076f000027802 */ /* 0x000fd00000000f00 */
[----:B-123--:R-:W-:Y:S05]  /*76e0*/  CALL.REL.NOINC `($__internal_0_$__cuda_sm3x_div_rn_ftz_f32_slowpath) ;  /* 0x000000ec00dc7944 */ /* 0x00efea0003c00000 */
.L_x_411:
[----:B------:R-:W-:Y:S05]  /*76f0*/  BSYNC B3 ;  /* 0x0000000000037941 */ /* 0x000fea0003800000 */
.L_x_410:
        /* <DEDUP_REMOVED lines=18> */
.L_x_413:
[----:B------:R-:W-:Y:S02]  /*7820*/  ISETP.GE.AND P0, PT, R8, RZ, PT ;  /* 0x000000ff0800720c */ /* 0x000fe40003f06270 */
[----:B------:R-:W-:-:S11]  /*7830*/  MOV R3, 0x3fd774eb ;  /* 0x3fd774eb00037802 */ /* 0x000fd60000000f00 */
[----:B------:R-:W-:-:S04]  /*7840*/  @P0 FFMA.FTZ R0, R3, 0.93318945169448852539, -R0 ;  /* 0x3f6ee58103000823 */ /* 0x000fc80000010800 */
[----:B------:R-:W-:-:S07]  /*7850*/  @!P0 FFMA.FTZ R0, R3, 0.93318945169448852539, R0 ;  /* 0x3f6ee58103008823 */ /* 0x000fce0000010000 */
.L_x_414:
[----:B------:R-:W-:Y:S05]  /*7860*/  BSYNC B0 ;  /* 0x0000000000007941 */ /* 0x000fea0003800000 */
.L_x_412:
        /* <DEDUP_REMOVED lines=10> */
.L_x_407:
[----:B------:R-:W-:Y:S01]  /*7910*/  MOV R0, 0x3f800000 ;  /* 0x3f80000000007802 */ /* 0x000fe20000000f00 */
[----:B------:R-:W5:Y:S01]  /*7920*/  FCHK P0, R29, 1 ;  /* 0x3f8000001d007902 */ /* 0x000f620000000000 */
[----:B------:R-:W-:Y:S03]  /*7930*/  BSSY B3, `(.L_x_415) ;  /* 0x000000b000037945 */ /* 0x000fe60003800000 */
[----:B------:R-:W-:-:S04]  /*7940*/  FFMA R3, R0, -R0, 1 ;  /* 0x3f80000000037423 */ /* 0x000fc80000000800 */
[----:B------:R-:W-:-:S04]  /*7950*/  FFMA R0, R3, R0, 1 ;  /* 0x3f80000003007423 */ /* 0x000fc80000000000 */
[----:B------:R-:W-:-:S04]  /*7960*/  FFMA R2, R0, R29, RZ ;  /* 0x0000001d00027223 */ /* 0x000fc800000000ff */
[----:B------:R-:W-:-:S04]  /*7970*/  FFMA R3, R2, -1, R29 ;  /* 0xbf80000002037823 */ /* 0x000fc8000000001d */
[----:B------:R-:W-:Y:S01]  /*7980*/  FFMA R0, R0, R3, R2 ;  /* 0x0000000300007223 */ /* 0x000fe20000000002 */
[----:B-----5:R-:W-:Y:S06]  /*7990*/  @!P0 BRA `(.L_x_416) ;  /* 0x0000000000108947 */ /* 0x020fec0003800000 */
[----:B------:R-:W-:Y:S01]  /*79a0*/  HFMA2.MMA R0, -RZ, RZ, 1.875, 0 ;  /* 0x3f800000ff007435 */ /* 0x000fe200000001ff */
[----:B------:R-:W-:Y:S02]  /*79b0*/  MOV R17, R29 ;  /* 0x0000001d00117202 */ /* 0x000fe40000000f00 */
[----:B------:R-:W-:-:S08]  /*79c0*/  MOV R2, 0x79e0 ;  /* 0x000079e000027802 */ /* 0x000fd00000000f00 */
[----:B01234-:R-:W-:Y:S05]  /*79d0*/  CALL.REL.NOINC `($__internal_0_$__cuda_sm3x_div_rn_ftz_f32_slowpath) ;  /* 0x000000ec00207944 */ /* 0x01ffea0003c00000 */
.L_x_416:
[----:B------:R-:W-:Y:S05]  /*79e0*/  BSYNC B3 ;  /* 0x0000000000037941 */ /* 0x000fea0003800000 */
.L_x_415:
        /* <DEDUP_REMOVED lines=18> */
.L_x_418:
[----:B------:R-:W-:Y:S02]  /*7b10*/  ISETP.GE.AND P0, PT, R8, RZ, PT ;  /* 0x000000ff0800720c */ /* 0x000fe40003f06270 */
[----:B------:R-:W-:-:S11]  /*7b20*/  MOV R3, 0x3fd774eb ;  /* 0x3fd774eb00037802 */ /* 0x000fd60000000f00 */
[----:B------:R-:W-:-:S04]  /*7b30*/  @P0 FFMA.FTZ R0, R3, 0.93318945169448852539, -R0 ;  /* 0x3f6ee58103000823 */ /* 0x000fc80000010800 */
[----:B------:R-:W-:-:S07]  /*7b40*/  @!P0 FFMA.FTZ R0, R3, 0.93318945169448852539, R0 ;  /* 0x3f6ee58103008823 */ /* 0x000fce0000010000 */
.L_x_419:
[----:B------:R-:W-:Y:S05]  /*7b50*/  BSYNC B0 ;  /* 0x0000000000007941 */ /* 0x000fea0003800000 */
.L_x_417:
        /* <DEDUP_REMOVED lines=11> */
.L_x_375:
[----:B------:R-:W-:Y:S01]  /*7c10*/  FMUL.FTZ R0, R8, 0.36787945032119750977 ;  /* 0x3ebc5ab208007820 */ /* 0x000fe20000410000 */
[----:B------:R-:W-:Y:S01]  /*7c20*/  FMUL.FTZ R2, R9, 0.36787945032119750977 ;  /* 0x3ebc5ab209027820 */ /* 0x000fe20000410000 */
[----:B------:R-:W-:Y:S02]  /*7c30*/  BSSY B3, `(.L_x_420) ;  /* 0x0000020000037945 */ /* 0x000fe40003800000 */
[----:B------:R-:W-:Y:S01]  /*7c40*/  FADD.FTZ R0, |R0|, -RZ ;  /* 0x800000ff00007221 */ /* 0x000fe20000010200 */
[----:B------:R-:W-:-:S05]  /*7c50*/  FADD.FTZ R3, |R2|, -RZ ;  /* 0x800000ff02037221 */ /* 0x000fca0000010200 */
[CC--:B------:R-:W-:Y:S02]  /*7c60*/  VIMNMX R2, R0.reuse, R3.reuse, !PT ;  /* 0x0000000300027248 */ /* 0x0c0fe40007fe0100 */
[----:B------:R-:W-:Y:S02]  /*7c70*/  VIMNMX R0, R0, R3, PT ;  /* 0x0000000300007248 */ /* 0x000fe40003fe0100 */
[----:B----4-:R-:W-:Y:S02]  /*7c80*/  LOP3.LUT R4, R2, 0xfe000000, RZ, 0xc0, !PT ;  /* 0xfe00000002047812 */ /* 0x010fe400078ec0ff */
        /* <DEDUP_REMOVED lines=8> */
[----:B------:R-:W4:Y:S02]  /*7d10*/  MUFU.SQRT R6, R6 ;  /* 0x0000000600067308 */ /* 0x000f240000002000 */
[----:B----4-:R-:W-:Y:S01]  /*7d20*/  @P0 FMUL.FTZ R2, R6, R3 ;  /* 0x0000000306020220 */ /* 0x010fe20000410000 */
[----:B------:R-:W-:Y:S01]  /*7d30*/  FSETP.NEU.FTZ.AND P0, PT, R0, +INF , PT ;  /* 0x7f8000000000780b */ /* 0x000fe20003f1d000 */
[----:B------:R-:W-:Y:S01]  /*7d40*/  FFMA R0, -R30, R5, 1 ;  /* 0x3f8000001e007423 */ /* 0x000fe20000000105 */
[----:B------:R-:W-:Y:S02]  /*7d50*/  MOV R3, 0x3f800000 ;  /* 0x3f80000000037802 */ /* 0x000fe40000000f00 */
[----:B------:R-:W-:Y:S01]  /*7d60*/  FSEL R2, R2, +INF , P0 ;  /* 0x7f80000002027808 */ /* 0x000fe20000000000 */
[----:B------:R-:W-:-:S04]  /*7d70*/  FFMA R0, R5, R0, R5 ;  /* 0x0000000005007223 */ /* 0x000fc80000000005 */
[----:B------:R-:W-:Y:S01]  /*7d80*/  FFMA R5, R29, R0, RZ ;  /* 0x000000001d057223 */ /* 0x000fe200000000ff */
[----:B------:R-:W4:Y:S03]  /*7d90*/  MUFU.LG2 R2, R2 ;  /* 0x0000000200027308 */ /* 0x000f260000000c00 */
[----:B------:R-:W-:-:S04]  /*7da0*/  FFMA R4, -R30, R5, R29 ;  /* 0x000000051e047223 */ /* 0x000fc8000000011d */
[----:B------:R-:W-:Y:S01]  /*7db0*/  FFMA R0, R0, R4, R5 ;  /* 0x0000000400007223 */ /* 0x000fe20000000005 */
[----:B------:R-:W5:Y:S01]  /*7dc0*/  FCHK P0, R29, R30 ;  /* 0x0000001e1d007302 */ /* 0x000f620000000000 */
[----:B----4-:R-:W-:Y:S01]  /*7dd0*/  FFMA.FTZ R28, R2, 0.69314718246459960938, R3 ;  /* 0x3f317218021c7823 */ /* 0x010fe20000010003 */
[----:B-----5:R-:W-:Y:S06]  /*7de0*/  @!P0 BRA `(.L_x_421) ;  /* 0x0000000000108947 */ /* 0x020fec0003800000 */
[----:B------:R-:W-:Y:S02]  /*7df0*/  MOV R17, R29 ;  /* 0x0000001d00117202 */ /* 0x000fe40000000f00 */
[----:B------:R-:W-:Y:S02]  /*7e00*/  MOV R0, R30 ;  /* 0x0000001e00007202 */ /* 0x000fe40000000f00 */
[----:B------:R-:W-:-:S07]  /*7e10*/  MOV R2, 0x7e30 ;  /* 0x00007e3000027802 */ /* 0x000fce0000000f00 */
[----:B0123--:R-:W-:Y:S05]  /*7e20*/  CALL.REL.NOINC `($__internal_0_$__cuda_sm3x_div_rn_ftz_f32_slowpath) ;  /* 0x000000e8000c7944 */ /* 0x00ffea0003c00000 */
.L_x_421:
[----:B------:R-:W-:Y:S05]  /*7e30*/  BSYNC B3 ;  /* 0x0000000000037941 */ /* 0x000fea0003800000 */
.L_x_420:
        /* <DEDUP_REMOVED lines=18> */
.L_x_423:
[----:B------:R-:W-:Y:S02]  /*7f60*/  ISETP.GE.AND P0, PT, R8, RZ, PT ;  /* 0x000000ff0800720c */ /* 0x000fe40003f06270 */
[----:B------:R-:W-:-:S11]  /*7f70*/  MOV R3, 0x3fd774eb ;  /* 0x3fd774eb00037802 */ /* 0x000fd60000000f00 */
[----:B------:R-:W-:-:S04]  /*7f80*/  @P0 FFMA.FTZ R0, R3, 0.93318945169448852539, -R0 ;  /* 0x3f6ee58103000823 */ /* 0x000fc80000010800 */
[----:B------:R-:W-:-:S07]  /*7f90*/  @!P0 FFMA.FTZ R0, R3, 0.93318945169448852539, R0 ;  /* 0x3f6ee58103008823 */ /* 0x000fce0000010000 */
.L_x_424:
[----:B------:R-:W-:Y:S05]  /*7fa0*/  BSYNC B0 ;  /* 0x0000000000007941 */ /* 0x000fea0003800000 */
.L_x_422:
        /* <DEDUP_REMOVED lines=11> */
.L_x_374:
[C---:B------:R-:W-:Y:S01]  /*8060*/  FADD.FTZ R17, |R9|.reuse, -RZ ;  /* 0x800000ff09117221 */ /* 0x040fe20000010200 */
[----:B------:R-:W-:Y:S01]  /*8070*/  FSETP.GT.FTZ.AND P2, PT, |R9|, |R8|, PT ;  /* 0x400000080900720b */ /* 0x000fe20003f54200 */
[----:B------:R-:W-:Y:S01]  /*8080*/  BSSY B3, `(.L_x_425) ;  /* 0x0000018000037945 */ /* 0x000fe20003800000 */
[----:B------:R-:W-:Y:S02]  /*8090*/  FSETP.GEU.FTZ.AND P0, PT, |R8|, 1.084202172485504434e-19, PT ;  /* 0x200000000800780b */ /* 0x000fe40003f1e200 */
[----:B------:R-:W-:Y:S02]  /*80a0*/  FSEL R27, R17, R28, P2 ;  /* 0x0000001c111b7208 */ /* 0x000fe40001000000 */
[----:B------:R-:W-:Y:S02]  /*80b0*/  FSETP.GEU.FTZ.AND P1, PT, |R9|, 1.084202172485504434e-19, PT ;  /* 0x200000000900780b */ /* 0x000fe40003f3e200 */
[----:B------:R-:W5:Y:S01]  /*80c0*/  MUFU.RCP R0, R27 ;  /* 0x0000001b00007308 */ /* 0x000f620000001000 */
[----:B------:R-:W-:-:S02]  /*80d0*/  FSEL R17, R28, R17, P2 ;  /* 0x000000111c117208 */ /* 0x000fc40001000000 */
[----:B------:R-:W-:-:S07]  /*80e0*/  PLOP3.LUT P0, PT, P0, P1, PT, 0x2, 0x0 ;  /* 0x000000000000781c */ /* 0x000fce0000702072 */
[----:B------:R-:W0:Y:S06]  /*80f0*/  FCHK P1, R17, R27 ;  /* 0x0000001b11007302 */ /* 0x000e2c0000020000 */
[----:B------:R-:W-:Y:S01]  /*8100*/  @P0 FMUL.FTZ R2, R9, 4 ;  /* 0x4080000009020820 */ /* 0x000fe20000410000 */
[----:B-----5:R-:W-:Y:S01]  /*8110*/  FFMA R3, -R27, R0, 1 ;  /* 0x3f8000001b037423 */ /* 0x020fe20000000100 */
[----:B------:R-:W-:-:S03]  /*8120*/  @!P0 FMUL.FTZ R29, R9, R9 ;  /* 0x00000009091d8220 */ /* 0x000fc60000410000 */
[----:B----4-:R-:W-:Y:S01]  /*8130*/  FFMA R4, R0, R3, R0 ;  /* 0x0000000300047223 */ /* 0x010fe20000000000 */
        /* <DEDUP_REMOVED lines=8> */
[----:B0-----:R-:W-:Y:S06]  /*81c0*/  @!P1 BRA `(.L_x_426) ;  /* 0x00000000000c9947 */ /* 0x001fec0003800000 */
[----:B------:R-:W-:Y:S02]  /*81d0*/  MOV R0, R27 ;  /* 0x0000001b00007202 */ /* 0x000fe40000000f00 */
[----:B------:R-:W-:-:S07]  /*81e0*/  MOV R2, 0x8200 ;  /* 0x0000820000027802 */ /* 0x000fce0000000f00 */
[----:B-123--:R-:W-:Y:S05]  /*81f0*/  CALL.REL.NOINC `($__internal_0_$__cuda_sm3x_div_rn_ftz_f32_slowpath) ;  /* 0x000000e400187944 */ /* 0x00efea0003c00000 */
.L_x_426:
[----:B------:R-:W-:Y:S05]  /*8200*/  BSYNC B3 ;  /* 0x0000000000037941 */ /* 0x000fea0003800000 */
.L_x_425:
        /* <DEDUP_REMOVED lines=18> */
.L_x_428:
[----:B------:R-:W-:Y:S02]  /*8330*/  ISETP.GE.AND P0, PT, R8, RZ, PT ;  /* 0x000000ff0800720c */ /* 0x000fe40003f06270 */
[----:B------:R-:W-:-:S11]  /*8340*/  MOV R3, 0x3fd774eb ;  /* 0x3fd774eb00037802 */ /* 0x000fd60000000f00 */
[----:B------:R-:W-:-:S04]  /*8350*/  @P0 FFMA.FTZ R0, R3, 0.93318945169448852539, -R0 ;  /* 0x3f6ee58103000823 */ /* 0x000fc80000010800 */
[----:B------:R-:W-:-:S07]  /*8360*/  @!P0 FFMA.FTZ R0, R3, 0.93318945169448852539, R0 ;  /* 0x3f6ee58103008823 */ /* 0x000fce0000010000 */
.L_x_429:
[----:B------:R-:W-:Y:S05]  /*8370*/  BSYNC B0 ;  /* 0x0000000000007941 */ /* 0x000fea0003800000 */
.L_x_427:
        /* <DEDUP_REMOVED lines=12> */
.L_x_386:
[----:B------:R-:W-:Y:S05]  /*8440*/  BSYNC B2 ;  /* 0x0000000000027941 */ /* 0x000fea0003800000 */
.L_x_373:
[----:B------:R-:W-:Y:S01]  /*8450*/  FMUL.FTZ R3, R0, UR12 ;  /* 0x0000000c00037c20 */ /* 0x000fe20008410000 */
[----:B------:R-:W-:Y:S03]  /*8460*/  BSSY B0, `(.L_x_430) ;  /* 0x000003a000007945 */ /* 0x000fe60003800000 */
[----:B----4-:R-:W-:Y:S01]  /*8470*/  FFMA.FTZ R4, R28, UR13, R3 ;  /* 0x0000000d1c047c23 */ /* 0x010fe20008010003 */
        /* <DEDUP_REMOVED lines=13> */
[----:B------:R-:W4:Y:S08]  /*8550*/  @P0 MUFU.EX2 R0, R0 ;  /* 0x0000000000000308 */ /* 0x000f300000000800 */
[----:B------:R-:W5:Y:S01]  /*8560*/  @P0 MUFU.COS R3, R2 ;  /* 0x0000000200030308 */ /* 0x000f620000000000 */
[C---:B----4-:R-:W-:Y:S01]  /*8570*/  @P0 FMUL.FTZ R9, R0.reuse, R9 ;  /* 0x0000000900090220 */ /* 0x050fe20000410000 */
[----:B-----5:R-:W-:Y:S01]  /*8580*/  @P0 FMUL.FTZ R8, R0, R3 ;  /* 0x0000000300080220 */ /* 0x020fe20000410000 */
[----:B------:R-:W-:Y:S06]  /*8590*/  @P0 BRA `(.L_x_434) ;  /* 0x0000000000980947 */ /* 0x000fec0003800000 */
[----:B------:R-:W-:Y:S01]  /*85a0*/  FADD.FTZ R0, R28, -162.88958740234375 ;  /* 0xc322e3bc1c007421 */ /* 0x000fe20000010000 */
[----:B------:R-:W-:-:S03]  /*85b0*/  FMUL.RZ R6, R4, 0.15915493667125701904 ;  /* 0x3e22f98304067820 */ /* 0x000fc6000040c000 */
[----:B------:R-:W-:Y:S01]  /*85c0*/  FMUL.FTZ R0, R0, 1.4426950216293334961 ;  /* 0x3fb8aa3b00007820 */ /* 0x000fe20000410000 */
[----:B------:R-:W-:Y:S08]  /*85d0*/  MUFU.SIN R7, R6 ;  /* 0x0000000600077308 */ /* 0x000ff00000000400 */
[----:B------:R-:W4:Y:S08]  /*85e0*/  MUFU.EX2 R0, R0 ;  /* 0x0000000000007308 */ /* 0x000f300000000800 */
[----:B------:R-:W5:Y:S01]  /*85f0*/  MUFU.COS R5, R6 ;  /* 0x0000000600057308 */ /* 0x000f620000000000 */
[----:B----4-:R-:W-:-:S02]  /*8600*/  LEA.HI R3, R0, 0xffffffed, RZ, 0x9 ;  /* 0xffffffed00037811 */ /* 0x010fc400078f48ff */
[----:B------:R-:W-:Y:S02]  /*8610*/  LOP3.LUT R2, R0, 0x7fffff, RZ, 0xc0, !PT ;  /* 0x007fffff00027812 */ /* 0x000fe400078ec0ff */
[----:B------:R-:W-:Y:S02]  /*8620*/  LEA.HI R4, R3, R3, RZ, 0x1 ;  /* 0x0000000303047211 */ /* 0x000fe400078f08ff */
[----:B------:R-:W-:Y:S02]  /*8630*/  LOP3.LUT R2, R2, 0x7f000000, RZ, 0xfc, !PT ;  /* 0x7f00000002027812 */ /* 0x000fe400078efcff */
[----:B------:R-:W-:-:S03]  /*8640*/  SHF.R.S32.HI R4, RZ, 0x1, R4 ;  /* 0x00000001ff047819 */ /* 0x000fc60000011404 */
[C---:B------:R-:W-:Y:S01]  /*8650*/  FMUL.FTZ R7, R2.reuse, R7 ;  /* 0x0000000702077220 */ /* 0x040fe20000410000 */
[----:B------:R-:W-:Y:S01]  /*8660*/  IADD3 R3, R3, -R4, RZ ;  /* 0x8000000403037210 */ /* 0x000fe20007ffe0ff */
[----:B-----5:R-:W-:Y:S01]  /*8670*/  FMUL.FTZ R5, R2, R5 ;  /* 0x0000000502057220 */ /* 0x020fe20000410000 */
[----:B------:R-:W-:Y:S02]  /*8680*/  LEA R4, R4, 0x3f800000, 0x17 ;  /* 0x3f80000004047811 */ /* 0x000fe400078eb8ff */
[----:B------:R-:W-:-:S03]  /*8690*/  LEA R3, R3, 0x3f800000, 0x17 ;  /* 0x3f80000003037811 */ /* 0x000fc600078eb8ff */
[C---:B------:R-:W-:Y:S01]  /*86a0*/  FMUL.FTZ R0, R4.reuse, R7 ;  /* 0x0000000704007220 */ /* 0x040fe20000410000 */
[----:B------:R-:W-:-:S03]  /*86b0*/  FMUL.FTZ R4, R4, R5 ;  /* 0x0000000504047220 */ /* 0x000fc60000410000 */
[C---:B------:R-:W-:Y:S01]  /*86c0*/  FMUL.FTZ R9, R3.reuse, R0 ;  /* 0x0000000003097220 */ /* 0x040fe20000410000 */
[----:B------:R-:W-:Y:S01]  /*86d0*/  FMUL.FTZ R8, R3, R4 ;  /* 0x0000000403087220 */ /* 0x000fe20000410000 */
[----:B------:R-:W-:Y:S06]  /*86e0*/  BRA `(.L_x_434) ;  /* 0x0000000000447947 */ /* 0x000fec0003800000 */
.L_x_433:
        /* <DEDUP_REMOVED lines=10> */
.L_x_432:
[----:B------:R-:W-:-:S04]  /*8790*/  FMUL.RZ R4, R4, 0.15915493667125701904 ;  /* 0x3e22f98304047820 */ /* 0x000fc8000040c000 */
[----:B------:R4:W0:Y:S08]  /*87a0*/  MUFU.SIN R9, R4 ;  /* 0x0000000400097308 */ /* 0x0008300000000400 */
[----:B------:R4:W0:Y:S01]  /*87b0*/  MUFU.COS R8, R4 ;  /* 0x0000000400087308 */ /* 0x0008220000000000 */
[----:B------:R-:W-:Y:S05]  /*87c0*/  BRA `(.L_x_434) ;  /* 0x00000000000c7947 */ /* 0x000fea0003800000 */
.L_x_431:
[----:B------:R-:W-:Y:S01]  /*87d0*/  FMUL.FTZ R8, R28, 1.4426950216293334961 ;  /* 0x3fb8aa3b1c087820 */ /* 0x000fe20000410000 */
[----:B------:R-:W-:-:S05]  /*87e0*/  MOV R9, R4 ;  /* 0x0000000400097202 */ /* 0x000fca0000000f00 */
[----:B------:R-:W4:Y:S02]  /*87f0*/  MUFU.EX2 R8, R8 ;  /* 0x0000000800087308 */ /* 0x000f240000000800 */
.L_x_434:
[----:B------:R-:W-:Y:S05]  /*8800*/  BSYNC B0 ;  /* 0x0000000000007941 */ /* 0x000fea0003800000 */
.L_x_430:
        /* <DEDUP_REMOVED lines=61> */
.L_x_442:
[----:B------:R-:W-:Y:S05]  /*8be0*/  BSYNC B0 ;  /* 0x0000000000007941 */ /* 0x000fea0003800000 */
.L_x_441:
[----:B------:R-:W-:Y:S01]  /*8bf0*/  BSSY B3, `(.L_x_443) ;  /* 0x0000007000037945 */ /* 0x000fe20003800000 */
[----:B------:R-:W-:-:S03]  /*8c00*/  FFMA R0, R4, R6, R5 ;  /* 0x0000000604007223 */ /* 0x000fc60000000005 */
[----:B------:R-:W-:Y:S05]  /*8c10*/  @!P0 BRA `(.L_x_444) ;  /* 0x0000000000108947 */ /* 0x000fea0003800000 */
[----:B------:R-:W-:Y:S02]  /*8c20*/  MOV R17, R29 ;  /* 0x0000001d00117202 */ /* 0x000fe40000000f00 */
[----:B------:R-:W-:Y:S02]  /*8c30*/  MOV R0, R30 ;  /* 0x0000001e00007202 */ /* 0x000fe40000000f00 */
[----:B------:R-:W-:-:S07]  /*8c40*/  MOV R2, 0x8c60 ;  /* 0x00008c6000027802 */ /* 0x000fce0000000f00 */
[----:B0123--:R-:W-:Y:S05]  /*8c50*/  CALL.REL.NOINC `($__internal_0_$__cuda_sm3x_div_rn_ftz_f32_slowpath) ;  /* 0x000000d800807944 */ /* 0x00ffea0003c00000 */
.L_x_444:
[----:B------:R-:W-:Y:S05]  /*8c60*/  BSYNC B3 ;  /* 0x0000000000037941 */ /* 0x000fea0003800000 */
.L_x_443:
        /* <DEDUP_REMOVED lines=18> */
.L_x_446:
[----:B------:R-:W-:Y:S02]  /*8d90*/  ISETP.GE.AND P0, PT, R10, RZ, PT ;  /* 0x000000ff0a00720c */ /* 0x000fe40003f06270 */
[----:B------:R-:W-:-:S11]  /*8da0*/  MOV R3, 0x3fd774eb ;  /* 0x3fd774eb00037802 */ /* 0x000fd60000000f00 */
[----:B------:R-:W-:-:S04]  /*8db0*/  @P0 FFMA.FTZ R0, R3, 0.93318945169448852539, -R0 ;  /* 0x3f6ee58103000823 */ /* 0x000fc80000010800 */
[----:B------:R-:W-:-:S07]  /*8dc0*/  @!P0 FFMA.FTZ R0, R3, 0.93318945169448852539, R0 ;  /* 0x3f6ee58103008823 */ /* 0x000fce0000010000 */
.L_x_447:
[----:B------:R-:W-:Y:S05]  /*8dd0*/  BSYNC B0 ;  /* 0x0000000000007941 */ /* 0x000fea0003800000 */
.L_x_445:
        /* <DEDUP_REMOVED lines=12> */
.L_x_440:
        /* <DEDUP_REMOVED lines=17> */
.L_x_451:
[----:B------:R-:W-:Y:S05]  /*8fb0*/  BSYNC B3 ;  /* 0x0000000000037941 */ /* 0x000fea0003800000 */
.L_x_450:
        /* <DEDUP_REMOVED lines=18> */
.L_x_453:
[----:B------:R-:W-:Y:S02]  /*90e0*/  ISETP.GE.AND P0, PT, R10, RZ, PT ;  /* 0x000000ff0a00720c */ /* 0x000fe40003f06270 */
[----:B------:R-:W-:-:S11]  /*90f0*/  MOV R3, 0x3fd774eb ;  /* 0x3fd774eb00037802 */ /* 0x000fd60000000f00 */
[----:B------:R-:W-:-:S04]  /*9100*/  @P0 FFMA.FTZ R0, R3, 0.93318945169448852539, -R0 ;  /* 0x3f6ee58103000823 */ /* 0x000fc80000010800 */
[----:B------:R-:W-:-:S07]  /*9110*/  @!P0 FFMA.FTZ R0, R3, 0.93318945169448852539, R0 ;  /* 0x3f6ee58103008823 */ /* 0x000fce0000010000 */
.L_x_454:
[----:B------:R-:W-:Y:S05]  /*9120*/  BSYNC B0 ;  /* 0x0000000000007941 */ /* 0x000fea0003800000 */
.L_x_452:
        /* <DEDUP_REMOVED lines=13> */
.L_x_449:
        /* <DEDUP_REMOVED lines=25> */
.L_x_456:
        /* <DEDUP_REMOVED lines=40> */
.L_x_455:
        /* <DEDUP_REMOVED lines=48> */
.L_x_458:
[----:B------:R-:W-:Y:S05]  /*9910*/  BSYNC B0 ;  /* 0x0000000000007941 */ /* 0x000fea0003800000 */
.L_x_457:
[----:B------:R-:W-:Y:S01]  /*9920*/  BSSY B3, `(.L_x_459) ;  /* 0x0000007000037945 */ /* 0x000fe20003800000 */
[----:B------:R-:W-:-:S03]  /*9930*/  FFMA R0, R2, R4, R5 ;  /* 0x0000000402007223 */ /* 0x000fc60000000005 */
[----:B------:R-:W-:Y:S05]  /*9940*/  @!P0 BRA `(.L_x_460) ;  /* 0x0000000000108947 */ /* 0x000fea0003800000 */
[----:B------:R-:W-:Y:S02]  /*9950*/  MOV R17, R29 ;  /* 0x0000001d00117202 */ /* 0x000fe40000000f00 */
[----:B------:R-:W-:Y:S02]  /*9960*/  MOV R0, R30 ;  /* 0x0000001e00007202 */ /* 0x000fe40000000f00 */
[----:B------:R-:W-:-:S07]  /*9970*/  MOV R2, 0x9990 ;  /* 0x0000999000027802 */ /* 0x000fce0000000f00 */
[----:B0123--:R-:W-:Y:S05]  /*9980*/  CALL.REL.NOINC `($__internal_0_$__cuda_sm3x_div_rn_ftz_f32_slowpath) ;  /* 0x000000cc00347944 */ /* 0x00ffea0003c00000 */
.L_x_460:
[----:B------:R-:W-:Y:S05]  /*9990*/  BSYNC B3 ;  /* 0x0000000000037941 */ /* 0x000fea0003800000 */
.L_x_459:
        /* <DEDUP_REMOVED lines=18> */
.L_x_462:
[----:B------:R-:W-:Y:S02]  /*9ac0*/  ISETP.GE.AND P0, PT, R10, RZ, PT ;  /* 0x000000ff0a00720c */ /* 0x000fe40003f06270 */
[----:B------:R-:W-:-:S11]  /*9ad0*/  MOV R3, 0x3fd774eb ;  /* 0x3fd774eb00037802 */ /* 0x000fd60000000f00 */
[----:B------:R-:W-:-:S04]  /*9ae0*/  @P0 FFMA.FTZ R0, R3, 0.93318945169448852539, -R0 ;  /* 0x3f6ee58103000823 */ /* 0x000fc80000010800 */
[----:B------:R-:W-:-:S07]  /*9af0*/  @!P0 FFMA.FTZ R0, R3, 0.93318945169448852539, R0 ;  /* 0x3f6ee58103008823 */ /* 0x000fce0000010000 */
.L_x_463:
[----:B------:R-:W-:Y:S05]  /*9b00*/  BSYNC B0 ;  /* 0x0000000000007941 */ /* 0x000fea0003800000 */
.L_x_461:
        /* <DEDUP_REMOVED lines=12> */
.L_x_439:
        /* <DEDUP_REMOVED lines=13> */
.L_x_465:
[----:B------:R-:W-:Y:S05]  /*9ca0*/  BSYNC B3 ;  /* 0x0000000000037941 */ /* 0x000fea0003800000 */
.L_x_464:
        /* <DEDUP_REMOVED lines=18> */
.L_x_467:
[----:B------:R-:W-:Y:S02]  /*9dd0*/  ISETP.GE.AND P0, PT, R10, RZ, PT ;  /* 0x000000ff0a00720c */ /* 0x000fe40003f06270 */
[----:B------:R-:W-:-:S11]  /*9de0*/  MOV R3, 0x3fd774eb ;  /* 0x3fd774eb00037802 */ /* 0x000fd60000000f00 */
[----:B------:R-:W-:-:S04]  /*9df0*/  @P0 FFMA.FTZ R0, R3, 0.93318945169448852539, -R0 ;  /* 0x3f6ee58103000823 */ /* 0x000fc80000010800 */
[----:B------:R-:W-:-:S07]  /*9e00*/  @!P0 FFMA.FTZ R0, R3, 0.93318945169448852539, R0 ;  /* 0x3f6ee58103008823 */ /* 0x000fce0000010000 */
.L_x_468:
[----:B------:R-:W-:Y:S05]  /*9e10*/  BSYNC B0 ;  /* 0x0000000000007941 */ /* 0x000fea0003800000 */
.L_x_466:
        /* <DEDUP_REMOVED lines=27> */
.L_x_438:
        /* <DEDUP_REMOVED lines=39> */
.L_x_471:
[----:B------:R-:W-:Y:S05]  /*a240*/  BSYNC B0 ;  /* 0x0000000000007941 */ /* 0x000fea0003800000 */
.L_x_470:
[----:B------:R-:W-:Y:S01]  /*a250*/  BSSY B3, `(.L_x_472) ;  /* 0x0000007000037945 */ /* 0x000fe20003800000 */
[----:B------:R-:W-:-:S03]  /*a260*/  FFMA R0, R0, R6, R5 ;  /* 0x0000000600007223 */ /* 0x000fc60000000005 */
[----:B------:R-:W-:Y:S05]  /*a270*/  @!P0 BRA `(.L_x_473) ;  /* 0x0000000000108947 */ /* 0x000fea0003800000 */
[----:B------:R-:W-:Y:S01]  /*a280*/  HFMA2.MMA R0, -RZ, RZ, 1.875, 0 ;  /* 0x3f800000ff007435 */ /* 0x000fe200000001ff */
[----:B------:R-:W-:Y:S02]  /*a290*/  MOV R17, R29 ;  /* 0x0000001d00117202 */ /* 0x000fe40000000f00 */
[----:B------:R-:W-:-:S08]  /*a2a0*/  MOV R2, 0xa2c0 ;  /* 0x0000a2c000027802 */ /* 0x000fd00000000f00 */
[----:B-123--:R-:W-:Y:S05]  /*a2b0*/  CALL.REL.NOINC `($__internal_0_$__cuda_sm3x_div_rn_ftz_f32_slowpath) ;  /* 0x000000c000e87944 */ /* 0x00efea0003c00000 */
.L_x_473:
[----:B------:R-:W-:Y:S05]  /*a2c0*/  BSYNC B3 ;  /* 0x0000000000037941 */ /* 0x000fea0003800000 */
.L_x_472:
        /* <DEDUP_REMOVED lines=18> */
.L_x_475:
[----:B------:R-:W-:Y:S02]  /*a3f0*/  ISETP.GE.AND P0, PT, R10, RZ, PT ;  /* 0x000000ff0a00720c */ /* 0x000fe40003f06270 */
[----:B------:R-:W-:-:S11]  /*a400*/  MOV R3, 0x3fd774eb ;  /* 0x3fd774eb00037802 */ /* 0x000fd60000000f00 */
[----:B------:R-:W-:-:S04]  /*a410*/  @P0 FFMA.FTZ R0, R3, 0.93318945169448852539, -R0 ;  /* 0x3f6ee58103000823 */ /* 0x000fc80000010800 */
[----:B------:R-:W-:-:S07]  /*a420*/  @!P0 FFMA.FTZ R0, R3, 0.93318945169448852539, R0 ;  /* 0x3f6ee58103008823 */ /* 0x000fce0000010000 */
.L_x_476:
[----:B------:R-:W-:Y:S05]  /*a430*/  BSYNC B0 ;  /* 0x0000000000007941 */ /* 0x000fea0003800000 */
.L_x_474:
        /* <DEDUP_REMOVED lines=10> */
.L_x_469:
        /* <DEDUP_REMOVED lines=13> */
.L_x_478:
[----:B------:R-:W-:Y:S05]  /*a5b0*/  BSYNC B3 ;  /* 0x0000000000037941 */ /* 0x000fea0003800000 */
.L_x_477:
        /* <DEDUP_REMOVED lines=18> */
.L_x_480:
[----:B------:R-:W-:Y:S02]  /*a6e0*/  ISETP.GE.AND P0, PT, R10, RZ, PT ;  /* 0x000000ff0a00720c */ /* 0x000fe40003f06270 */
[----:B------:R-:W-:-:S11]  /*a6f0*/  MOV R3, 0x3fd774eb ;  /* 0x3fd774eb00037802 */ /* 0x000fd60000000f00 */
[----:B------:R-:W-:-:S04]  /*a700*/  @P0 FFMA.FTZ R0, R3, 0.93318945169448852539, -R0 ;  /* 0x3f6ee58103000823 */ /* 0x000fc80000010800 */
[----:B------:R-:W-:-:S07]  /*a710*/  @!P0 FFMA.FTZ R0, R3, 0.93318945169448852539, R0 ;  /* 0x3f6ee58103008823 */ /* 0x000fce0000010000 */
.L_x_481:
[----:B------:R-:W-:Y:S05]  /*a720*/  BSYNC B0 ;  /* 0x0000000000007941 */ /* 0x000fea0003800000 */
.L_x_479:
        /* <DEDUP_REMOVED lines=11> */
.L_x_437:
        /* <DEDUP_REMOVED lines=34> */
.L_x_483:
[----:B------:R-:W-:Y:S05]  /*aa00*/  BSYNC B3 ;  /* 0x0000000000037941 */ /* 0x000fea0003800000 */
.L_x_482:
        /* <DEDUP_REMOVED lines=18> */
.L_x_485:
[----:B------:R-:W-:Y:S02]  /*ab30*/  ISETP.GE.AND P0, PT, R10, RZ, PT ;  /* 0x000000ff0a00720c */ /* 0x000fe40003f06270 */
[----:B------:R-:W-:-:S11]  /*ab40*/  MOV R3, 0x3fd774eb ;  /* 0x3fd774eb00037802 */ /* 0x000fd60000000f00 */
[----:B------:R-:W-:-:S04]  /*ab50*/  @P0 FFMA.FTZ R0, R3, 0.93318945169448852539, -R0 ;  /* 0x3f6ee58103000823 */ /* 0x000fc80000010800 */
[----:B------:R-:W-:-:S07]  /*ab60*/  @!P0 FFMA.FTZ R0, R3, 0.93318945169448852539, R0 ;  /* 0x3f6ee58103008823 */ /* 0x000fce0000010000 */
.L_x_486:
[----:B------:R-:W-:Y:S05]  /*ab70*/  BSYNC B0 ;  /* 0x0000000000007941 */ /* 0x000fea0003800000 */
.L_x_484:
        /* <DEDUP_REMOVED lines=11> */
.L_x_436:
        /* <DEDUP_REMOVED lines=26> */
.L_x_488:
[----:B------:R-:W-:Y:S05]  /*add0*/  BSYNC B3 ;  /* 0x0000000000037941 */ /* 0x000fea0003800000 */
.L_x_487:
        /* <DEDUP_REMOVED lines=18> */
.L_x_490:
[----:B------:R-:W-:Y:S02]  /*af00*/  ISETP.GE.AND P0, PT, R10, RZ, PT ;  /* 0x000000ff0a00720c */ /* 0x000fe40003f06270 */
[----:B------:R-:W-:-:S11]  /*af10*/  MOV R3, 0x3fd774eb ;  /* 0x3fd774eb00037802 */ /* 0x000fd60000000f00 */
[----:B------:R-:W-:-:S04]  /*af20*/  @P0 FFMA.FTZ R0, R3, 0.93318945169448852539, -R0 ;  /* 0x3f6ee58103000823 */ /* 0x000fc80000010800 */
[----:B------:R-:W-:-:S07]  /*af30*/  @!P0 FFMA.FTZ R0, R3, 0.93318945169448852539, R0 ;  /* 0x3f6ee58103008823 */ /* 0x000fce0000010000 */
.L_x_491:
[----:B------:R-:W-:Y:S05]  /*af40*/  BSYNC B0 ;  /* 0x0000000000007941 */ /* 0x000fea0003800000 */
.L_x_489:
        /* <DEDUP_REMOVED lines=12> */
.L_x_448:
[----:B------:R-:W-:Y:S05]  /*b010*/  BSYNC B2 ;  /* 0x0000000000027941 */ /* 0x000fea0003800000 */
.L_x_435:
        /* <DEDUP_REMOVED lines=14> */
[----:B----4-:R-:W-:-:S04]  /*b100*/  @P0 FMUL.RZ R4, R6, 0.15915493667125701904 ;  /* 0x3e22f98306040820 */ /* 0x010fc8000040c000 */
        /* <DEDUP_REMOVED lines=27> */
.L_x_495:
        /* <DEDUP_REMOVED lines=10> */
.L_x_494:
[----:B------:R-:W-:-:S04]  /*b360*/  FMUL.RZ R6, R6, 0.15915493667125701904 ;  /* 0x3e22f98306067820 */ /* 0x000fc8000040c000 */
[----:B------:R0:W0:Y:S08]  /*b370*/  MUFU.SIN R3, R6 ;  /* 0x0000000600037308 */ /* 0x0000300000000400 */
[----:B------:R0:W0:Y:S01]  /*b380*/  MUFU.COS R2, R6 ;  /* 0x0000000600027308 */ /* 0x0000220000000000 */
[----:B------:R-:W-:Y:S05]  /*b390*/  BRA `(.L_x_496) ;  /* 0x00000000000c7947 */ /* 0x000fea0003800000 */
.L_x_493:
[----:B------:R-:W-:Y:S01]  /*b3a0*/  FMUL.FTZ R2, R28, 1.4426950216293334961 ;  /* 0x3fb8aa3b1c027820 */ /* 0x000fe20000410000 */
[----:B------:R-:W-:-:S05]  /*b3b0*/  MOV R3, R6 ;  /* 0x0000000600037202 */ /* 0x000fca0000000f00 */
[----:B------:R-:W0:Y:S02]  /*b3c0*/  MUFU.EX2 R2, R2 ;  /* 0x0000000200027308 */ /* 0x000e240000000800 */
.L_x_496:
[----:B------:R-:W-:Y:S05]  /*b3d0*/  BSYNC B0 ;  /* 0x0000000000007941 */ /* 0x000fea0003800000 */
.L_x_492:
[----:B------:R-:W-:Y:S02]  /*b3e0*/  ISETP.NE.AND P6, PT, R26, RZ, PT ;  /* 0x000000ff1a00720c */ /* 0x000fe40003fc5270 */
[----:B------:R-:W-:-:S04]  /*b3f0*/  @P3 IADD3 R0, P0, R25, UR4, RZ ;  /* 0x0000000419003c10 */ /* 0x000fc8000ff1e0ff */
[----:B------:R-:W-:Y:S01]  /*b400*/  @P3 IADD3.X R5, RZ, UR5, RZ, P0, !PT ;  /* 0x00000005ff053c10 */ /* 0x000fe200087fe4ff */
[----:B------:R-:W-:Y:S01]  /*b410*/  UIMAD.WIDE.U32 UR4, UR11, 0x4, UR4 ;  /* 0x000000040b0478a5 */ /* 0x000fe2000f8e0004 */
[----:B----4-:R-:W-:Y:S02]  /*b420*/  @P3 LEA R4, P2, R0, UR8, 0x3 ;  /* 0x0000000800043c11 */ /* 0x010fe4000f8418ff */
[----:B------:R-:W-:Y:S01]  /*b430*/  @P5 LEA R10, P0, R20, UR8, 0x3 ;  /* 0x00000008140a5c11 */ /* 0x000fe2000f8018ff */
[----:B------:R-:W-:Y:S01]  /*b440*/  UISETP.LT.U32.AND UP1, UPT, UR4, UR16, UPT ;  /* 0x000000100400728c */ /* 0x000fe2000bf21070 */
[----:B------:R-:W-:Y:S01]  /*b450*/  @P3 LEA.HI.X R5, R0, UR9, R5, 0x3, P2 ;  /* 0x0000000900053c11 */ /* 0x000fe200090f1c05 */
[----:B------:R-:W-:Y:S01]  /*b460*/  UISETP.GE.U32.AND UP0, UPT, UR4, 0x10000, UPT ;  /* 0x000100000400788c */ /* 0x000fe2000bf06070 */
[C---:B0-----:R-:W-:Y:S02]  /*b470*/  @P6 LEA R6, P1, R24.reuse, UR8, 0x3 ;  /* 0x0000000818066c11 */ /* 0x041fe4000f8218ff */
[----:B------:R-:W-:Y:S01]  /*b480*/  @P4 LEA R16, P2, R19, UR8, 0x3 ;  /* 0x0000000813104c11 */ /* 0x000fe2000f8418ff */
[----:B--23--:R2:W-:Y:S01]  /*b490*/  @P3 STG.E.64 desc[UR14][R4.64], R12 ;  /* 0x0000000c04003986 */ /* 0x00c5e2000c101b0e */
[----:B------:R-:W-:Y:S01]  /*b4a0*/  @P6 LEA.HI.X R7, R24, UR9, R23, 0x3, P1 ;  /* 0x0000000918076c11 */ /* 0x000fe200088f1c17 */
[----:B------:R-:W-:Y:S01]  /*b4b0*/  UISETP.GE.U32.AND.EX UP0, UPT, UR5, URZ, UPT, UP0 ;  /* 0x0000003f0500728c */ /* 0x000fe2000bf06100 */
[----:B------:R-:W-:-:S02]  /*b4c0*/  @P5 LEA.HI.X R11, R20, UR9, R21, 0x3, P0 ;  /* 0x00000009140b5c11 */ /* 0x000fc400080f1c15 */
[----:B------:R-:W-:Y:S01]  /*b4d0*/  @P4 LEA.HI.X R17, R19, UR9, R22, 0x3, P2 ;  /* 0x0000000913114c11 */ /* 0x000fe200090f1c16 */
[----:B-1----:R2:W-:Y:S01]  /*b4e0*/  @P6 STG.E.64 desc[UR14][R6.64], R14 ;  /* 0x0000000e06006986 */ /* 0x0025e2000c101b0e */
[----:B------:R-:W-:Y:S02]  /*b4f0*/  MOV R19, UR5 ;  /* 0x0000000500137c02 */ /* 0x000fe40008000f00 */
[----:B------:R-:W-:Y:S01]  /*b500*/  PLOP3.LUT P0, PT, PT, PT, UP1, 0x80, 0x0 ;  /* 0x000000000000781c */ /* 0x000fe20003f0f018 */
[----:B------:R2:W-:Y:S01]  /*b510*/  @P5 STG.E.64 desc[UR14][R10.64], R8 ;  /* 0x000000080a005986 */ /* 0x0005e2000c101b0e */
[----:B------:R-:W-:Y:S02]  /*b520*/  PLOP3.LUT P1, PT, PT, PT, UP0, 0x80, 0x0 ;  /* 0x000000000000781c */ /* 0x000fe40003f2f008 */
[----:B------:R-:W-:Y:S01]  /*b530*/  ISETP.LT.AND.EX P0, PT, R19, UR10, PT, P0 ;  /* 0x0000000a13007c0c */ /* 0x000fe2000bf01300 */
[----:B------:R2:W-:Y:S01]  /*b540*/  @P4 STG.E.64 desc[UR14][R16.64], R2 ;  /* 0x0000000210004986 */ /* 0x0005e2000c101b0e */
[----:B------:R-:W-:-:S11]  /*b550*/  MOV R18, UR4 ;  /* 0x0000000400127c02 */ /* 0x000fd60008000f00 */
[----:B------:R-:W-:Y:S05]  /*b560*/  @!P1 BRA P0, `(.L_x_497) ;  /* 0xffffff4c001c9947 */ /* 0x000fea000003ffff */
[----:B------:R-:W-:Y:S05]  /*b570*/  EXIT ;  /* 0x000000000000794d */ /* 0x000fea0003800000 */
.L_x_248:
[----:B------:R-:W0:Y:S02]  /*b580*/  S2R R20, SR_TID.X ;  /* 0x0000000000147919 */ /* 0x000e240000002100 */
[----:B0-----:R-:W-:-:S03]  /*b590*/  IMAD.WIDE.U32 R2, R20, 0x4, RZ ;  /* 0x0000000414027825 */ /* 0x001fc600078e00ff */
[----:B------:R-:W-:-:S04]  /*b5a0*/  ISETP.GE.U32.AND P0, PT, R2, UR16, PT ;  /* 0x0000001002007c0c */ /* 0x000fc8000bf06070 */
[----:B------:R-:W-:-:S04]  /*b5b0*/  ISETP.GE.AND.EX P0, PT, R3, UR10, PT, P0 ;  /* 0x0000000a03007c0c */ /* 0x000fc8000bf06300 */
[----:B------:R-:W-:-:S13]  /*b5c0*/  ISETP.GT.U32.OR P0, PT, R20, 0x3fff, P0 ;  /* 0x00003fff1400780c */ /* 0x000fda0000704470 */
[----:B------:R-:W-:Y:S05]  /*b5d0*/  @P0 EXIT ;  /* 0x000000000000094d */ /* 0x000fea0003800000 */
[----:B------:R-:W-:Y:S01]  /*b5e0*/  HFMA2.MMA R19, -RZ, RZ, 0, 0 ;  /* 0x00000000ff137435 */ /* 0x000fe200000001ff */
[----:B------:R-:W-:-:S10]  /*b5f0*/  ULDC UR4, c[0x0][0x0] ;  /* 0x0000000000047ab9 */ /* 0x000fd40000000800 */
.L_x_746:
[----:B------:R-:W-:-:S04]  /*b600*/  LEA R2, P0, R20, UR6, 0x5 ;  /* 0x0000000614027c11 */ /* 0x000fc8000f8028ff */
[----:B------:R-:W-:-:S05]  /*b610*/  LEA.HI.X R3, R20, UR7, R19, 0x5, P0 ;  /* 0x0000000714037c11 */ /* 0x000fca00080f2c13 */
[----:B------:R-:W2:Y:S04]  /*b620*/  LDG.E.128 R12, desc[UR14][R2.64] ;  /* 0x0000000e020c7981 */ /* 0x000ea8000c1e1d00 */
[----:B------:R0:W5:Y:S01]  /*b630*/  LDG.E.128 R8, desc[UR14][R2.64+0x10] ;  /* 0x0000100e02087981 */ /* 0x000162000c1e1d00 */
[----:B------:R-:W-:Y:S01]  /*b640*/  BSSY B2, `(.L_x_498) ;  /* 0x0000280000027945 */ /* 0x000fe20003800000 */
        /* <DEDUP_REMOVED lines=12> */
[C---:B------:R-:W-:Y:S02]  /*b710*/  FSETP.GEU.FTZ.AND P4, PT, R23.reuse, 9.9999999747524270788e-07, PT ;  /* 0x358637bd1700780b */ /* 0x040fe40003f9e000 */
[----:B------:R-:W-:Y:S02]  /*b720*/  FSETP.GT.FTZ.AND P0, PT, R24, 1000000, PT ;  /* 0x497424001800780b */ /* 0x000fe40003f14000 */
[----:B------:R-:W-:Y:S02]  /*b730*/  FSETP.GT.FTZ.AND P1, PT, R23, 1000000, PT ;  /* 0x497424001700780b */ /* 0x000fe40003f34000 */
[----:B------:R-:W-:-:S04]  /*b740*/  PLOP3.LUT P0, PT, P0, P3, P4, 0xf7, 0x0 ;  /* 0x000000000000781c */ /* 0x000fc80000707e47 */
[----:B------:R-:W-:-:S13]  /*b750*/  PLOP3.LUT P0, PT, P1, P0, PT, 0xa8, 0x0 ;  /* 0x000000000000781c */ /* 0x000fda0000f01570 */
[----:B------:R-:W-:Y:S05]  /*b760*/  @P0 BRA `(.L_x_502) ;  /* 0x0000001000a40947 */ /* 0x000fea0003800000 */
[----:B------:R-:W-:-:S13]  /*b770*/  FSETP.GE.FTZ.AND P0, PT, R24, 1, PT ;  /* 0x3f8000001800780b */ /* 0x000fda0003f16000 */
[----:B------:R-:W-:Y:S05]  /*b780*/  @!P0 BRA `(.L_x_503) ;  /* 0x0000000400508947 */ /* 0x000fea0003800000 */
[C---:B------:R-:W-:Y:S01]  /*b790*/  FADD.FTZ R0, R24.reuse, -1 ;  /* 0xbf80000018007421 */ /* 0x040fe20000010000 */
[----:B------:R-:W-:Y:S01]  /*b7a0*/  FADD.FTZ R3, R24, 1 ;  /* 0x3f80000018037421 */ /* 0x000fe20000010000 */
[----:B------:R-:W-:Y:S01]  /*b7b0*/  MOV R5, 0x3f800000 ;  /* 0x3f80000000057802 */ /* 0x000fe20000000f00 */
[----:B------:R-:W-:Y:S01]  /*b7c0*/  HFMA2.MMA R7, -RZ, RZ, 1.3056640625, -1.8671875 ;  /* 0x3d39bf78ff077435 */ /* 0x000fe200000001ff */
        /* <DEDUP_REMOVED lines=11> */
[----:B------:R-:W-:-:S04]  /*b880*/  FFMA.FTZ R5, R4, 0.25, -R5 ;  /* 0x3e80000004057823 */ /* 0x000fc80000010805 */
        /* <DEDUP_REMOVED lines=19> */
[C---:B------:R-:W-:Y:S02]  /*b9c0*/  ISETP.GE.AND P1, PT, R0.reuse, -0x407fffff, PT ;  /* 0xbf8000010000780c */ /* 0x040fe40003f26270 */
[----:B------:R-:W-:-:S11]  /*b9d0*/  FSETP.NEU.FTZ.AND P3, PT, R0, RZ, PT ;  /* 0x000000ff0000720b */ /* 0x000fd60003f7d000 */
[----:B------:R-:W-:-:S05]  /*b9e0*/  @P1 MOV R3, 0x7f800000 ;  /* 0x7f80000000031802 */ /* 0x000fca0000000f00 */
[----:B------:R-:W-:-:S05]  /*b9f0*/  @P1 FFMA.FTZ R21, R0, R3, +INF ;  /* 0x7f80000000151423 */ /* 0x000fca0000010003 */
[----:B------:R-:W-:-:S07]  /*ba00*/  FSEL R21, R21, -RZ, P3 ;  /* 0x800000ff15157208 */ /* 0x000fce0001800000 */
.L_x_505:
[----:B------:R-:W-:Y:S05]  /*ba10*/  BSYNC B0 ;  /* 0x0000000000007941 */ /* 0x000fea0003800000 */
.L_x_504:
[----:B------:R-:W-:Y:S01]  /*ba20*/  BSSY B3, `(.L_x_506) ;  /* 0x0000007000037945 */ /* 0x000fe20003800000 */
[----:B------:R-:W-:-:S03]  /*ba30*/  FFMA R0, R4, R6, R5 ;  /* 0x0000000604007223 */ /* 0x000fc60000000005 */
[----:B------:R-:W-:Y:S05]  /*ba40*/  @!P0 BRA `(.L_x_507) ;  /* 0x0000000000108947 */ /* 0x000fea0003800000 */
[----:B------:R-:W-:Y:S02]  /*ba50*/  MOV R17, R23 ;  /* 0x0000001700117202 */ /* 0x000fe40000000f00 */
[----:B------:R-:W-:Y:S02]  /*ba60*/  MOV R0, R24 ;  /* 0x0000001800007202 */ /* 0x000fe40000000f00 */
[----:B------:R-:W-:-:S07]  /*ba70*/  MOV R2, 0xba90 ;  /* 0x0000ba9000027802 */ /* 0x000fce0000000f00 */
[----:B-----5:R-:W-:Y:S05]  /*ba80*/  CALL.REL.NOINC `($__internal_0_$__cuda_sm3x_div_rn_ftz_f32_slowpath) ;  /* 0x000000a800f47944 */ /* 0x020fea0003c00000 */
.L_x_507:
[----:B------:R-:W-:Y:S05]  /*ba90*/  BSYNC B3 ;  /* 0x0000000000037941 */ /* 0x000fea0003800000 */
.L_x_506:
        /* <DEDUP_REMOVED lines=18> */
.L_x_509:
[----:B------:R-:W-:Y:S02]  /*bbc0*/  ISETP.GE.AND P0, PT, R12, RZ, PT ;  /* 0x000000ff0c00720c */ /* 0x000fe40003f06270 */
[----:B------:R-:W-:-:S11]  /*bbd0*/  MOV R3, 0x3fd774eb ;  /* 0x3fd774eb00037802 */ /* 0x000fd60000000f00 */
[----:B------:R-:W-:-:S04]  /*bbe0*/  @P0 FFMA.FTZ R0, R3, 0.93318945169448852539, -R0 ;  /* 0x3f6ee58103000823 */ /* 0x000fc80000010800 */
[----:B------:R-:W-:-:S07]  /*bbf0*/  @!P0 FFMA.FTZ R0, R3, 0.93318945169448852539, R0 ;  /* 0x3f6ee58103008823 */ /* 0x000fce0000010000 */
.L_x_510:
[----:B------:R-:W-:Y:S05]  /*bc00*/  BSYNC B0 ;  /* 0x0000000000007941 */ /* 0x000fea0003800000 */
.L_x_508:
        /* <DEDUP_REMOVED lines=12> */
.L_x_503:
        /* <DEDUP_REMOVED lines=17> */
.L_x_514:
[----:B------:R-:W-:Y:S05]  /*bde0*/  BSYNC B3 ;  /* 0x0000000000037941 */ /* 0x000fea0003800000 */
.L_x_513:
        /* <DEDUP_REMOVED lines=18> */
.L_x_516:
[----:B------:R-:W-:Y:S02]  /*bf10*/  ISETP.GE.AND P0, PT, R12, RZ, PT ;  /* 0x000000ff0c00720c */ /* 0x000fe40003f06270 */
[----:B------:R-:W-:-:S11]  /*bf20*/  MOV R3, 0x3fd774eb ;  /* 0x3fd774eb00037802 */ /* 0x000fd60000000f00 */
[----:B------:R-:W-:-:S04]  /*bf30*/  @P0 FFMA.FTZ R0, R3, 0.93318945169448852539, -R0 ;  /* 0x3f6ee58103000823 */ /* 0x000fc80000010800 */
[----:B------:R-:W-:-:S07]  /*bf40*/  @!P0 FFMA.FTZ R0, R3, 0.93318945169448852539, R0 ;  /* 0x3f6ee58103008823 */ /* 0x000fce0000010000 */
.L_x_517:
[----:B------:R-:W-:Y:S05]  /*bf50*/  BSYNC B0 ;  /* 0x0000000000007941 */ /* 0x000fea0003800000 */
.L_x_515:
        /* <DEDUP_REMOVED lines=13> */
.L_x_512:
        /* <DEDUP_REMOVED lines=25> */
.L_x_519:
        /* <DEDUP_REMOVED lines=9> */
[CC--:B------:R-:W-:Y:S02]  /*c250*/  FSETP.GEU.FTZ.AND P1, PT, R29.reuse, R2.reuse, PT ;  /* 0x000000021d00720b */ /* 0x0c0fe40003f3e000 */
[----:B------:R-:W-:Y:S02]  /*c260*/  FSEL R4, R6, R27, !P5 ;  /* 0x0000001b06047208 */ /* 0x000fe40006800000 */
[----:B------:R-:W-:Y:S02]  /*c270*/  FSEL R26, R29, R2, !P1 ;  /* 0x000000021d1a7208 */ /* 0x000fe40004800000 */
[----:B------:R-:W-:-:S02]  /*c280*/  FSEL R6, R2, R29, !P1 ;  /* 0x0000001d02067208 */ /* 0x000fc40004800000 */
        /* <DEDUP_REMOVED lines=22> */
[----:B------:R-:W-:Y:S02]  /*c3f0*/  PLOP3.LUT P1, PT, P0, P3, P1, 0xbf, 0x0 ;  /* 0x000000000000781c */ /* 0x000fe40000727717 */
[----:B------:R-:W-:Y:S02]  /*c400*/  FSEL R18, R22, R27, !P0 ;  /* 0x0000001b16127208 */ /* 0x000fe40004000000 */
[----:B------:R-:W-:-:S09]  /*c410*/  FSEL R22, R27, R22, !P0 ;  /* 0x000000161b167208 */ /* 0x000fd20004000000 */
[----:B------:R-:W-:Y:S05]  /*c420*/  @P1 BRA `(.L_x_519) ;  /* 0xfffffffc00641947 */ /* 0x000fea000383ffff */
[----:B------:R-:W-:Y:S05]  /*c430*/  BSYNC B0 ;  /* 0x0000000000007941 */ /* 0x000fea0003800000 */
.L_x_518:
        /* <DEDUP_REMOVED lines=48> */
.L_x_521:
[----:B------:R-:W-:Y:S05]  /*c740*/  BSYNC B0 ;  /* 0x0000000000007941 */ /* 0x000fea0003800000 */
.L_x_520:
[----:B------:R-:W-:Y:S01]  /*c750*/  BSSY B3, `(.L_x_522) ;  /* 0x0000007000037945 */ /* 0x000fe20003800000 */
[----:B------:R-:W-:-:S03]  /*c760*/  FFMA R0, R2, R4, R5 ;  /* 0x0000000402007223 */ /* 0x000fc60000000005 */
[----:B------:R-:W-:Y:S05]  /*c770*/  @!P3 BRA `(.L_x_523) ;  /* 0x000000000010b947 */ /* 0x000fea0003800000 */
[----:B------:R-:W-:Y:S02]  /*c780*/  MOV R17, R23 ;  /* 0x0000001700117202 */ /* 0x000fe40000000f00 */
[----:B------:R-:W-:Y:S02]  /*c790*/  MOV R0, R24 ;  /* 0x0000001800007202 */ /* 0x000fe40000000f00 */
[----:B------:R-:W-:-:S07]  /*c7a0*/  MOV R2, 0xc7c0 ;  /* 0x0000c7c000027802 */ /* 0x000fce0000000f00 */
[----:B-----5:R-:W-:Y:S05]  /*c7b0*/  CALL.REL.NOINC `($__internal_0_$__cuda_sm3x_div_rn_ftz_f32_slowpath) ;  /* 0x0000009c00a87944 */ /* 0x020fea0003c00000 */
.L_x_523:
[----:B------:R-:W-:Y:S05]  /*c7c0*/  BSYNC B3 ;  /* 0x0000000000037941 */ /* 0x000fea0003800000 */
.L_x_522:
        /* <DEDUP_REMOVED lines=18> */
.L_x_525:
[----:B------:R-:W-:Y:S02]  /*c8f0*/  ISETP.GE.AND P0, PT, R12, RZ, PT ;  /* 0x000000ff0c00720c */ /* 0x000fe40003f06270 */
[----:B------:R-:W-:-:S11]  /*c900*/  MOV R3, 0x3fd774eb ;  /* 0x3fd774eb00037802 */ /* 0x000fd60000000f00 */
[----:B------:R-:W-:-:S04]  /*c910*/  @P0 FFMA.FTZ R0, R3, 0.93318945169448852539, -R0 ;  /* 0x3f6ee58103000823 */ /* 0x000fc80000010800 */
[----:B------:R-:W-:-:S07]  /*c920*/  @!P0 FFMA.FTZ R0, R3, 0.93318945169448852539, R0 ;  /* 0x3f6ee58103008823 */ /* 0x000fce0000010000 */
.L_x_526:
[----:B------:R-:W-:Y:S05]  /*c930*/  BSYNC B0 ;  /* 0x0000000000007941 */ /* 0x000fea0003800000 */
.L_x_524:
        /* <DEDUP_REMOVED lines=12> */
.L_x_502:
        /* <DEDUP_REMOVED lines=13> */
.L_x_528:
[----:B------:R-:W-:Y:S05]  /*cad0*/  BSYNC B3 ;  /* 0x0000000000037941 */ /* 0x000fea0003800000 */
.L_x_527:
        /* <DEDUP_REMOVED lines=18> */
.L_x_530:
[----:B------:R-:W-:Y:S02]  /*cc00*/  ISETP.GE.AND P0, PT, R12, RZ, PT ;  /* 0x000000ff0c00720c */ /* 0x000fe40003f06270 */
[----:B------:R-:W-:-:S11]  /*cc10*/  MOV R3, 0x3fd774eb ;  /* 0x3fd774eb00037802 */ /* 0x000fd60000000f00 */
[----:B------:R-:W-:-:S04]  /*cc20*/  @P0 FFMA.FTZ R0, R3, 0.93318945169448852539, -R0 ;  /* 0x3f6ee58103000823 */ /* 0x000fc80000010800 */
[----:B------:R-:W-:-:S07]  /*cc30*/  @!P0 FFMA.FTZ R0, R3, 0.93318945169448852539, R0 ;  /* 0x3f6ee58103008823 */ /* 0x000fce0000010000 */
.L_x_531:
[----:B------:R-:W-:Y:S05]  /*cc40*/  BSYNC B0 ;  /* 0x0000000000007941 */ /* 0x000fea0003800000 */
.L_x_529:
[CC--:B------:R-:W-:Y:S02]  /*cc50*/  VIMNMX R2, R22.reuse, R21.reuse, !PT ;  /* 0x0000001516027248 */ /* 0x0c0fe40007fe0100 */
[----:B------:R-:W-:Y:S02]  /*cc60*/  VIMNMX R21, R22, R21, PT ;  /* 0x0000001516157248 */ /* 0x000fe40003fe0100 */
[----:B------:R-:W-:Y:S02]  /*cc70*/  LOP3.LUT R3, R2, 0xfe000000, RZ, 0xc0, !PT ;  /* 0xfe00000002037812 */ /* 0x000fe400078ec0ff */
[----:B------:R-:W-:Y:S02]  /*cc80*/  FSETP.NEU.FTZ.AND P0, PT, R21, RZ, PT ;  /* 0x000000ff1500720b */ /* 0x000fe40003f1d000 */
[C---:B------:R-:W-:Y:S02]  /*cc90*/  IADD3 R4, -R3.reuse, 0x7e800000, RZ ;  /* 0x7e80000003047810 */ /* 0x040fe40007ffe1ff */
[----:B------:R-:W-:-:S02]  /*cca0*/  LOP3.LUT R3, R3, 0x800000, RZ, 0xfc, !PT ;  /* 0x0080000003037812 */ /* 0x000fc400078efcff */
[----:B------:R-:W-:Y:S01]  /*ccb0*/  FSETP.NEU.FTZ.AND P1, PT, |R12|, |R13|, PT ;  /* 0x4000000d0c00720b */ /* 0x000fe20003f3d200 */
[-C--:B------:R-:W-:Y:S01]  /*ccc0*/  FMUL.FTZ R5, R21, R4.reuse ;  /* 0x0000000415057220 */ /* 0x080fe20000410000 */
[----:B------:R-:W-:Y:S01]  /*ccd0*/  FMUL.FTZ R4, R2, R4 ;  /* 0x0000000402047220 */ /* 0x000fe20000410000 */
[----:B------:R-:W-:Y:S02]  /*cce0*/  FSETP.NEU.FTZ.AND P2, PT, R24, RZ, PT ;  /* 0x000000ff1800720b */ /* 0x000fe40003f5d000 */
[----:B------:R-:W-:-:S04]  /*ccf0*/  FMUL.FTZ R5, R5, R5 ;  /* 0x0000000505057220 */ /* 0x000fc80000410000 */
[----:B------:R-:W-:-:S04]  /*cd00*/  FFMA.FTZ R5, R4, R4, R5 ;  /* 0x0000000404057223 */ /* 0x000fc80000010005 */
[----:B------:R-:W0:Y:S02]  /*cd10*/  MUFU.SQRT R4, R5 ;  /* 0x0000000500047308 */ /* 0x000e240000002000 */
[----:B0-----:R-:W-:Y:S01]  /*cd20*/  @P0 FMUL.FTZ R2, R3, R4 ;  /* 0x0000000403020220 */ /* 0x001fe20000410000 */
[----:B------:R-:W-:Y:S01]  /*cd30*/  FSETP.NEU.FTZ.AND P0, PT, R21, +INF , PT ;  /* 0x7f8000001500780b */ /* 0x000fe20003f1d000 */
        /* <DEDUP_REMOVED lines=12> */
.L_x_501:
[----:B------:R-:W-:-:S13]  /*ce00*/  FSETP.GEU.FTZ.AND P0, PT, R23, 9.999999682655225389e-20, PT ;  /* 0x1fec1e4a1700780b */ /* 0x000fda0003f1e000 */
[----:B------:R-:W-:Y:S05]  /*ce10*/  @!P0 BRA `(.L_x_532) ;  /* 0x00000004003c8947 */ /* 0x000fea0003800000 */
[----:B------:R-:W-:Y:S01]  /*ce20*/  FMUL.FTZ R2, R23, R23 ;  /* 0x0000001717027220 */ /* 0x000fe20000410000 */
[----:B------:R-:W-:Y:S01]  /*ce30*/  MOV R5, 0x3e800000 ;  /* 0x3e80000000057802 */ /* 0x000fe20000000f00 */
[----:B------:R0:W1:Y:S01]  /*ce40*/  FCHK P0, R23, 1 ;  /* 0x3f80000017007902 */ /* 0x0000620000000000 */
[----:B------:R-:W-:Y:S01]  /*ce50*/  MOV R6, 0x3f800000 ;  /* 0x3f80000000067802 */ /* 0x000fe20000000f00 */
[C---:B------:R-:W-:Y:S01]  /*ce60*/  FADD.FTZ.RZ R0, R2.reuse, 1 ;  /* 0x3f80000002007421 */ /* 0x040fe2000001c000 */
[----:B------:R-:W-:Y:S01]  /*ce70*/  ISETP.GE.U32.AND P1, PT, R2, 0x7f800000, PT ;  /* 0x7f8000000200780c */ /* 0x000fe20003f26070 */
[----:B------:R-:W-:Y:S02]  /*ce80*/  BSSY B0, `(.L_x_533) ;  /* 0x000001f000007945 */ /* 0x000fe40003800000 */
[----:B------:R-:W-:Y:S01]  /*ce90*/  FFMA R7, R6, -1, R6 ;  /* 0xbf80000006077823 */ /* 0x000fe20000000006 */
[----:B------:R-:W-:-:S04]  /*cea0*/  IADD3 R0, R0, -0x3f400000, RZ ;  /* 0xc0c0000000007810 */ /* 0x000fc80007ffe0ff */
[----:B------:R-:W-:-:S04]  /*ceb0*/  LOP3.LUT R3, R0, 0xff800000, RZ, 0xc0, !PT ;  /* 0xff80000000037812 */ /* 0x000fc800078ec0ff */
[----:B------:R-:W-:Y:S02]  /*cec0*/  IADD3 R4, -R3, 0x40800000, RZ ;  /* 0x4080000003047810 */ /* 0x000fe40007ffe1ff */
        /* <DEDUP_REMOVED lines=20> */
[----:B01----:R-:W-:Y:S06]  /*d010*/  @!P1 BRA `(.L_x_534) ;  /* 0x0000000000149947 */ /* 0x003fec0003800000 */
[C---:B------:R-:W-:Y:S02]  /*d020*/  ISETP.GE.AND P1, PT, R2.reuse, -0x407fffff, PT ;  /* 0xbf8000010200780c */ /* 0x040fe40003f26270 */
[----:B------:R-:W-:-:S11]  /*d030*/  FSETP.NEU.FTZ.AND P3, PT, R2, RZ, PT ;  /* 0x000000ff0200720b */ /* 0x000fd60003f7d000 */
[----:B------:R-:W-:-:S05]  /*d040*/  @P1 MOV R3, 0x7f800000 ;  /* 0x7f80000000031802 */ /* 0x000fca0000000f00 */
[----:B------:R-:W-:-:S05]  /*d050*/  @P1 FFMA.FTZ R22, R2, R3, +INF ;  /* 0x7f80000002161423 */ /* 0x000fca0000010003 */
[----:B------:R-:W-:-:S07]  /*d060*/  FSEL R22, R22, -RZ, P3 ;  /* 0x800000ff16167208 */ /* 0x000fce0001800000 */
.L_x_534:
[----:B------:R-:W-:Y:S05]  /*d070*/  BSYNC B0 ;  /* 0x0000000000007941 */ /* 0x000fea0003800000 */
.L_x_533:
[----:B------:R-:W-:Y:S01]  /*d080*/  BSSY B3, `(.L_x_535) ;  /* 0x0000007000037945 */ /* 0x000fe20003800000 */
[----:B------:R-:W-:-:S03]  /*d090*/  FFMA R0, R0, R6, R5 ;  /* 0x0000000600007223 */ /* 0x000fc60000000005 */
[----:B------:R-:W-:Y:S05]  /*d0a0*/  @!P0 BRA `(.L_x_536) ;  /* 0x0000000000108947 */ /* 0x000fea0003800000 */
[----:B------:R-:W-:Y:S01]  /*d0b0*/  HFMA2.MMA R0, -RZ, RZ, 1.875, 0 ;  /* 0x3f800000ff007435 */ /* 0x000fe200000001ff */
[----:B------:R-:W-:Y:S02]  /*d0c0*/  MOV R17, R23 ;  /* 0x0000001700117202 */ /* 0x000fe40000000f00 */
[----:B------:R-:W-:-:S08]  /*d0d0*/  MOV R2, 0xd0f0 ;  /* 0x0000d0f000027802 */ /* 0x000fd00000000f00 */
[----:B-----5:R-:W-:Y:S05]  /*d0e0*/  CALL.REL.NOINC `($__internal_0_$__cuda_sm3x_div_rn_ftz_f32_slowpath) ;  /* 0x00000094005c7944 */ /* 0x020fea0003c00000 */
.L_x_536:
[----:B------:R-:W-:Y:S05]  /*d0f0*/  BSYNC B3 ;  /* 0x0000000000037941 */ /* 0x000fea0003800000 */
.L_x_535:
        /* <DEDUP_REMOVED lines=18> */
.L_x_538:
[----:B------:R-:W-:Y:S02]  /*d220*/  ISETP.GE.AND P0, PT, R12, RZ, PT ;  /* 0x000000ff0c00720c */ /* 0x000fe40003f06270 */
[----:B------:R-:W-:-:S11]  /*d230*/  MOV R3, 0x3fd774eb ;  /* 0x3fd774eb00037802 */ /* 0x000fd60000000f00 */
[----:B------:R-:W-:-:S04]  /*d240*/  @P0 FFMA.FTZ R0, R3, 0.93318945169448852539, -R0 ;  /* 0x3f6ee58103000823 */ /* 0x000fc80000010800 */
[----:B------:R-:W-:-:S07]  /*d250*/  @!P0 FFMA.FTZ R0, R3, 0.93318945169448852539, R0 ;  /* 0x3f6ee58103008823 */ /* 0x000fce0000010000 */
.L_x_539:
[----:B------:R-:W-:Y:S05]  /*d260*/  BSYNC B0 ;  /* 0x0000000000007941 */ /* 0x000fea0003800000 */
.L_x_537:
        /* <DEDUP_REMOVED lines=10> */
.L_x_532:
        /* <DEDUP_REMOVED lines=13> */
.L_x_541:
[----:B------:R-:W-:Y:S05]  /*d3e0*/  BSYNC B3 ;  /* 0x0000000000037941 */ /* 0x000fea0003800000 */
.L_x_540:
        /* <DEDUP_REMOVED lines=18> */
.L_x_543:
[----:B------:R-:W-:Y:S02]  /*d510*/  ISETP.GE.AND P0, PT, R12, RZ, PT ;  /* 0x000000ff0c00720c */ /* 0x000fe40003f06270 */
[----:B------:R-:W-:-:S11]  /*d520*/  MOV R3, 0x3fd774eb ;  /* 0x3fd774eb00037802 */ /* 0x000fd60000000f00 */
[----:B------:R-:W-:-:S04]  /*d530*/  @P0 FFMA.FTZ R0, R3, 0.93318945169448852539, -R0 ;  /* 0x3f6ee58103000823 */ /* 0x000fc80000010800 */
[----:B------:R-:W-:-:S07]  /*d540*/  @!P0 FFMA.FTZ R0, R3, 0.93318945169448852539, R0 ;  /* 0x3f6ee58103008823 */ /* 0x000fce0000010000 */
.L_x_544:
[----:B------:R-:W-:Y:S05]  /*d550*/  BSYNC B0 ;  /* 0x0000000000007941 */ /* 0x000fea0003800000 */
.L_x_542:
        /* <DEDUP_REMOVED lines=11> */
.L_x_500:
        /* <DEDUP_REMOVED lines=34> */
.L_x_546:
[----:B------:R-:W-:Y:S05]  /*d830*/  BSYNC B3 ;  /* 0x0000000000037941 */ /* 0x000fea0003800000 */
.L_x_545:
        /* <DEDUP_REMOVED lines=18> */
.L_x_548:
[----:B------:R-:W-:Y:S02]  /*d960*/  ISETP.GE.AND P0, PT, R12, RZ, PT ;  /* 0x000000ff0c00720c */ /* 0x000fe40003f06270 */
[----:B------:R-:W-:-:S11]  /*d970*/  MOV R3, 0x3fd774eb ;  /* 0x3fd774eb00037802 */ /* 0x000fd60000000f00 */
[----:B------:R-:W-:-:S04]  /*d980*/  @P0 FFMA.FTZ R0, R3, 0.93318945169448852539, -R0 ;  /* 0x3f6ee58103000823 */ /* 0x000fc80000010800 */
[----:B------:R-:W-:-:S07]  /*d990*/  @!P0 FFMA.FTZ R0, R3, 0.93318945169448852539, R0 ;  /* 0x3f6ee58103008823 */ /* 0x000fce0000010000 */
.L_x_549:
[----:B------:R-:W-:Y:S05]  /*d9a0*/  BSYNC B0 ;  /* 0x0000000000007941 */ /* 0x000fea0003800000 */
.L_x_547:
        /* <DEDUP_REMOVED lines=11> */
.L_x_499:
        /* <DEDUP_REMOVED lines=26> */
.L_x_551:
[----:B------:R-:W-:Y:S05]  /*dc00*/  BSYNC B3 ;  /* 0x0000000000037941 */ /* 0x000fea0003800000 */
.L_x_550:
        /* <DEDUP_REMOVED lines=18> */
.L_x_553:
[----:B------:R-:W-:Y:S02]  /*dd30*/  ISETP.GE.AND P0, PT, R12, RZ, PT ;  /* 0x000000ff0c00720c */ /* 0x000fe40003f06270 */
[----:B------:R-:W-:-:S11]  /*dd40*/  MOV R3, 0x3fd774eb ;  /* 0x3fd774eb00037802 */ /* 0x000fd60000000f00 */
[----:B------:R-:W-:-:S04]  /*dd50*/  @P0 FFMA.FTZ R0, R3, 0.93318945169448852539, -R0 ;  /* 0x3f6ee58103000823 */ /* 0x000fc80000010800 */
[----:B------:R-:W-:-:S07]  /*dd60*/  @!P0 FFMA.FTZ R0, R3, 0.93318945169448852539, R0 ;  /* 0x3f6ee58103008823 */ /* 0x000fce0000010000 */
.L_x_554:
[----:B------:R-:W-:Y:S05]  /*dd70*/  BSYNC B0 ;  /* 0x0000000000007941 */ /* 0x000fea0003800000 */
.L_x_552:
        /* <DEDUP_REMOVED lines=12> */
.L_x_511:
[----:B------:R-:W-:Y:S05]  /*de40*/  BSYNC B2 ;  /* 0x0000000000027941 */ /* 0x000fea0003800000 */
.L_x_498:
        /* <DEDUP_REMOVED lines=42> */
.L_x_558:
        /* <DEDUP_REMOVED lines=10> */
.L_x_557:
[----:B------:R-:W-:-:S04]  /*e190*/  FMUL.RZ R4, R4, 0.15915493667125701904 ;  /* 0x3e22f98304047820 */ /* 0x000fc8000040c000 */
[----:B------:R1:W2:Y:S08]  /*e1a0*/  MUFU.SIN R13, R4 ;  /* 0x00000004000d7308 */ /* 0x0002b00000000400 */
[----:B------:R1:W3:Y:S01]  /*e1b0*/  MUFU.COS R12, R4 ;  /* 0x00000004000c7308 */ /* 0x0002e20000000000 */
[----:B------:R-:W-:Y:S05]  /*e1c0*/  BRA `(.L_x_559) ;  /* 0x00000000000c7947 */ /* 0x000fea0003800000 */
.L_x_556:
[----:B------:R-:W-:Y:S01]  /*e1d0*/  FMUL.FTZ R12, R22, 1.4426950216293334961 ;  /* 0x3fb8aa3b160c7820 */ /* 0x000fe20000410000 */
[----:B------:R-:W-:-:S05]  /*e1e0*/  MOV R13, R4 ;  /* 0x00000004000d7202 */ /* 0x000fca0000000f00 */
[----:B------:R-:W0:Y:S02]  /*e1f0*/  MUFU.EX2 R12, R12 ;  /* 0x0000000c000c7308 */ /* 0x000e240000000800 */
.L_x_559:
[----:B------:R-:W-:Y:S05]  /*e200*/  BSYNC B0 ;  /* 0x0000000000007941 */ /* 0x000fea0003800000 */
.L_x_555:
        /* <DEDUP_REMOVED lines=61> */
.L_x_567:
[----:B------:R-:W-:Y:S05]  /*e5e0*/  BSYNC B0 ;  /* 0x0000000000007941 */ /* 0x000fea0003800000 */
.L_x_566:
[----:B------:R-:W-:Y:S01]  /*e5f0*/  BSSY B3, `(.L_x_568) ;  /* 0x0000007000037945 */ /* 0x000fe20003800000 */
[----:B------:R-:W-:-:S03]  /*e600*/  FFMA R0, R4, R6, R5 ;  /* 0x0000000604007223 */ /* 0x000fc60000000005 */
[----:B------:R-:W-:Y:S05]  /*e610*/  @!P0 BRA `(.L_x_569) ;  /* 0x0000000000108947 */ /* 0x000fea0003800000 */
[----:B------:R-:W-:Y:S02]  /*e620*/  MOV R17, R23 ;  /* 0x0000001700117202 */ /* 0x000fe40000000f00 */
[----:B------:R-:W-:Y:S02]  /*e630*/  MOV R0, R24 ;  /* 0x0000001800007202 */ /* 0x000fe40000000f00 */
[----:B------:R-:W-:-:S07]  /*e640*/  MOV R2, 0xe660 ;  /* 0x0000e66000027802 */ /* 0x000fce0000000f00 */
[----:B0-23-5:R-:W-:Y:S05]  /*e650*/  CALL.REL.NOINC `($__internal_0_$__cuda_sm3x_div_rn_ftz_f32_slowpath) ;  /* 0x0000008000007944 */ /* 0x02dfea0003c00000 */
.L_x_569:
[----:B------:R-:W-:Y:S05]  /*e660*/  BSYNC B3 ;  /* 0x0000000000037941 */ /* 0x000fea0003800000 */
.L_x_568:
        /* <DEDUP_REMOVED lines=18> */
.L_x_571:
[----:B------:R-:W-:Y:S02]  /*e790*/  ISETP.GE.AND P0, PT, R14, RZ, PT ;  /* 0x000000ff0e00720c */ /* 0x000fe40003f06270 */
[----:B------:R-:W-:-:S11]  /*e7a0*/  MOV R3, 0x3fd774eb ;  /* 0x3fd774eb00037802 */ /* 0x000fd60000000f00 */
[----:B------:R-:W-:-:S04]  /*e7b0*/  @P0 FFMA.FTZ R0, R3, 0.93318945169448852539, -R0 ;  /* 0x3f6ee58103000823 */ /* 0x000fc80000010800 */
[----:B------:R-:W-:-:S07]  /*e7c0*/  @!P0 FFMA.FTZ R0, R3, 0.93318945169448852539, R0 ;  /* 0x3f6ee58103008823 */ /* 0x000fce0000010000 */
.L_x_572:
[----:B------:R-:W-:Y:S05]  /*e7d0*/  BSYNC B0 ;  /* 0x0000000000007941 */ /* 0x000fea0003800000 */
.L_x_570:
        /* <DEDUP_REMOVED lines=12> */
.L_x_565:
[----:B------:R-:W-:-:S04]  /*e8a0*/  FMUL.FTZ R21, R23, R23 ;  /* 0x0000001717157220 */ /* 0x000fc80000410000 */
[----:B------:R-:W-:-:S05]  /*e8b0*/  FFMA.FTZ R21, R24, R24, R21 ;  /* 0x0000001818157223 */ /* 0x000fca0000010015 */
[----:B------:R-:W-:-:S13]  /*e8c0*/  FSETP.GTU.FTZ.AND P0, PT, R21, 0.69999998807907104492, PT ;  /* 0x3f3333331500780b */ /* 0x000fda0003f1c000 */
[----:B------:R-:W-:Y:S05]  /*e8d0*/  @P0 BRA `(.L_x_574) ;  /* 0x0000000000c80947 */ /* 0x000fea0003800000 */
[----:B------:R-:W4:Y:S01]  /*e8e0*/  MUFU.RCP R3, R24 ;  /* 0x0000001800037308 */ /* 0x000f220000001000 */
[----:B------:R-:W-:Y:S07]  /*e8f0*/  BSSY B3, `(.L_x_575) ;  /* 0x000000c000037945 */ /* 0x000fee0003800000 */
[----:B------:R-:W0:Y:S01]  /*e900*/  FCHK P0, R23, R24 ;  /* 0x0000001817007302 */ /* 0x000e220000000000 */
[----:B----4-:R-:W-:-:S04]  /*e910*/  FFMA R0, -R24, R3, 1 ;  /* 0x3f80000018007423 */ /* 0x010fc80000000103 */
        /* <DEDUP_REMOVED lines=8> */
[----:B-123-5:R-:W-:Y:S05]  /*e9a0*/  CALL.REL.NOINC `($__internal_0_$__cuda_sm3x_div_rn_ftz_f32_slowpath) ;  /* 0x0000007c002c7944 */ /* 0x02efea0003c00000 */
.L_x_576:
[----:B------:R-:W-:Y:S05]  /*e9b0*/  BSYNC B3 ;  /* 0x0000000000037941 */ /* 0x000fea0003800000 */
.L_x_575:
        /* <DEDUP_REMOVED lines=18> */
.L_x_578:
[----:B------:R-:W-:Y:S02]  /*eae0*/  ISETP.GE.AND P0, PT, R14, RZ, PT ;  /* 0x000000ff0e00720c */ /* 0x000fe40003f06270 */
[----:B------:R-:W-:-:S11]  /*eaf0*/  MOV R3, 0x3fd774eb ;  /* 0x3fd774eb00037802 */ /* 0x000fd60000000f00 */
[----:B------:R-:W-:-:S04]  /*eb00*/  @P0 FFMA.FTZ R0, R3, 0.93318945169448852539, -R0 ;  /* 0x3f6ee58103000823 */ /* 0x000fc80000010800 */
[----:B------:R-:W-:-:S07]  /*eb10*/  @!P0 FFMA.FTZ R0, R3, 0.93318945169448852539, R0 ;  /* 0x3f6ee58103008823 */ /* 0x000fce0000010000 */
.L_x_579:
[----:B------:R-:W-:Y:S05]  /*eb20*/  BSYNC B0 ;  /* 0x0000000000007941 */ /* 0x000fea0003800000 */
.L_x_577:
        /* <DEDUP_REMOVED lines=13> */
.L_x_574:
        /* <DEDUP_REMOVED lines=25> */
.L_x_581:
        /* <DEDUP_REMOVED lines=40> */
.L_x_580:
        /* <DEDUP_REMOVED lines=48> */
.L_x_583:
[----:B------:R-:W-:Y:S05]  /*f310*/  BSYNC B0 ;  /* 0x0000000000007941 */ /* 0x000fea0003800000 */
.L_x_582:
[----:B------:R-:W-:Y:S01]  /*f320*/  BSSY B3, `(.L_x_584) ;  /* 0x0000007000037945 */ /* 0x000fe20003800000 */
[----:B------:R-:W-:-:S03]  /*f330*/  FFMA R0, R2, R4, R5 ;  /* 0x0000000402007223 */ /* 0x000fc60000000005 */
[----:B------:R-:W-:Y:S05]  /*f340*/  @!P3 BRA `(.L_x_585) ;  /* 0x000000000010b947 */ /* 0x000fea0003800000 */
[----:B------:R-:W-:Y:S02]  /*f350*/  MOV R17, R23 ;  /* 0x0000001700117202 */ /* 0x000fe40000000f00 */
[----:B------:R-:W-:Y:S02]  /*f360*/  MOV R0, R24 ;  /* 0x0000001800007202 */ /* 0x000fe40000000f00 */
[----:B------:R-:W-:-:S07]  /*f370*/  MOV R2, 0xf390 ;  /* 0x0000f39000027802 */ /* 0x000fce0000000f00 */
[----:B0-23-5:R-:W-:Y:S05]  /*f380*/  CALL.REL.NOINC `($__internal_0_$__cuda_sm3x_div_rn_ftz_f32_slowpath) ;  /* 0x0000007000b47944 */ /* 0x02dfea0003c00000 */
.L_x_585:
[----:B------:R-:W-:Y:S05]  /*f390*/  BSYNC B3 ;  /* 0x0000000000037941 */ /* 0x000fea0003800000 */
.L_x_584:
        /* <DEDUP_REMOVED lines=18> */
.L_x_587:
[----:B------:R-:W-:Y:S02]  /*f4c0*/  ISETP.GE.AND P0, PT, R14, RZ, PT ;  /* 0x000000ff0e00720c */ /* 0x000fe40003f06270 */
[----:B------:R-:W-:-:S11]  /*f4d0*/  MOV R3, 0x3fd774eb ;  /* 0x3fd774eb00037802 */ /* 0x000fd60000000f00 */
[----:B------:R-:W-:-:S04]  /*f4e0*/  @P0 FFMA.FTZ R0, R3, 0.93318945169448852539, -R0 ;  /* 0x3f6ee58103000823 */ /* 0x000fc80000010800 */
[----:B------:R-:W-:-:S07]  /*f4f0*/  @!P0 FFMA.FTZ R0, R3, 0.93318945169448852539, R0 ;  /* 0x3f6ee58103008823 */ /* 0x000fce0000010000 */
.L_x_588:
[----:B------:R-:W-:Y:S05]  /*f500*/  BSYNC B0 ;  /* 0x0000000000007941 */ /* 0x000fea0003800000 */
.L_x_586:
        /* <DEDUP_REMOVED lines=12> */
.L_x_564:
        /* <DEDUP_REMOVED lines=13> */
.L_x_590:
[----:B------:R-:W-:Y:S05]  /*f6a0*/  BSYNC B3 ;  /* 0x0000000000037941 */ /* 0x000fea0003800000 */
.L_x_589:
        /* <DEDUP_REMOVED lines=18> */
.L_x_592:
[----:B------:R-:W-:Y:S02]  /*f7d0*/  ISETP.GE.AND P0, PT, R14, RZ, PT ;  /* 0x000000ff0e00720c */ /* 0x000fe40003f06270 */
[----:B------:R-:W-:-:S11]  /*f7e0*/  MOV R3, 0x3fd774eb ;  /* 0x3fd774eb00037802 */ /* 0x000fd60000000f00 */
[----:B------:R-:W-:-:S04]  /*f7f0*/  @P0 FFMA.FTZ R0, R3, 0.93318945169448852539, -R0 ;  /* 0x3f6ee58103000823 */ /* 0x000fc80000010800 */
[----:B------:R-:W-:-:S07]  /*f800*/  @!P0 FFMA.FTZ R0, R3, 0.93318945169448852539, R0 ;  /* 0x3f6ee58103008823 */ /* 0x000fce0000010000 */
.L_x_593:
[----:B------:R-:W-:Y:S05]  /*f810*/  BSYNC B0 ;  /* 0x0000000000007941 */ /* 0x000fea0003800000 */
.L_x_591:
[CC--:B------:R-:W-:Y:S02]  /*f820*/  VIMNMX R2, R22.reuse, R21.reuse, !PT ;  /* 0x0000001516027248 */ /* 0x0c0fe40007fe0100 */
[----:B------:R-:W-:Y:S02]  /*f830*/  VIMNMX R21, R22, R21, PT ;  /* 0x0000001516157248 */ /* 0x000fe40003fe0100 */
[----:B------:R-:W-:Y:S02]  /*f840*/  LOP3.LUT R3, R2, 0xfe000000, RZ, 0xc0, !PT ;  /* 0xfe00000002037812 */ /* 0x000fe400078ec0ff */
[----:B------:R-:W-:Y:S02]  /*f850*/  FSETP.NEU.FTZ.AND P0, PT, R21, RZ, PT ;  /* 0x000000ff1500720b */ /* 0x000fe40003f1d000 */
[C---:B-1----:R-:W-:Y:S02]  /*f860*/  IADD3 R4, -R3.reuse, 0x7e800000, RZ ;  /* 0x7e80000003047810 */ /* 0x042fe40007ffe1ff */
        /* <DEDUP_REMOVED lines=22> */
.L_x_563:
        /* <DEDUP_REMOVED lines=34> */
[C---:B------:R-:W-:Y:S02]  /*fbf0*/  ISETP.GE.AND P1, PT, R2.reuse, -0x407fffff, PT ;  /* 0xbf8000010200780c */ /* 0x040fe40003f26270 */
[----:B------:R-:W-:-:S11]  /*fc00*/  FSETP.NEU.FTZ.AND P3, PT, R2, RZ, PT ;  /* 0x000000ff0200720b */ /* 0x000fd60003f7d000 */
[----:B------:R-:W-:-:S05]  /*fc10*/  @P1 MOV R3, 0x7f800000 ;  /* 0x7f80000000031802 */ /* 0x000fca0000000f00 */
[----:B------:R-:W-:-:S05]  /*fc20*/  @P1 FFMA.FTZ R22, R2, R3, +INF ;  /* 0x7f80000002161423 */ /* 0x000fca0000010003 */
[----:B------:R-:W-:-:S07]  /*fc30*/  FSEL R22, R22, -RZ, P3 ;  /* 0x800000ff16167208 */ /* 0x000fce0001800000 */
.L_x_596:
[----:B------:R-:W-:Y:S05]  /*fc40*/  BSYNC B0 ;  /* 0x0000000000007941 */ /* 0x000fea0003800000 */
.L_x_595:
[----:B------:R-:W-:Y:S01]  /*fc50*/  BSSY B3, `(.L_x_597) ;  /* 0x0000007000037945 */ /* 0x000fe20003800000 */
[----:B------:R-:W-:-:S03]  /*fc60*/  FFMA R0, R0, R6, R5 ;  /* 0x0000000600007223 */ /* 0x000fc60000000005 */
[----:B------:R-:W-:Y:S05]  /*fc70*/  @!P0 BRA `(.L_x_598) ;  /* 0x0000000000108947 */ /* 0x000fea0003800000 */
[----:B------:R-:W-:Y:S01]  /*fc80*/  HFMA2.MMA R0, -RZ, RZ, 1.875, 0 ;  /* 0x3f800000ff007435 */ /* 0x000fe200000001ff */
[----:B------:R-:W-:Y:S02]  /*fc90*/  MOV R17, R23 ;  /* 0x0000001700117202 */ /* 0x000fe40000000f00 */
[----:B------:R-:W-:-:S08]  /*fca0*/  MOV R2, 0xfcc0 ;  /* 0x0000fcc000027802 */ /* 0x000fd00000000f00 */
[----:B--23-5:R-:W-:Y:S05]  /*fcb0*/  CALL.REL.NOINC `($__internal_0_$__cuda_sm3x_div_rn_ftz_f32_slowpath) ;  /* 0x0000006800687944 */ /* 0x02cfea0003c00000 */
.L_x_598:
[----:B------:R-:W-:Y:S05]  /*fcc0*/  BSYNC B3 ;  /* 0x0000000000037941 */ /* 0x000fea0003800000 */
.L_x_597:
        /* <DEDUP_REMOVED lines=18> */
.L_x_600:
[----:B------:R-:W-:Y:S02]  /*fdf0*/  ISETP.GE.AND P0, PT, R14, RZ, PT ;  /* 0x000000ff0e00720c */ /* 0x000fe40003f06270 */
[----:B------:R-:W-:-:S11]  /*fe00*/  MOV R3, 0x3fd774eb ;  /* 0x3fd774eb00037802 */ /* 0x000fd60000000f00 */
[----:B------:R-:W-:-:S04]  /*fe10*/  @P0 FFMA.FTZ R0, R3, 0.93318945169448852539, -R0 ;  /* 0x3f6ee58103000823 */ /* 0x000fc80000010800 */
[----:B------:R-:W-:-:S07]  /*fe20*/  @!P0 FFMA.FTZ R0, R3, 0.93318945169448852539, R0 ;  /* 0x3f6ee58103008823 */ /* 0x000fce0000010000 */
.L_x_601:
[----:B------:R-:W-:Y:S05]  /*fe30*/  BSYNC B0 ;  /* 0x0000000000007941 */ /* 0x000fea0003800000 */
.L_x_599:
        /* <DEDUP_REMOVED lines=10> */
.L_x_594:
        /* <DEDUP_REMOVED lines=12> */
[----:B0123-5:R-:W-:Y:S05]  /*ffa0*/  CALL.REL.NOINC `($__internal_0_$__cuda_sm3x_div_rn_ftz_f32_slowpath) ;  /* 0x0000006400ac7944 */ /* 0x02ffea0003c00000 */
.L_x_603:
[----:B------:R-:W-:Y:S05]  /*ffb0*/  BSYNC B3 ;  /* 0x0000000000037941 */ /* 0x000fea0003800000 */
.L_x_602:
        /* <DEDUP_REMOVED lines=18> */
.L_x_605:
[----:B------:R-:W-:Y:S02]  /*100e0*/  ISETP.GE.AND P0, PT, R14, RZ, PT ;  /* 0x000000ff0e00720c */ /* 0x000fe40003f06270 */
[----:B------:R-:W-:-:S11]  /*100f0*/  MOV R3, 0x3fd774eb ;  /* 0x3fd774eb00037802 */ /* 0x000fd60000000f00 */
[----:B------:R-:W-:-:S04]  /*10100*/  @P0 FFMA.FTZ R0, R3, 0.93318945169448852539, -R0 ;  /* 0x3f6ee58103000823 */ /* 0x000fc80000010800 */
[----:B------:R-:W-:-:S07]  /*10110*/  @!P0 FFMA.FTZ R0, R3, 0.93318945169448852539, R0 ;  /* 0x3f6ee58103008823 */ /* 0x000fce0000010000 */
.L_x_606:
[----:B------:R-:W-:Y:S05]  /*10120*/  BSYNC B0 ;  /* 0x0000000000007941 */ /* 0x000fea0003800000 */
.L_x_604:
        /* <DEDUP_REMOVED lines=11> */
.L_x_562:
        /* <DEDUP_REMOVED lines=33> */
[----:B0-23-5:R-:W-:Y:S05]  /*103f0*/  CALL.REL.NOINC `($__internal_0_$__cuda_sm3x_div_rn_ftz_f32_slowpath) ;  /* 0x0000006000987944 */ /* 0x02dfea0003c00000 */
.L_x_608:
[----:B------:R-:W-:Y:S05]  /*10400*/  BSYNC B3 ;  /* 0x0000000000037941 */ /* 0x000fea0003800000 */
.L_x_607:
        /* <DEDUP_REMOVED lines=18> */
.L_x_610:
[----:B------:R-:W-:Y:S02]  /*10530*/  ISETP.GE.AND P0, PT, R14, RZ, PT ;  /* 0x000000ff0e00720c */ /* 0x000fe40003f06270 */
[----:B------:R-:W-:-:S11]  /*10540*/  MOV R3, 0x3fd774eb ;  /* 0x3fd774eb00037802 */ /* 0x000fd60000000f00 */
[----:B------:R-:W-:-:S04]  /*10550*/  @P0 FFMA.FTZ R0, R3, 0.93318945169448852539, -R0 ;  /* 0x3f6ee58103000823 */ /* 0x000fc80000010800 */
[----:B------:R-:W-:-:S07]  /*10560*/  @!P0 FFMA.FTZ R0, R3, 0.93318945169448852539, R0 ;  /* 0x3f6ee58103008823 */ /* 0x000fce0000010000 */
.L_x_611:
[----:B------:R-:W-:Y:S05]  /*10570*/  BSYNC B0 ;  /* 0x0000000000007941 */ /* 0x000fea0003800000 */
.L_x_609:
        /* <DEDUP_REMOVED lines=11> */
.L_x_561:
        /* <DEDUP_REMOVED lines=9> */
[----:B------:R-:W0:Y:S06]  /*106c0*/  FCHK P1, R17, R21 ;  /* 0x0000001511007302 */ /* 0x000e2c0000020000 */
        /* <DEDUP_REMOVED lines=15> */
[----:B--23-5:R-:W-:Y:S05]  /*107c0*/  CALL.REL.NOINC `($__internal_0_$__cuda_sm3x_div_rn_ftz_f32_slowpath) ;  /* 0x0000005c00a47944 */ /* 0x02cfea0003c00000 */
.L_x_613:
[----:B------:R-:W-:Y:S05]  /*107d0*/  BSYNC B3 ;  /* 0x0000000000037941 */ /* 0x000fea0003800000 */
.L_x_612:
        /* <DEDUP_REMOVED lines=18> */
.L_x_615:
[----:B------:R-:W-:Y:S02]  /*10900*/  ISETP.GE.AND P0, PT, R14, RZ, PT ;  /* 0x000000ff0e00720c */ /* 0x000fe40003f06270 */
[----:B------:R-:W-:-:S11]  /*10910*/  MOV R3, 0x3fd774eb ;  /* 0x3fd774eb00037802 */ /* 0x000fd60000000f00 */
[----:B------:R-:W-:-:S04]  /*10920*/  @P0 FFMA.FTZ R0, R3, 0.93318945169448852539, -R0 ;  /* 0x3f6ee58103000823 */ /* 0x000fc80000010800 */
[----:B------:R-:W-:-:S07]  /*10930*/  @!P0 FFMA.FTZ R0, R3, 0.93318945169448852539, R0 ;  /* 0x3f6ee58103008823 */ /* 0x000fce0000010000 */
.L_x_616:
[----:B------:R-:W-:Y:S05]  /*10940*/  BSYNC B0 ;  /* 0x0000000000007941 */ /* 0x000fea0003800000 */
.L_x_614:
        /* <DEDUP_REMOVED lines=12> */
.L_x_573:
[----:B------:R-:W-:Y:S05]  /*10a10*/  BSYNC B2 ;  /* 0x0000000000027941 */ /* 0x000fea0003800000 */
.L_x_560:
        /* <DEDUP_REMOVED lines=42> */
.L_x_620:
        /* <DEDUP_REMOVED lines=10> */
.L_x_619:
[----:B------:R-:W-:-:S04]  /*10d60*/  FMUL.RZ R4, R4, 0.15915493667125701904 ;  /* 0x3e22f98304047820 */ /* 0x000fc8000040c000 */
[----:B------:R4:W1:Y:S08]  /*10d70*/  MUFU.SIN R15, R4 ;  /* 0x00000004000f7308 */ /* 0x0008700000000400 */
[----:B------:R4:W0:Y:S01]  /*10d80*/  MUFU.COS R14, R4 ;  /* 0x00000004000e7308 */ /* 0x0008220000000000 */
[----:B------:R-:W-:Y:S05]  /*10d90*/  BRA `(.L_x_621) ;  /* 0x00000000000c7947 */ /* 0x000fea0003800000 */
.L_x_618:
[----:B------:R-:W-:Y:S01]  /*10da0*/  FMUL.FTZ R14, R22, 1.4426950216293334961 ;  /* 0x3fb8aa3b160e7820 */ /* 0x000fe20000410000 */
[----:B------:R-:W-:-:S05]  /*10db0*/  MOV R15, R4 ;  /* 0x00000004000f7202 */ /* 0x000fca0000000f00 */
[----:B------:R-:W1:Y:S02]  /*10dc0*/  MUFU.EX2 R14, R14 ;  /* 0x0000000e000e7308 */ /* 0x000e640000000800 */
.L_x_621:
[----:B------:R-:W-:Y:S05]  /*10dd0*/  BSYNC B0 ;  /* 0x0000000000007941 */ /* 0x000fea0003800000 */
.L_x_617:
        /* <DEDUP_REMOVED lines=61> */
.L_x_629:
[----:B------:R-:W-:Y:S05]  /*111b0*/  BSYNC B0 ;  /* 0x0000000000007941 */ /* 0x000fea0003800000 */
.L_x_628:
[----:B------:R-:W-:Y:S01]  /*111c0*/  BSSY B3, `(.L_x_630) ;  /* 0x0000007000037945 */ /* 0x000fe20003800000 */
[----:B------:R-:W-:-:S03]  /*111d0*/  FFMA R0, R4, R6, R5 ;  /* 0x0000000604007223 */ /* 0x000fc60000000005 */
[----:B------:R-:W-:Y:S05]  /*111e0*/  @!P0 BRA `(.L_x_631) ;  /* 0x0000000000108947 */ /* 0x000fea0003800000 */
[----:B------:R-:W-:Y:S02]  /*111f0*/  MOV R17, R23 ;  /* 0x0000001700117202 */ /* 0x000fe40000000f00 */
[----:B------:R-:W-:Y:S02]  /*11200*/  MOV R0, R24 ;  /* 0x0000001800007202 */ /* 0x000fe40000000f00 */
[----:B------:R-:W-:-:S07]  /*11210*/  MOV R2, 0x11230 ;  /* 0x0001123000027802 */ /* 0x000fce0000000f00 */
[----:B0123--:R-:W-:Y:S05]  /*11220*/  CALL.REL.NOINC `($__internal_0_$__cuda_sm3x_div_rn_ftz_f32_slowpath) ;  /* 0x00000054000c7944 */ /* 0x00ffea0003c00000 */
.L_x_631:
[----:B------:R-:W-:Y:S05]  /*11230*/  BSYNC B3 ;  /* 0x0000000000037941 */ /* 0x000fea0003800000 */
.L_x_630:
        /* <DEDUP_REMOVED lines=18> */
.L_x_633:
[----:B------:R-:W-:Y:S02]  /*11360*/  ISETP.GE.AND P0, PT, R8, RZ, PT ;  /* 0x000000ff0800720c */ /* 0x000fe40003f06270 */
[----:B------:R-:W-:-:S11]  /*11370*/  MOV R3, 0x3fd774eb ;  /* 0x3fd774eb00037802 */ /* 0x000fd60000000f00 */
[----:B------:R-:W-:-:S04]  /*11380*/  @P0 FFMA.FTZ R0, R3, 0.93318945169448852539, -R0 ;  /* 0x3f6ee58103000823 */ /* 0x000fc80000010800 */
[----:B------:R-:W-:-:S07]  /*11390*/  @!P0 FFMA.FTZ R0, R3, 0.93318945169448852539, R0 ;  /* 0x3f6ee58103008823 */ /* 0x000fce0000010000 */
.L_x_634:
[----:B------:R-:W-:Y:S05]  /*113a0*/  BSYNC B0 ;  /* 0x0000000000007941 */ /* 0x000fea0003800000 */
.L_x_632:
        /* <DEDUP_REMOVED lines=12> */
.L_x_627:
        /* <DEDUP_REMOVED lines=17> */
.L_x_638:
[----:B------:R-:W-:Y:S05]  /*11580*/  BSYNC B3 ;  /* 0x0000000000037941 */ /* 0x000fea0003800000 */
.L_x_637:
        /* <DEDUP_REMOVED lines=18> */
.L_x_640:
[----:B------:R-:W-:Y:S02]  /*116b0*/  ISETP.GE.AND P0, PT, R8, RZ, PT ;  /* 0x000000ff0800720c */ /* 0x000fe40003f06270 */
[----:B------:R-:W-:-:S11]  /*116c0*/  MOV R3, 0x3fd774eb ;  /* 0x3fd774eb00037802 */ /* 0x000fd60000000f00 */
[----:B------:R-:W-:-:S04]  /*116d0*/  @P0 FFMA.FTZ R0, R3, 0.93318945169448852539, -R0 ;  /* 0x3f6ee58103000823 */ /* 0x000fc80000010800 */
[----:B------:R-:W-:-:S07]  /*116e0*/  @!P0 FFMA.FTZ R0, R3, 0.93318945169448852539, R0 ;  /* 0x3f6ee58103008823 */ /* 0x000fce0000010000 */
.L_x_641:
[----:B------:R-:W-:Y:S05]  /*116f0*/  BSYNC B0 ;  /* 0x0000000000007941 */ /* 0x000fea0003800000 */
.L_x_639:
        /* <DEDUP_REMOVED lines=13> */
.L_x_636:
        /* <DEDUP_REMOVED lines=25> */
.L_x_643:
        /* <DEDUP_REMOVED lines=40> */
.L_x_642:
        /* <DEDUP_REMOVED lines=48> */
.L_x_645:
[----:B------:R-:W-:Y:S05]  /*11ee0*/  BSYNC B0 ;  /* 0x0000000000007941 */ /* 0x000fea0003800000 */
.L_x_644:
[----:B------:R-:W-:Y:S01]  /*11ef0*/  BSSY B3, `(.L_x_646) ;  /* 0x0000007000037945 */ /* 0x000fe20003800000 */
[----:B------:R-:W-:-:S03]  /*11f00*/  FFMA R0, R2, R4, R5 ;  /* 0x0000000402007223 */ /* 0x000fc60000000005 */
[----:B------:R-:W-:Y:S05]  /*11f10*/  @!P3 BRA `(.L_x_647) ;  /* 0x000000000010b947 */ /* 0x000fea0003800000 */
[----:B------:R-:W-:Y:S02]  /*11f20*/  MOV R17, R23 ;  /* 0x0000001700117202 */ /* 0x000fe40000000f00 */
[----:B------:R-:W-:Y:S02]  /*11f30*/  MOV R0, R24 ;  /* 0x0000001800007202 */ /* 0x000fe40000000f00 */
[----:B------:R-:W-:-:S07]  /*11f40*/  MOV R2, 0x11f60 ;  /* 0x00011f6000027802 */ /* 0x000fce0000000f00 */
[----:B0123--:R-:W-:Y:S05]  /*11f50*/  CALL.REL.NOINC `($__internal_0_$__cuda_sm3x_div_rn_ftz_f32_slowpath) ;  /* 0x0000004400c07944 */ /* 0x00ffea0003c00000 */
.L_x_647:
[----:B------:R-:W-:Y:S05]  /*11f60*/  BSYNC B3 ;  /* 0x0000000000037941 */ /* 0x000fea0003800000 */
.L_x_646:
        /* <DEDUP_REMOVED lines=18> */
.L_x_649:
[----:B------:R-:W-:Y:S02]  /*12090*/  ISETP.GE.AND P0, PT, R8, RZ, PT ;  /* 0x000000ff0800720c */ /* 0x000fe40003f06270 */
[----:B------:R-:W-:-:S11]  /*120a0*/  MOV R3, 0x3fd774eb ;  /* 0x3fd774eb00037802 */ /* 0x000fd60000000f00 */
[----:B------:R-:W-:-:S04]  /*120b0*/  @P0 FFMA.FTZ R0, R3, 0.93318945169448852539, -R0 ;  /* 0x3f6ee58103000823 */ /* 0x000fc80000010800 */
[----:B------:R-:W-:-:S07]  /*120c0*/  @!P0 FFMA.FTZ R0, R3, 0.93318945169448852539, R0 ;  /* 0x3f6ee58103008823 */ /* 0x000fce0000010000 */
.L_x_650:
[----:B------:R-:W-:Y:S05]  /*120d0*/  BSYNC B0 ;  /* 0x0000000000007941 */ /* 0x000fea0003800000 */
.L_x_648:
        /* <DEDUP_REMOVED lines=12> */
.L_x_626:
        /* <DEDUP_REMOVED lines=13> */
.L_x_652:
[----:B------:R-:W-:Y:S05]  /*12270*/  BSYNC B3 ;  /* 0x0000000000037941 */ /* 0x000fea0003800000 */
.L_x_651:
        /* <DEDUP_REMOVED lines=18> */
.L_x_654:
[----:B------:R-:W-:Y:S02]  /*123a0*/  ISETP.GE.AND P0, PT, R8, RZ, PT ;  /* 0x000000ff0800720c */ /* 0x000fe40003f06270 */
[----:B------:R-:W-:-:S11]  /*123b0*/  MOV R3, 0x3fd774eb ;  /* 0x3fd774eb00037802 */ /* 0x000fd60000000f00 */
[----:B------:R-:W-:-:S04]  /*123c0*/  @P0 FFMA.FTZ R0, R3, 0.93318945169448852539, -R0 ;  /* 0x3f6ee58103000823 */ /* 0x000fc80000010800 */
[----:B------:R-:W-:-:S07]  /*123d0*/  @!P0 FFMA.FTZ R0, R3, 0.93318945169448852539, R0 ;  /* 0x3f6ee58103008823 */ /* 0x000fce0000010000 */
.L_x_655:
[----:B------:R-:W-:Y:S05]  /*123e0*/  BSYNC B0 ;  /* 0x0000000000007941 */ /* 0x000fea0003800000 */
.L_x_653:
[CC--:B------:R-:W-:Y:S02]  /*123f0*/  VIMNMX R2, R22.reuse, R21.reuse, !PT ;  /* 0x0000001516027248 */ /* 0x0c0fe40007fe0100 */
[----:B------:R-:W-:Y:S02]  /*12400*/  VIMNMX R21, R22, R21, PT ;  /* 0x0000001516157248 */ /* 0x000fe40003fe0100 */
[----:B------:R-:W-:Y:S02]  /*12410*/  LOP3.LUT R3, R2, 0xfe000000, RZ, 0xc0, !PT ;  /* 0xfe00000002037812 */ /* 0x000fe400078ec0ff */
[----:B------:R-:W-:Y:S02]  /*12420*/  FSETP.NEU.FTZ.AND P0, PT, R21, RZ, PT ;  /* 0x000000ff1500720b */ /* 0x000fe40003f1d000 */
[C---:B----4-:R-:W-:Y:S02]  /*12430*/  IADD3 R4, -R3.reuse, 0x7e800000, RZ ;  /* 0x7e80000003047810 */ /* 0x050fe40007ffe1ff */
        /* <DEDUP_REMOVED lines=22> */
.L_x_625:
        /* <DEDUP_REMOVED lines=34> */
[C---:B------:R-:W-:Y:S02]  /*127c0*/  ISETP.GE.AND P1, PT, R2.reuse, -0x407fffff, PT ;  /* 0xbf8000010200780c */ /* 0x040fe40003f26270 */
[----:B------:R-:W-:-:S11]  /*127d0*/  FSETP.NEU.FTZ.AND P3, PT, R2, RZ, PT ;  /* 0x000000ff0200720b */ /* 0x000fd60003f7d000 */
[----:B------:R-:W-:-:S05]  /*127e0*/  @P1 MOV R3, 0x7f800000 ;  /* 0x7f80000000031802 */ /* 0x000fca0000000f00 */
[----:B------:R-:W-:-:S05]  /*127f0*/  @P1 FFMA.FTZ R22, R2, R3, +INF ;  /* 0x7f80000002161423 */ /* 0x000fca0000010003 */
[----:B------:R-:W-:-:S07]  /*12800*/  FSEL R22, R22, -RZ, P3 ;  /* 0x800000ff16167208 */ /* 0x000fce0001800000 */
.L_x_658:
[----:B------:R-:W-:Y:S05]  /*12810*/  BSYNC B0 ;  /* 0x0000000000007941 */ /* 0x000fea0003800000 */
.L_x_657:
[----:B------:R-:W-:Y:S01]  /*12820*/  BSSY B3, `(.L_x_659) ;  /* 0x0000007000037945 */ /* 0x000fe20003800000 */
[----:B------:R-:W-:-:S03]  /*12830*/  FFMA R0, R0, R6, R5 ;  /* 0x0000000600007223 */ /* 0x000fc60000000005 */
[----:B------:R-:W-:Y:S05]  /*12840*/  @!P0 BRA `(.L_x_660) ;  /* 0x0000000000108947 */ /* 0x000fea0003800000 */
[----:B------:R-:W-:Y:S01]  /*12850*/  HFMA2.MMA R0, -RZ, RZ, 1.875, 0 ;  /* 0x3f800000ff007435 */ /* 0x000fe200000001ff */
[----:B------:R-:W-:Y:S02]  /*12860*/  MOV R17, R23 ;  /* 0x0000001700117202 */ /* 0x000fe40000000f00 */
[----:B------:R-:W-:-:S08]  /*12870*/  MOV R2, 0x12890 ;  /* 0x0001289000027802 */ /* 0x000fd00000000f00 */
[----:B-123--:R-:W-:Y:S05]  /*12880*/  CALL.REL.NOINC `($__internal_0_$__cuda_sm3x_div_rn_ftz_f32_slowpath) ;  /* 0x0000003c00747944 */ /* 0x00efea0003c00000 */
.L_x_660:
[----:B------:R-:W-:Y:S05]  /*12890*/  BSYNC B3 ;  /* 0x0000000000037941 */ /* 0x000fea0003800000 */
.L_x_659:
        /* <DEDUP_REMOVED lines=18> */
.L_x_662:
[----:B------:R-:W-:Y:S02]  /*129c0*/  ISETP.GE.AND P0, PT, R8, RZ, PT ;  /* 0x000000ff0800720c */ /* 0x000fe40003f06270 */
[----:B------:R-:W-:-:S11]  /*129d0*/  MOV R3, 0x3fd774eb ;  /* 0x3fd774eb00037802 */ /* 0x000fd60000000f00 */
[----:B------:R-:W-:-:S04]  /*129e0*/  @P0 FFMA.FTZ R0, R3, 0.93318945169448852539, -R0 ;  /* 0x3f6ee58103000823 */ /* 0x000fc80000010800 */
[----:B------:R-:W-:-:S07]  /*129f0*/  @!P0 FFMA.FTZ R0, R3, 0.93318945169448852539, R0 ;  /* 0x3f6ee58103008823 */ /* 0x000fce0000010000 */
.L_x_663:
[----:B------:R-:W-:Y:S05]  /*12a00*/  BSYNC B0 ;  /* 0x0000000000007941 */ /* 0x000fea0003800000 */
.L_x_661:
        /* <DEDUP_REMOVED lines=10> */
.L_x_656:
        /* <DEDUP_REMOVED lines=13> */
.L_x_665:
[----:B------:R-:W-:Y:S05]  /*12b80*/  BSYNC B3 ;  /* 0x0000000000037941 */ /* 0x000fea0003800000 */
.L_x_664:
        /* <DEDUP_REMOVED lines=18> */
.L_x_667:
[----:B------:R-:W-:Y:S02]  /*12cb0*/  ISETP.GE.AND P0, PT, R8, RZ, PT ;  /* 0x000000ff0800720c */ /* 0x000fe40003f06270 */
[----:B------:R-:W-:-:S11]  /*12cc0*/  MOV R3, 0x3fd774eb ;  /* 0x3fd774eb00037802 */ /* 0x000fd60000000f00 */
[----:B------:R-:W-:-:S04]  /*12cd0*/  @P0 FFMA.FTZ R0, R3, 0.93318945169448852539, -R0 ;  /* 0x3f6ee58103000823 */ /* 0x000fc80000010800 */
[----:B------:R-:W-:-:S07]  /*12ce0*/  @!P0 FFMA.FTZ R0, R3, 0.93318945169448852539, R0 ;  /* 0x3f6ee58103008823 */ /* 0x000fce0000010000 */
.L_x_668:
[----:B------:R-:W-:Y:S05]  /*12cf0*/  BSYNC B0 ;  /* 0x0000000000007941 */ /* 0x000fea0003800000 */
.L_x_666:
        /* <DEDUP_REMOVED lines=11> */
.L_x_624:
        /* <DEDUP_REMOVED lines=34> */
.L_x_670:
[----:B------:R-:W-:Y:S05]  /*12fd0*/  BSYNC B3 ;  /* 0x0000000000037941 */ /* 0x000fea0003800000 */
.L_x_669:
        /* <DEDUP_REMOVED lines=18> */
.L_x_672:
[----:B------:R-:W-:Y:S02]  /*13100*/  ISETP.GE.AND P0, PT, R8, RZ, PT ;  /* 0x000000ff0800720c */ /* 0x000fe40003f06270 */
[----:B------:R-:W-:-:S11]  /*13110*/  MOV R3, 0x3fd774eb ;  /* 0x3fd774eb00037802 */ /* 0x000fd60000000f00 */
[----:B------:R-:W-:-:S04]  /*13120*/  @P0 FFMA.FTZ R0, R3, 0.93318945169448852539, -R0 ;  /* 0x3f6ee58103000823 */ /* 0x000fc80000010800 */
[----:B------:R-:W-:-:S07]  /*13130*/  @!P0 FFMA.FTZ R0, R3, 0.93318945169448852539, R0 ;  /* 0x3f6ee58103008823 */ /* 0x000fce0000010000 */
.L_x_673:
[----:B------:R-:W-:Y:S05]  /*13140*/  BSYNC B0 ;  /* 0x0000000000007941 */ /* 0x000fea0003800000 */
.L_x_671:
        /* <DEDUP_REMOVED lines=11> */
.L_x_623:
        /* <DEDUP_REMOVED lines=26> */
.L_x_675:
[----:B------:R-:W-:Y:S05]  /*133a0*/  BSYNC B3 ;  /* 0x0000000000037941 */ /* 0x000fea0003800000 */
.L_x_674:
        /* <DEDUP_REMOVED lines=18> */
.L_x_677:
[----:B------:R-:W-:Y:S02]  /*134d0*/  ISETP.GE.AND P0, PT, R8, RZ, PT ;  /* 0x000000ff0800720c */ /* 0x000fe40003f06270 */
[----:B------:R-:W-:-:S11]  /*134e0*/  MOV R3, 0x3fd774eb ;  /* 0x3fd774eb00037802 */ /* 0x000fd60000000f00 */
[----:B------:R-:W-:-:S04]  /*134f0*/  @P0 FFMA.FTZ R0, R3, 0.93318945169448852539, -R0 ;  /* 0x3f6ee58103000823 */ /* 0x000fc80000010800 */
[----:B------:R-:W-:-:S07]  /*13500*/  @!P0 FFMA.FTZ R0, R3, 0.93318945169448852539, R0 ;  /* 0x3f6ee58103008823 */ /* 0x000fce0000010000 */
.L_x_678:
[----:B------:R-:W-:Y:S05]  /*13510*/  BSYNC B0 ;  /* 0x0000000000007941 */ /* 0x000fea0003800000 */
.L_x_676:
        /* <DEDUP_REMOVED lines=12> */
.L_x_635:
[----:B------:R-:W-:Y:S05]  /*135e0*/  BSYNC B2 ;  /* 0x0000000000027941 */ /* 0x000fea0003800000 */
.L_x_622:
        /* <DEDUP_REMOVED lines=42> */
.L_x_682:
        /* <DEDUP_REMOVED lines=10> */
.L_x_681:
[----:B------:R-:W-:-:S04]  /*13930*/  FMUL.RZ R4, R4, 0.15915493667125701904 ;  /* 0x3e22f98304047820 */ /* 0x000fc8000040c000 */
[----:B------:R4:W0:Y:S08]  /*13940*/  MUFU.SIN R9, R4 ;  /* 0x0000000400097308 */ /* 0x0008300000000400 */
[----:B------:R4:W0:Y:S01]  /*13950*/  MUFU.COS R8, R4 ;  /* 0x0000000400087308 */ /* 0x0008220000000000 */
[----:B------:R-:W-:Y:S05]  /*13960*/  BRA `(.L_x_683) ;  /* 0x00000000000c7947 */ /* 0x000fea0003800000 */
.L_x_680:
[----:B------:R-:W-:Y:S01]  /*13970*/  FMUL.FTZ R8, R22, 1.4426950216293334961 ;  /* 0x3fb8aa3b16087820 */ /* 0x000fe20000410000 */
[----:B------:R-:W-:-:S05]  /*13980*/  MOV R9, R4 ;  /* 0x0000000400097202 */ /* 0x000fca0000000f00 */
[----:B------:R-:W4:Y:S02]  /*13990*/  MUFU.EX2 R8, R8 ;  /* 0x0000000800087308 */ /* 0x000f240000000800 */
.L_x_683:
[----:B------:R-:W-:Y:S05]  /*139a0*/  BSYNC B0 ;  /* 0x0000000000007941 */ /* 0x000fea0003800000 */
.L_x_679:
        /* <DEDUP_REMOVED lines=61> */
.L_x_691:
[----:B------:R-:W-:Y:S05]  /*13d80*/  BSYNC B0 ;  /* 0x0000000000007941 */ /* 0x000fea0003800000 */
.L_x_690:
[----:B------:R-:W-:Y:S01]  /*13d90*/  BSSY B3, `(.L_x_692) ;  /* 0x0000007000037945 */ /* 0x000fe20003800000 */
[----:B------:R-:W-:-:S03]  /*13da0*/  FFMA R0, R4, R6, R5 ;  /* 0x0000000604007223 */ /* 0x000fc60000000005 */
[----:B------:R-:W-:Y:S05]  /*13db0*/  @!P0 BRA `(.L_x_693) ;  /* 0x0000000000108947 */ /* 0x000fea0003800000 */
[----:B------:R-:W-:Y:S02]  /*13dc0*/  MOV R17, R23 ;  /* 0x0000001700117202 */ /* 0x000fe40000000f00 */
[----:B------:R-:W-:Y:S02]  /*13dd0*/  MOV R0, R24 ;  /* 0x0000001800007202 */ /* 0x000fe40000000f00 */
[----:B------:R-:W-:-:S07]  /*13de0*/  MOV R2, 0x13e00 ;  /* 0x00013e0000027802 */ /* 0x000fce0000000f00 */
[----:B0123--:R-:W-:Y:S05]  /*13df0*/  CALL.REL.NOINC `($__internal_0_$__cuda_sm3x_div_rn_ftz_f32_slowpath) ;  /* 0x0000002800187944 */ /* 0x00ffea0003c00000 */
.L_x_693:
[----:B------:R-:W-:Y:S05]  /*13e00*/  BSYNC B3 ;  /* 0x0000000000037941 */ /* 0x000fea0003800000 */
.L_x_692:
        /* <DEDUP_REMOVED lines=18> */
.L_x_695:
[----:B------:R-:W-:Y:S02]  /*13f30*/  ISETP.GE.AND P0, PT, R10, RZ, PT ;  /* 0x000000ff0a00720c */ /* 0x000fe40003f06270 */
[----:B------:R-:W-:-:S11]  /*13f40*/  MOV R3, 0x3fd774eb ;  /* 0x3fd774eb00037802 */ /* 0x000fd60000000f00 */
[----:B------:R-:W-:-:S04]  /*13f50*/  @P0 FFMA.FTZ R0, R3, 0.93318945169448852539, -R0 ;  /* 0x3f6ee58103000823 */ /* 0x000fc80000010800 */
[----:B------:R-:W-:-:S07]  /*13f60*/  @!P0 FFMA.FTZ R0, R3, 0.93318945169448852539, R0 ;  /* 0x3f6ee58103008823 */ /* 0x000fce0000010000 */
.L_x_696:
[----:B------:R-:W-:Y:S05]  /*13f70*/  BSYNC B0 ;  /* 0x0000000000007941 */ /* 0x000fea0003800000 */
.L_x_694:
        /* <DEDUP_REMOVED lines=12> */
.L_x_689:
        /* <DEDUP_REMOVED lines=17> */
.L_x_700:
[----:B------:R-:W-:Y:S05]  /*14150*/  BSYNC B3 ;  /* 0x0000000000037941 */ /* 0x000fea0003800000 */
.L_x_699:
        /* <DEDUP_REMOVED lines=18> */
.L_x_702:
[----:B------:R-:W-:Y:S02]  /*14280*/  ISETP.GE.AND P0, PT, R10, RZ, PT ;  /* 0x000000ff0a00720c */ /* 0x000fe40003f06270 */
[----:B------:R-:W-:-:S11]  /*14290*/  MOV R3, 0x3fd774eb ;  /* 0x3fd774eb00037802 */ /* 0x000fd60000000f00 */
[----:B------:R-:W-:-:S04]  /*142a0*/  @P0 FFMA.FTZ R0, R3, 0.93318945169448852539, -R0 ;  /* 0x3f6ee58103000823 */ /* 0x000fc80000010800 */
[----:B------:R-:W-:-:S07]  /*142b0*/  @!P0 FFMA.FTZ R0, R3, 0.93318945169448852539, R0 ;  /* 0x3f6ee58103008823 */ /* 0x000fce0000010000 */
.L_x_703:
[----:B------:R-:W-:Y:S05]  /*142c0*/  BSYNC B0 ;  /* 0x0000000000007941 */ /* 0x000fea0003800000 */
.L_x_701:
        /* <DEDUP_REMOVED lines=13> */
.L_x_698:
        /* <DEDUP_REMOVED lines=25> */
.L_x_705:
        /* <DEDUP_REMOVED lines=40> */
.L_x_704:
        /* <DEDUP_REMOVED lines=48> */
.L_x_707:
[----:B------:R-:W-:Y:S05]  /*14ab0*/  BSYNC B0 ;  /* 0x0000000000007941 */ /* 0x000fea0003800000 */
.L_x_706:
[----:B------:R-:W-:Y:S01]  /*14ac0*/  BSSY B3, `(.L_x_708) ;  /* 0x0000007000037945 */ /* 0x000fe20003800000 */
[----:B------:R-:W-:-:S03]  /*14ad0*/  FFMA R0, R2, R4, R5 ;  /* 0x0000000402007223 */ /* 0x000fc60000000005 */
[----:B------:R-:W-:Y:S05]  /*14ae0*/  @!P3 BRA `(.L_x_709) ;  /* 0x000000000010b947 */ /* 0x000fea0003800000 */
[----:B------:R-:W-:Y:S02]  /*14af0*/  MOV R17, R23 ;  /* 0x0000001700117202 */ /* 0x000fe40000000f00 */
[----:B------:R-:W-:Y:S02]  /*14b00*/  MOV R0, R24 ;  /* 0x0000001800007202 */ /* 0x000fe40000000f00 */
[----:B------:R-:W-:-:S07]  /*14b10*/  MOV R2, 0x14b30 ;  /* 0x00014b3000027802 */ /* 0x000fce0000000f00 */
[----:B0123--:R-:W-:Y:S05]  /*14b20*/  CALL.REL.NOINC `($__internal_0_$__cuda_sm3x_div_rn_ftz_f32_slowpath) ;  /* 0x0000001800cc7944 */ /* 0x00ffea0003c00000 */
.L_x_709:
[----:B------:R-:W-:Y:S05]  /*14b30*/  BSYNC B3 ;  /* 0x0000000000037941 */ /* 0x000fea0003800000 */
.L_x_708:
        /* <DEDUP_REMOVED lines=18> */
.L_x_711:
[----:B------:R-:W-:Y:S02]  /*14c60*/  ISETP.GE.AND P0, PT, R10, RZ, PT ;  /* 0x000000ff0a00720c */ /* 0x000fe40003f06270 */
[----:B------:R-:W-:-:S11]  /*14c70*/  MOV R3, 0x3fd774eb ;  /* 0x3fd774eb00037802 */ /* 0x000fd60000000f00 */
[----:B------:R-:W-:-:S04]  /*14c80*/  @P0 FFMA.FTZ R0, R3, 0.93318945169448852539, -R0 ;  /* 0x3f6ee58103000823 */ /* 0x000fc80000010800 */
[----:B------:R-:W-:-:S07]  /*14c90*/  @!P0 FFMA.FTZ R0, R3, 0.93318945169448852539, R0 ;  /* 0x3f6ee58103008823 */ /* 0x000fce0000010000 */
.L_x_712:
[----:B------:R-:W-:Y:S05]  /*14ca0*/  BSYNC B0 ;  /* 0x0000000000007941 */ /* 0x000fea0003800000 */
.L_x_710:
        /* <DEDUP_REMOVED lines=12> */
.L_x_688:
        /* <DEDUP_REMOVED lines=13> */
.L_x_714:
[----:B------:R-:W-:Y:S05]  /*14e40*/  BSYNC B3 ;  /* 0x0000000000037941 */ /* 0x000fea0003800000 */
.L_x_713:
        /* <DEDUP_REMOVED lines=18> */
.L_x_716:
[----:B------:R-:W-:Y:S02]  /*14f70*/  ISETP.GE.AND P0, PT, R10, RZ, PT ;  /* 0x000000ff0a00720c */ /* 0x000fe40003f06270 */
[----:B------:R-:W-:-:S11]  /*14f80*/  MOV R3, 0x3fd774eb ;  /* 0x3fd774eb00037802 */ /* 0x000fd60000000f00 */
[----:B------:R-:W-:-:S04]  /*14f90*/  @P0 FFMA.FTZ R0, R3, 0.93318945169448852539, -R0 ;  /* 0x3f6ee58103000823 */ /* 0x000fc80000010800 */
[----:B------:R-:W-:-:S07]  /*14fa0*/  @!P0 FFMA.FTZ R0, R3, 0.93318945169448852539, R0 ;  /* 0x3f6ee58103008823 */ /* 0x000fce0000010000 */
.L_x_717:
[----:B------:R-:W-:Y:S05]  /*14fb0*/  BSYNC B0 ;  /* 0x0000000000007941 */ /* 0x000fea0003800000 */
.L_x_715:
        /* <DEDUP_REMOVED lines=27> */
.L_x_687:
        /* <DEDUP_REMOVED lines=39> */
.L_x_720:
[----:B------:R-:W-:Y:S05]  /*153e0*/  BSYNC B0 ;  /* 0x0000000000007941 */ /* 0x000fea0003800000 */
.L_x_719:
[----:B------:R-:W-:Y:S01]  /*153f0*/  BSSY B3, `(.L_x_721) ;  /* 0x0000007000037945 */ /* 0x000fe20003800000 */
[----:B------:R-:W-:-:S03]  /*15400*/  FFMA R0, R0, R6, R5 ;  /* 0x0000000600007223 */ /* 0x000fc60000000005 */
[----:B------:R-:W-:Y:S05]  /*15410*/  @!P0 BRA `(.L_x_722) ;  /* 0x0000000000108947 */ /* 0x000fea0003800000 */
[----:B------:R-:W-:Y:S01]  /*15420*/  HFMA2.MMA R0, -RZ, RZ, 1.875, 0 ;  /* 0x3f800000ff007435 */ /* 0x000fe200000001ff */
[----:B------:R-:W-:Y:S02]  /*15430*/  MOV R17, R23 ;  /* 0x0000001700117202 */ /* 0x000fe40000000f00 */
[----:B------:R-:W-:-:S08]  /*15440*/  MOV R2, 0x15460 ;  /* 0x0001546000027802 */ /* 0x000fd00000000f00 */
[----:B-123--:R-:W-:Y:S05]  /*15450*/  CALL.REL.NOINC `($__internal_0_$__cuda_sm3x_div_rn_ftz_f32_slowpath) ;  /* 0x0000001000807944 */ /* 0x00efea0003c00000 */
.L_x_722:
[----:B------:R-:W-:Y:S05]  /*15460*/  BSYNC B3 ;  /* 0x0000000000037941 */ /* 0x000fea0003800000 */
.L_x_721:
        /* <DEDUP_REMOVED lines=18> */
.L_x_724:
[----:B------:R-:W-:Y:S02]  /*15590*/  ISETP.GE.AND P0, PT, R10, RZ, PT ;  /* 0x000000ff0a00720c */ /* 0x000fe40003f06270 */
[----:B------:R-:W-:-:S11]  /*155a0*/  MOV R3, 0x3fd774eb ;  /* 0x3fd774eb00037802 */ /* 0x000fd60000000f00 */
[----:B------:R-:W-:-:S04]  /*155b0*/  @P0 FFMA.FTZ R0, R3, 0.93318945169448852539, -R0 ;  /* 0x3f6ee58103000823 */ /* 0x000fc80000010800 */
[----:B------:R-:W-:-:S07]  /*155c0*/  @!P0 FFMA.FTZ R0, R3, 0.93318945169448852539, R0 ;  /* 0x3f6ee58103008823 */ /* 0x000fce0000010000 */
.L_x_725:
[----:B------:R-:W-:Y:S05]  /*155d0*/  BSYNC B0 ;  /* 0x0000000000007941 */ /* 0x000fea0003800000 */
.L_x_723:
        /* <DEDUP_REMOVED lines=10> */
.L_x_718:
        /* <DEDUP_REMOVED lines=13> */
.L_x_727:
[----:B------:R-:W-:Y:S05]  /*15750*/  BSYNC B3 ;  /* 0x0000000000037941 */ /* 0x000fea0003800000 */
.L_x_726:
        /* <DEDUP_REMOVED lines=18> */
.L_x_729:
[----:B------:R-:W-:Y:S02]  /*15880*/  ISETP.GE.AND P0, PT, R10, RZ, PT ;  /* 0x000000ff0a00720c */ /* 0x000fe40003f06270 */
[----:B------:R-:W-:-:S11]  /*15890*/  MOV R3, 0x3fd774eb ;  /* 0x3fd774eb00037802 */ /* 0x000fd60000000f00 */
[----:B------:R-:W-:-:S04]  /*158a0*/  @P0 FFMA.FTZ R0, R3, 0.93318945169448852539, -R0 ;  /* 0x3f6ee58103000823 */ /* 0x000fc80000010800 */
[----:B------:R-:W-:-:S07]  /*158b0*/  @!P0 FFMA.FTZ R0, R3, 0.93318945169448852539, R0 ;  /* 0x3f6ee58103008823 */ /* 0x000fce0000010000 */
.L_x_730:
[----:B------:R-:W-:Y:S05]  /*158c0*/  BSYNC B0 ;  /* 0x0000000000007941 */ /* 0x000fea0003800000 */
.L_x_728:
        /* <DEDUP_REMOVED lines=11> */
.L_x_686:
        /* <DEDUP_REMOVED lines=34> */
.L_x_732:
[----:B------:R-:W-:Y:S05]  /*15ba0*/  BSYNC B3 ;  /* 0x0000000000037941 */ /* 0x000fea0003800000 */
.L_x_731:
        /* <DEDUP_REMOVED lines=18> */
.L_x_734:
[----:B------:R-:W-:Y:S02]  /*15cd0*/  ISETP.GE.AND P0, PT, R10, RZ, PT ;  /* 0x000000ff0a00720c */ /* 0x000fe40003f06270 */
[----:B------:R-:W-:-:S11]  /*15ce0*/  MOV R3, 0x3fd774eb ;  /* 0x3fd774eb00037802 */ /* 0x000fd60000000f00 */
[----:B------:R-:W-:-:S04]  /*15cf0*/  @P0 FFMA.FTZ R0, R3, 0.93318945169448852539, -R0 ;  /* 0x3f6ee58103000823 */ /* 0x000fc80000010800 */
[----:B------:R-:W-:-:S07]  /*15d00*/  @!P0 FFMA.FTZ R0, R3, 0.93318945169448852539, R0 ;  /* 0x3f6ee58103008823 */ /* 0x000fce0000010000 */
.L_x_735:
[----:B------:R-:W-:Y:S05]  /*15d10*/  BSYNC B0 ;  /* 0x0000000000007941 */ /* 0x000fea0003800000 */
.L_x_733:
        /* <DEDUP_REMOVED lines=11> */
.L_x_685:
        /* <DEDUP_REMOVED lines=26> */
.L_x_737:
[----:B------:R-:W-:Y:S05]  /*15f70*/  BSYNC B3 ;  /* 0x0000000000037941 */ /* 0x000fea0003800000 */
.L_x_736:
        /* <DEDUP_REMOVED lines=18> */
.L_x_739:
[----:B------:R-:W-:Y:S02]  /*160a0*/  ISETP.GE.AND P0, PT, R10, RZ, PT ;  /* 0x000000ff0a00720c */ /* 0x000fe40003f06270 */
[----:B------:R-:W-:-:S11]  /*160b0*/  MOV R3, 0x3fd774eb ;  /* 0x3fd774eb00037802 */ /* 0x000fd60000000f00 */
[----:B------:R-:W-:-:S04]  /*160c0*/  @P0 FFMA.FTZ R0, R3, 0.93318945169448852539, -R0 ;  /* 0x3f6ee58103000823 */ /* 0x000fc80000010800 */
[----:B------:R-:W-:-:S07]  /*160d0*/  @!P0 FFMA.FTZ R0, R3, 0.93318945169448852539, R0 ;  /* 0x3f6ee58103008823 */ /* 0x000fce0000010000 */
.L_x_740:
[----:B------:R-:W-:Y:S05]  /*160e0*/  BSYNC B0 ;  /* 0x0000000000007941 */ /* 0x000fea0003800000 */
.L_x_738:
        /* <DEDUP_REMOVED lines=12> */
.L_x_697:
[----:B------:R-:W-:Y:S05]  /*161b0*/  BSYNC B2 ;  /* 0x0000000000027941 */ /* 0x000fea0003800000 */
.L_x_684:
        /* <DEDUP_REMOVED lines=42> */
.L_x_744:
        /* <DEDUP_REMOVED lines=10> */
.L_x_743:
[----:B------:R-:W-:-:S04]  /*16500*/  FMUL.RZ R4, R4, 0.15915493667125701904 ;  /* 0x3e22f98304047820 */ /* 0x000fc8000040c000 */
[----:B------:R4:W0:Y:S08]  /*16510*/  MUFU.SIN R11, R4 ;  /* 0x00000004000b7308 */ /* 0x0008300000000400 */
[----:B------:R4:W0:Y:S01]  /*16520*/  MUFU.COS R10, R4 ;  /* 0x00000004000a7308 */ /* 0x0008220000000000 */
[----:B------:R-:W-:Y:S05]  /*16530*/  BRA `(.L_x_745) ;  /* 0x00000000000c7947 */ /* 0x000fea0003800000 */
.L_x_742:
[----:B------:R-:W-:Y:S01]  /*16540*/  FMUL.FTZ R10, R22, 1.4426950216293334961 ;  /* 0x3fb8aa3b160a7820 */ /* 0x000fe20000410000 */
[----:B------:R-:W-:-:S05]  /*16550*/  MOV R11, R4 ;  /* 0x00000004000b7202 */ /* 0x000fca0000000f00 */
[----:B------:R-:W4:Y:S02]  /*16560*/  MUFU.EX2 R10, R10 ;  /* 0x0000000a000a7308 */ /* 0x000f240000000800 */
.L_x_745:
[----:B------:R-:W-:Y:S05]  /*16570*/  BSYNC B0 ;  /* 0x0000000000007941 */ /* 0x000fea0003800000 */
.L_x_741:
[----:B------:R-:W-:-:S04]  /*16580*/  LEA R2, P0, R20, UR8, 0x5 ;  /* 0x0000000814027c11 */ /* 0x000fc8000f8028ff */
[C---:B------:R-:W-:Y:S02]  /*16590*/  LEA.HI.X R3, R20.reuse, UR9, R19, 0x5, P0 ;  /* 0x0000000914037c11 */ /* 0x040fe400080f2c13 */
[----:B------:R-:W-:-:S03]  /*165a0*/  IADD3 R20, P0, R20, UR4, RZ ;  /* 0x0000000414147c10 */ /* 0x000fc6000ff1e0ff */
[----:B0123--:R0:W-:Y:S01]  /*165b0*/  STG.E.128 desc[UR14][R2.64], R12 ;  /* 0x0000000c02007986 */ /* 0x00f1e2000c101d0e */
[----:B------:R-:W-:Y:S02]  /*165c0*/  SHF.L.U32 R0, R20, 0x2, RZ ;  /* 0x0000000214007819 */ /* 0x000fe400000006ff */
[----:B------:R-:W-:Y:S01]  /*165d0*/  IADD3.X R19, RZ, R19, RZ, P0, !PT ;  /* 0x00000013ff137210 */ /* 0x000fe200007fe4ff */
[----:B----4-:R0:W-:Y:S01]  /*165e0*/  STG.E.128 desc[UR14][R2.64+0x10], R8 ;  /* 0x0000100802007986 */ /* 0x0101e2000c101d0e */
[----:B------:R-:W-:Y:S02]  /*165f0*/  ISETP.GE.U32.AND P0, PT, R0, UR16, PT ;  /* 0x0000001000007c0c */ /* 0x000fe4000bf06070 */
[C---:B------:R-:W-:Y:S02]  /*16600*/  SHF.L.U64.HI R0, R20.reuse, 0x2, R19 ;  /* 0x0000000214007819 */ /* 0x040fe40000010213 */
[----:B------:R-:W-:Y:S02]  /*16610*/  ISETP.LT.U32.AND P1, PT, R20, 0x4000, PT ;  /* 0x000040001400780c */ /* 0x000fe40003f21070 */
[----:B------:R-:W-:-:S02]  /*16620*/  ISETP.GE.AND.EX P0, PT, R0, UR10, PT, P0 ;  /* 0x0000000a00007c0c */ /* 0x000fc4000bf06300 */
[----:B------:R-:W-:-:S13]  /*16630*/  ISETP.LT.U32.AND.EX P1, PT, R19, RZ, PT, P1 ;  /* 0x000000ff1300720c */ /* 0x000fda0003f21110 */
[----:B0-----:R-:W-:Y:S05]  /*16640*/  @!P0 BRA P1, `(.L_x_746) ;  /* 0xffffff4c00ec8947 */ /* 0x001fea000083ffff */
[----:B------:R-:W-:Y:S05]  /*16650*/  EXIT ;  /* 0x000000000000794d */ /* 0x000fea0003800000 */
        .weak           $__internal_0_$__cuda_sm3x_div_rn_ftz_f32_slowpath
        .type           $__internal_0_$__cuda_sm3x_div_rn_ftz_f32_slowpath,@function
        .size           $__internal_0_$__cuda_sm3x_div_rn_ftz_f32_slowpath,(.L_x_3988 - $__internal_0_$__cuda_sm3x_div_rn_ftz_f32_slowpath)
$__internal_0_$__cuda_sm3x_div_rn_ftz_f32_slowpath:
[----:B------:R-:W-:Y:S01]  /*16660*/  SHF.R.U32.HI R3, RZ, 0x17, R0 ;  /* 0x00000017ff037819 */ /* 0x000fe20000011600 */
[----:B------:R-:W-:Y:S01]  /*16670*/  BSSY B0, `(.L_x_747) ;  /* 0x000004b000007945 */ /* 0x000fe20003800000 */
[----:B------:R-:W-:-:S03]  /*16680*/  SHF.R.U32.HI R4, RZ, 0x17, R17 ;  /* 0x00000017ff047819 */ /* 0x000fc60000011611 */
[----:B------:R-:W-:Y:S01]  /*16690*/  BSSY B1, `(.L_x_748) ;  /* 0x0000022000017945 */ /* 0x000fe20003800000 */
[----:B------:R-:W-:Y:S02]  /*166a0*/  LOP3.LUT R3, R3, 0xff, RZ, 0xc0, !PT ;  /* 0x000000ff03037812 */ /* 0x000fe400078ec0ff */
[----:B------:R-:W-:Y:S02]  /*166b0*/  LOP3.LUT R4, R4, 0xff, RZ, 0xc0, !PT ;  /* 0x000000ff04047812 */ /* 0x000fe400078ec0ff */
[----:B------:R-:W-:Y:S02]  /*166c0*/  IADD3 R5, R3, -0x1, RZ ;  /* 0xffffffff03057810 */ /* 0x000fe40007ffe0ff */
[----:B------:R-:W-:Y:S02]  /*166d0*/  IADD3 R6, R4, -0x1, RZ ;  /* 0xffffffff04067810 */ /* 0x000fe40007ffe0ff */
[----:B------:R-:W-:-:S04]  /*166e0*/  ISETP.GT.U32.AND P0, PT, R5, 0xfd, PT ;  /* 0x000000fd0500780c */ /* 0x000fc80003f04070 */
[----:B------:R-:W-:-:S13]  /*166f0*/  ISETP.GT.U32.OR P0, PT, R6, 0xfd, P0 ;  /* 0x000000fd0600780c */ /* 0x000fda0000704470 */
[----:B------:R-:W-:Y:S05]  /*16700*/  @!P0 BRA `(.L_x_749) ;  /* 0x0000000000688947 */ /* 0x000fea0003800000 */
[----:B------:R-:W-:Y:S02]  /*16710*/  FSETP.GTU.FTZ.AND P1, PT, |R17|, +INF , PT ;  /* 0x7f8000001100780b */ /* 0x000fe40003f3c200 */
[----:B------:R-:W-:-:S04]  /*16720*/  FSETP.GTU.FTZ.AND P0, PT, |R0|, +INF , PT ;  /* 0x7f8000000000780b */ /* 0x000fc80003f1c200 */
[----:B------:R-:W-:-:S13]  /*16730*/  PLOP3.LUT P0, PT, P1, P0, PT, 0xa8, 0x0 ;  /* 0x000000000000781c */ /* 0x000fda0000f01570 */
[----:B------:R-:W-:Y:S05]  /*16740*/  @P0 BREAK B1 ;  /* 0x0000000000010942 */ /* 0x000fea0003800000 */
[----:B------:R-:W-:Y:S05]  /*16750*/  @P0 BRA `(.L_x_750) ;  /* 0x0000000000ec0947 */ /* 0x000fea0003800000 */
[C---:B------:R-:W-:Y:S02]  /*16760*/  FSETP.NEU.FTZ.AND P0, PT, R17.reuse, RZ, PT ;  /* 0x000000ff1100720b */ /* 0x040fe40003f1d000 */
[----:B------:R-:W-:Y:S02]  /*16770*/  FSETP.NEU.FTZ.AND P1, PT, R0, RZ, PT ;  /* 0x000000ff0000720b */ /* 0x000fe40003f3d000 */
[----:B------:R-:W-:-:S04]  /*16780*/  FSETP.NEU.FTZ.AND P6, PT, R17, RZ, PT ;  /* 0x000000ff1100720b */ /* 0x000fc80003fdd000 */
[----:B------:R-:W-:Y:S02]  /*16790*/  P2R R5, PR, RZ, 0x40 ;  /* 0x00000040ff057803 */ /* 0x000fe40000000000 */
[----:B------:R-:W-:-:S05]  /*167a0*/  P2R R5, PR, RZ, 0x2 ;  /* 0x00000002ff057803 */ /* 0x000fca0000000000 */
[----:B------:R-:W-:Y:S05]  /*167b0*/  @!P1 BREAK !P0, B1 ;  /* 0x0000000000019942 */ /* 0x000fea0004000000 */
[----:B------:R-:W-:Y:S05]  /*167c0*/  @!P1 BRA !P0, `(.L_x_751) ;  /* 0x0000000000c89947 */ /* 0x000fea0004000000 */
[C---:B------:R-:W-:Y:S02]  /*167d0*/  FSETP.NEU.FTZ.AND P0, PT, |R17|.reuse, +INF , PT ;  /* 0x7f8000001100780b */ /* 0x040fe40003f1d200 */
[----:B------:R-:W-:Y:S02]  /*167e0*/  FSETP.NEU.FTZ.AND P6, PT, |R0|, +INF , PT ;  /* 0x7f8000000000780b */ /* 0x000fe40003fdd200 */
[----:B------:R-:W-:-:S04]  /*167f0*/  FSETP.NEU.FTZ.AND P1, PT, |R17|, +INF , PT ;  /* 0x7f8000001100780b */ /* 0x000fc80003f3d200 */
[----:B------:R-:W-:-:S07]  /*16800*/  P2R R5, PR, RZ, 0x2 ;  /* 0x00000002ff057803 */ /* 0x000fce0000000000 */
[----:B------:R-:W-:Y:S05]  /*16810*/  @!P6 BREAK !P0, B1 ;  /* 0x000000000001e942 */ /* 0x000fea0004000000 */
[----:B------:R-:W-:Y:S05]  /*16820*/  @!P6 BRA !P0, `(.L_x_751) ;  /* 0x0000000000b0e947 */ /* 0x000fea0004000000 */
[----:B------:R-:W-:-:S04]  /*16830*/  FSETP.NEU.FTZ.AND P0, PT, R17, RZ, PT ;  /* 0x000000ff1100720b */ /* 0x000fc80003f1d000 */
[----:B------:R-:W-:-:S13]  /*16840*/  PLOP3.LUT P0, PT, P6, P0, PT, 0x2a, 0x0 ;  /* 0x000000000000781c */ /* 0x000fda0003700572 */
[----:B------:R-:W-:Y:S05]  /*16850*/  @P0 BREAK B1 ;  /* 0x0000000000010942 */ /* 0x000fea0003800000 */
[----:B------:R-:W-:Y:S05]  /*16860*/  @P0 BRA `(.L_x_752) ;  /* 0x0000000000980947 */ /* 0x000fea0003800000 */
[----:B------:R-:W-:-:S04]  /*16870*/  FSETP.NEU.FTZ.AND P6, PT, R0, RZ, PT ;  /* 0x000000ff0000720b */ /* 0x000fc80003fdd000 */
[----:B------:R-:W-:-:S13]  /*16880*/  PLOP3.LUT P0, PT, P1, P6, PT, 0x2a, 0x0 ;  /* 0x000000000000781c */ /* 0x000fda0000f0c572 */
[----:B------:R-:W-:Y:S05]  /*16890*/  @P0 BREAK B1 ;  /* 0x0000000000010942 */ /* 0x000fea0003800000 */
[----:B------:R-:W-:Y:S05]  /*168a0*/  @P0 BRA `(.L_x_753) ;  /* 0x00000000007c0947 */ /* 0x000fea0003800000 */
.L_x_749:
[----:B------:R-:W-:Y:S05]  /*168b0*/  BSYNC B1 ;  /* 0x0000000000017941 */ /* 0x000fea0003800000 */
.L_x_748:
[----:B------:R-:W-:Y:S01]  /*168c0*/  IADD3 R3, R3, -0x7f, RZ ;  /* 0xffffff8103037810 */ /* 0x000fe20007ffe0ff */
[----:B------:R-:W-:Y:S01]  /*168d0*/  BSSY B1, `(.L_x_754) ;  /* 0x000001b000017945 */ /* 0x000fe20003800000 */
[----:B------:R-:W-:-:S03]  /*168e0*/  IADD3 R4, R4, -0x7f, RZ ;  /* 0xffffff8104047810 */ /* 0x000fc60007ffe0ff */
[----:B------:R-:W-:Y:S01]  /*168f0*/  IMAD R18, R3, -0x800000, R0 ;  /* 0xff80000003127824 */ /* 0x000fe200078e0200 */
[C---:B------:R-:W-:Y:S01]  /*16900*/  IADD3 R3, R4.reuse, -R3, RZ ;  /* 0x8000000304037210 */ /* 0x040fe20007ffe0ff */
[----:B------:R-:W-:Y:S02]  /*16910*/  IMAD R0, R4, -0x800000, R17 ;  /* 0xff80000004007824 */ /* 0x000fe400078e0211 */
[----:B------:R-:W0:Y:S01]  /*16920*/  MUFU.RCP R6, R18 ;  /* 0x0000001200067308 */ /* 0x000e220000001000 */
[----:B------:R-:W-:-:S04]  /*16930*/  FADD.FTZ R5, -R18, -RZ ;  /* 0x800000ff12057221 */ /* 0x000fc80000010100 */
[----:B0-----:R-:W-:-:S04]  /*16940*/  FFMA R7, R6, R5, 1 ;  /* 0x3f80000006077423 */ /* 0x001fc80000000005 */
[----:B------:R-:W-:-:S04]  /*16950*/  FFMA R7, R6, R7, R6 ;  /* 0x0000000706077223 */ /* 0x000fc80000000006 */
[----:B------:R-:W-:-:S04]  /*16960*/  FFMA R6, R0, R7, RZ ;  /* 0x0000000700067223 */ /* 0x000fc800000000ff */
[----:B------:R-:W-:-:S04]  /*16970*/  FFMA R16, R5, R6, R0 ;  /* 0x0000000605107223 */ /* 0x000fc80000000000 */
[----:B------:R-:W-:-:S04]  /*16980*/  FFMA R17, R7, R16, R6 ;  /* 0x0000001007117223 */ /* 0x000fc80000000006 */
[----:B------:R-:W-:-:S04]  /*16990*/  FFMA R0, R5, R17, R0 ;  /* 0x0000001105007223 */ /* 0x000fc80000000000 */
[----:B------:R-:W-:-:S05]  /*169a0*/  FFMA.FTZ R0, R7, R0, R17 ;  /* 0x0000000007007223 */ /* 0x000fca0000010011 */
[----:B------:R-:W-:-:S04]  /*169b0*/  SHF.R.U32.HI R5, RZ, 0x17, R0 ;  /* 0x00000017ff057819 */ /* 0x000fc80000011600 */
[----:B------:R-:W-:-:S04]  /*169c0*/  LOP3.LUT R4, R5, 0xff, RZ, 0xc0, !PT ;  /* 0x000000ff05047812 */ /* 0x000fc800078ec0ff */
[----:B------:R-:W-:-:S04]  /*169d0*/  IADD3 R4, R4, R3, RZ ;  /* 0x0000000304047210 */ /* 0x000fc80007ffe0ff */
[----:B------:R-:W-:-:S04]  /*169e0*/  IADD3 R5, R4, -0x1, RZ ;  /* 0xffffffff04057810 */ /* 0x000fc80007ffe0ff */
[----:B------:R-:W-:-:S13]  /*169f0*/  ISETP.GE.U32.AND P0, PT, R5, 0xfe, PT ;  /* 0x000000fe0500780c */ /* 0x000fda0003f06070 */
[----:B------:R-:W-:Y:S05]  /*16a00*/  @!P0 BRA `(.L_x_755) ;  /* 0x0000000000188947 */ /* 0x000fea0003800000 */
[----:B------:R-:W-:Y:S02]  /*16a10*/  ISETP.GT.AND P0, PT, R4, 0xfe, PT ;  /* 0x000000fe0400780c */ /* 0x000fe40003f04270 */
[----:B------:R-:W-:-:S11]  /*16a20*/  LOP3.LUT R3, R0, 0x80000000, RZ, 0xc0, !PT ;  /* 0x8000000000037812 */ /* 0x000fd600078ec0ff */
[----:B------:R-:W-:-:S04]  /*16a30*/  @!P0 ISETP.GE.AND P1, PT, R4, 0x1, PT ;  /* 0x000000010400880c */ /* 0x000fc80003f26270 */
[C---:B------:R-:W-:Y:S02]  /*16a40*/  @!P0 SEL R0, R3.reuse, R0, !P1 ;  /* 0x0000000003008207 */ /* 0x040fe40004800000 */
[----:B------:R-:W-:Y:S01]  /*16a50*/  @P0 LOP3.LUT R0, R3, 0x7f800000, RZ, 0xfc, !PT ;  /* 0x7f80000003000812 */ /* 0x000fe200078efcff */
[----:B------:R-:W-:Y:S06]  /*16a60*/  BRA `(.L_x_756) ;  /* 0x0000000000047947 */ /* 0x000fec0003800000 */
.L_x_755:
[----:B------:R-:W-:-:S07]  /*16a70*/  LEA R0, R3, R0, 0x17 ;  /* 0x0000000003007211 */ /* 0x000fce00078eb8ff */
.L_x_756:
[----:B------:R-:W-:Y:S05]  /*16a80*/  BSYNC B1 ;  /* 0x0000000000017941 */ /* 0x000fea0003800000 */
.L_x_754:
[----:B------:R-:W-:Y:S05]  /*16a90*/  BRA `(.L_x_757) ;  /* 0x0000000000207947 */ /* 0x000fea0003800000 */
.L_x_753:
[----:B------:R-:W-:-:S04]  /*16aa0*/  LOP3.LUT R0, R0, 0x80000000, R17, 0x48, !PT ;  /* 0x8000000000007812 */ /* 0x000fc800078e4811 */
[----:B------:R-:W-:Y:S01]  /*16ab0*/  LOP3.LUT R0, R0, 0x7f800000, RZ, 0xfc, !PT ;  /* 0x7f80000000007812 */ /* 0x000fe200078efcff */
[----:B------:R-:W-:Y:S06]  /*16ac0*/  BRA `(.L_x_757) ;  /* 0x0000000000147947 */ /* 0x000fec0003800000 */
.L_x_752:
[----:B------:R-:W-:Y:S01]  /*16ad0*/  LOP3.LUT R0, R0, 0x80000000, R17, 0x48, !PT ;  /* 0x8000000000007812 */ /* 0x000fe200078e4811 */
[----:B------:R-:W-:Y:S06]  /*16ae0*/  BRA `(.L_x_757) ;  /* 0x00000000000c7947 */ /* 0x000fec0003800000 */
.L_x_751:
[----:B------:R-:W0:Y:S01]  /*16af0*/  MUFU.RSQ R0, -QNAN ;  /* 0xffc0000000007908 */ /* 0x000e220000001400 */
[----:B------:R-:W-:Y:S05]  /*16b00*/  BRA `(.L_x_757) ;  /* 0x0000000000047947 */ /* 0x000fea0003800000 */
.L_x_750:
[----:B------:R-:W-:-:S07]  /*16b10*/  FADD.FTZ R0, R17, R0 ;  /* 0x0000000011007221 */ /* 0x000fce0000010000 */
.L_x_757:
[----:B------:R-:W-:Y:S05]  /*16b20*/  BSYNC B0 ;  /* 0x0000000000007941 */ /* 0x000fea0003800000 */
.L_x_747:
[----:B------:R-:W-:-:S06]  /*16b30*/  HFMA2.MMA R3, -RZ, RZ, 0, 0 ;  /* 0x00000000ff037435 */ /* 0x000fcc00000001ff */
[----:B0-----:R-:W-:Y:S05]  /*16b40*/  RET.REL.NODEC R2 `(_ZN2at6native61_GLOBAL__N__44eb8e94_28_ForeachBinaryOpScalarList_cu_dda10a6925multi_tensor_apply_kernelINS1_28TensorListScalarListMetadataIN3c107complexIfEELi2EEENS1_25BinaryOpScalarListFunctorIS6_Li2ELi1ELi1EEEJNS1_13power_functorIS6_EEEEEvT_T0_DpT1_) ;  /* 0xfffffe94022c7950 */ /* 0x001fea0003c3ffff */
.L_x_758:
        /* <DEDUP_REMOVED lines=11> */
.L_x_3988:


//--------------------- .text._ZN2at6native61_GLOBAL__N__44eb8e94_28_ForeachBinaryOpScalarList_cu_dda10a6925multi_tensor_apply_kernelINS1_28TensorListScalarListMetadataIN3c107complexIdEELi2EEENS1_25BinaryOpScalarListFunctorIS6_Li2ELi1ELi1EEEJNS1_13power_functorIS6_EEEEEvT_T0_DpT1_ --------------------------
	.section	.text._ZN2at6native61_GLOBAL__N__44eb8e94_28_ForeachBinaryOpScalarList_cu_dda10a6925multi_tensor_apply_kernelINS1_28TensorListScalarListMetadataIN3c107complexIdEELi2EEENS1_25BinaryOpScalarListFunctorIS6_Li2ELi1ELi1EEEJNS1_13power_functorIS6_EEEEEvT_T0_DpT1_,"ax",@progbits
	.align	128
.text._ZN2at6native61_GLOBAL__N__44eb8e94_28_ForeachBinaryOpScalarList_cu_dda10a6925multi_tensor_apply_kernelINS1_28TensorListScalarListMetadataIN3c107complexIdEELi2EEENS1_25BinaryOpScalarListFunctorIS6_Li2ELi1ELi1EEEJNS1_13power_functorIS6_EEEEEvT_T0_DpT1_:
        .type           _ZN2at6native61_GLOBAL__N__44eb8e94_28_ForeachBinaryOpScalarList_cu_dda10a6925multi_tensor_apply_kernelINS1_28TensorListScalarListMetadataIN3c107complexIdEELi2EEENS1_25BinaryOpScalarListFunctorIS6_Li2ELi1ELi1EEEJNS1_13power_functorIS6_EEEEEvT_T0_DpT1_,@function
        .size           _ZN2at6native61_GLOBAL__N__44eb8e94_28_ForeachBinaryOpScalarList_cu_dda10a6925multi_tensor_apply_kernelINS1_28TensorListScalarListMetadataIN3c107complexIdEELi2EEENS1_25BinaryOpScalarListFunctorIS6_Li2ELi1ELi1EEEJNS1_13power_functorIS6_EEEEEvT_T0_DpT1_,(.L_x_3990 - _ZN2at6native61_GLOBAL__N__44eb8e94_28_ForeachBinaryOpScalarList_cu_dda10a6925multi_tensor_apply_kernelINS1_28TensorListScalarListMetadataIN3c107complexIdEELi2EEENS1_25BinaryOpScalarListFunctorIS6_Li2ELi1ELi1EEEJNS1_13power_functorIS6_EEEEEvT_T0_DpT1_)
        .other          _ZN2at6native61_GLOBAL__N__44eb8e94_28_ForeachBinaryOpScalarList_cu_dda10a6925multi_tensor_apply_kernelINS1_28TensorListScalarListMetadataIN3c107complexIdEELi2EEENS1_25BinaryOpScalarListFunctorIS6_Li2ELi1ELi1EEEJNS1_13power_functorIS6_EEEEEvT_T0_DpT1_,@"STO_CUDA_ENTRY STV_DEFAULT"
_ZN2at6native61_GLOBAL__N__44eb8e94_28_ForeachBinaryOpScalarList_cu_dda10a6925multi_tensor_apply_kernelINS1_28TensorListScalarListMetadataIN3c107complexIdEELi2EEENS1_25BinaryOpScalarListFunctorIS6_Li2ELi1ELi1EEEJNS1_13power_functorIS6_EEEEEvT_T0_DpT1_:
[----:B------:R-:W0:Y:S08]  /*0000*/  LDC R1, c[0x0][0x28] ;  /* 0x00000a00ff017b82 */ /* 0x000e300000000800 */
[----:B------:R-:W1:Y:S01]  /*0010*/  S2UR UR12, SR_CTAID.X ;  /* 0x00000000000c79c3 */ /* 0x000e620000002500 */
[----:B------:R-:W-:Y:S01]  /*0020*/  UMOV UR4, 0xaa0 ;  /* 0x00000aa000047882 */ /* 0x000fe20000000000 */
[----:B------:R-:W-:Y:S01]  /*0030*/  ULDC.64 UR18, c[0x0][0x208] ;  /* 0x0000820000127ab9 */ /* 0x000fe20000000a00 */
[----:B0-----:R-:W-:Y:S01]  /*0040*/  VIADD R1, R1, 0xffffffd8 ;  /* 0xffffffd801017836 */ /* 0x001fe20000000000 */
[----:B-1----:R-:W-:-:S03]  /*0050*/  ULEA UR4, UR12, UR4, 0x2 ;  /* 0x000000040c047291 */ /* 0x002fc6000f8e103f */
        /* <DEDUP_REMOVED lines=13> */
[----:B------:R-:W-:Y:S01]  /*0130*/  UMOV UR4, 0x5a0 ;  /* 0x000005a000047882 */ /* 0x000fe20000000000 */
[----:B------:R-:W-:Y:S02]  /*0140*/  ULOP3.LUT UP0, URZ, URZ, URZ, URZ, 0xfc, UP0 ;  /* 0x0000003f3f3f7292 */ /* 0x000fe4000800fc3f */
[----:B------:R-:W-:-:S04]  /*0150*/  ULEA UR12, UR12, UR4, 0x4 ;  /* 0x000000040c0c7291 */ /* 0x000fc8000f8e203f */
[----:B------:R-:W-:-:S08]  /*0160*/  PLOP3.LUT P0, PT, PT, PT, UP0, 0x80, 0x0 ;  /* 0x000000000000781c */ /* 0x000fd00003f0f008 */
[----:B------:R-:W-:Y:S01]  /*0170*/  ULDC.64 UR20, c[0x0][UR12+0x210] ;  /* 0x000084000c147abb */ /* 0x000fe20008000a00 */
[----:B------:R-:W-:-:S04]  /*0180*/  ULDC.64 UR12, c[0x0][UR12+0x218] ;  /* 0x000086000c0c7abb */ /* 0x000fc80008000a00 */
        /* <DEDUP_REMOVED lines=9> */
.L_x_1156:
[----:B0-----:R-:W-:Y:S01]  /*0220*/  IADD3 R6, P0, R0, UR4, RZ ;  /* 0x0000000400067c10 */ /* 0x001fe2000ff1e0ff */
[----:B------:R-:W-:Y:S01]  /*0230*/  IMAD.U32 R5, RZ, RZ, UR17 ;  /* 0x00000011ff057e24 */ /* 0x000fe2000f8e00ff */
[----:B-1----:R-:W-:Y:S01]  /*0240*/  CS2R R10, SRZ ;  /* 0x00000000000a7805 */ /* 0x002fe2000001ff00 */
[----:B------:R-:W-:Y:S01]  /*0250*/  IMAD.U32 R3, RZ, RZ, UR17 ;  /* 0x00000011ff037e24 */ /* 0x000fe2000f8e00ff */
[C---:B------:R-:W-:Y:S01]  /*0260*/  ISETP.GE.U32.AND P2, PT, R6.reuse, 0x10000, PT ;  /* 0x000100000600780c */ /* 0x040fe20003f46070 */
[----:B------:R-:W-:Y:S01]  /*0270*/  IMAD.X R7, RZ, RZ, UR5, P0 ;  /* 0x00000005ff077e24 */ /* 0x000fe200080e06ff */
[C---:B------:R-:W-:Y:S01]  /*0280*/  ISETP.LT.U32.AND P0, PT, R6.reuse, UR16, PT ;  /* 0x0000001006007c0c */ /* 0x040fe2000bf01070 */
[----:B------:R-:W-:Y:S01]  /*0290*/  IMAD R5, R5, 0x3, RZ ;  /* 0x0000000305057824 */ /* 0x000fe200078e02ff */
[----:B------:R-:W-:Y:S02]  /*02a0*/  IADD3 R2, P5, R6, UR17, RZ ;  /* 0x0000001106027c10 */ /* 0x000fe4000ffbe0ff */
[----:B------:R-:W-:-:S02]  /*02b0*/  CS2R R8, SRZ ;  /* 0x0000000000087805 */ /* 0x000fc4000001ff00 */
[----:B------:R-:W-:Y:S02]  /*02c0*/  ISETP.GE.U32.AND.EX P2, PT, R7, RZ, PT, P2 ;  /* 0x000000ff0700720c */ /* 0x000fe40003f46120 */
[-C--:B------:R-:W-:Y:S02]  /*02d0*/  LEA R3, P6, R3, R6.reuse, 0x1 ;  /* 0x0000000603037211 */ /* 0x080fe400078c08ff */
[----:B------:R-:W-:Y:S02]  /*02e0*/  ISETP.LT.AND.EX P2, PT, R7, UR7, !P2, P0 ;  /* 0x0000000707007c0c */ /* 0x000fe4000d741300 */
[----:B------:R-:W-:Y:S01]  /*02f0*/  IADD3 R4, P0, R5, R6, RZ ;  /* 0x0000000605047210 */ /* 0x000fe20007f1e0ff */
[----:B------:R-:W-:Y:S01]  /*0300*/  IMAD.X R5, RZ, RZ, R7, P5 ;  /* 0x000000ffff057224 */ /* 0x000fe200028e0607 */
[C---:B------:R-:W-:Y:S02]  /*0310*/  ISETP.GE.U32.AND P4, PT, R2.reuse, 0x10000, PT ;  /* 0x000100000200780c */ /* 0x040fe40003f86070 */
[----:B------:R-:W-:-:S02]  /*0320*/  ISETP.LT.U32.AND P3, PT, R2, UR16, PT ;  /* 0x0000001002007c0c */ /* 0x000fc4000bf61070 */
[----:B------:R-:W-:Y:S02]  /*0330*/  ISETP.GE.U32.AND.EX P4, PT, R5, RZ, PT, P4 ;  /* 0x000000ff0500720c */ /* 0x000fe40003f86140 */
[----:B------:R-:W-:Y:S02]  /*0340*/  ISETP.LT.U32.AND P5, PT, R3, UR16, PT ;  /* 0x0000001003007c0c */ /* 0x000fe4000bfa1070 */
[----:B------:R-:W-:Y:S02]  /*0350*/  ISETP.LT.AND.EX P3, PT, R5, UR7, !P4, P3 ;  /* 0x0000000705007c0c */ /* 0x000fe4000e761330 */
[----:B------:R-:W-:Y:S02]  /*0360*/  @P2 LEA R12, P1, R6, UR8, 0x4 ;  /* 0x00000008060c2c11 */ /* 0x000fe4000f8220ff */
[----:B------:R-:W-:Y:S02]  /*0370*/  ISETP.LT.U32.AND P4, PT, R4, UR16, PT ;  /* 0x0000001004007c0c */ /* 0x000fe4000bf81070 */
[--C-:B------:R-:W-:Y:S01]  /*0380*/  @P2 LEA.HI.X R13, R6, UR9, R7.reuse, 0x4, P1 ;  /* 0x00000009060d2c11 */ /* 0x100fe200088f2407 */
[--C-:B------:R-:W-:Y:S01]  /*0390*/  IMAD.X R6, RZ, RZ, R7.reuse, P6 ;  /* 0x000000ffff067224 */ /* 0x100fe200030e0607 */
[----:B------:R-:W-:Y:S01]  /*03a0*/  ISETP.GE.U32.AND P1, PT, R3, 0x10000, PT ;  /* 0x000100000300780c */ /* 0x000fe20003f26070 */
[----:B------:R-:W-:Y:S01]  /*03b0*/  IMAD.X R7, RZ, RZ, R7, P0 ;  /* 0x000000ffff077224 */ /* 0x000fe200000e0607 */
[----:B------:R-:W-:Y:S01]  /*03c0*/  ISETP.GE.U32.AND P0, PT, R4, 0x10000, PT ;  /* 0x000100000400780c */ /* 0x000fe20003f06070 */
[----:B------:R0:W2:Y:S01]  /*03d0*/  @P2 LDG.E.128 R8, desc[UR18][R12.64] ;  /* 0x000000120c082981 */ /* 0x0000a2000c1e1d00 */
[----:B------:R-:W-:-:S02]  /*03e0*/  ISETP.GE.U32.AND.EX P1, PT, R6, RZ, PT, P1 ;  /* 0x000000ff0600720c */ /* 0x000fc40003f26110 */
[C---:B------:R-:W-:Y:S02]  /*03f0*/  ISETP.GE.U32.AND.EX P0, PT, R7.reuse, RZ, PT, P0 ;  /* 0x000000ff0700720c */ /* 0x040fe40003f06100 */
[----:B------:R-:W-:Y:S02]  /*0400*/  ISETP.LT.AND.EX P5, PT, R6, UR7, !P1, P5 ;  /* 0x0000000706007c0c */ /* 0x000fe4000cfa1350 */
[----:B------:R-:W-:Y:S02]  /*0410*/  ISETP.LT.AND.EX P4, PT, R7, UR7, !P0, P4 ;  /* 0x0000000707007c0c */ /* 0x000fe4000c781340 */
[----:B------:R-:W-:Y:S02]  /*0420*/  @P3 LEA R26, P0, R2, UR8, 0x4 ;  /* 0x00000008021a3c11 */ /* 0x000fe4000f8020ff */
[----:B------:R-:W-:Y:S02]  /*0430*/  CS2R R22, SRZ ;  /* 0x0000000000167805 */ /* 0x000fe4000001ff00 */
[----:B------:R-:W-:-:S02]  /*0440*/  CS2R R20, SRZ ;  /* 0x0000000000147805 */ /* 0x000fc4000001ff00 */
[----:B------:R-:W-:Y:S02]  /*0450*/  CS2R R18, SRZ ;  /* 0x0000000000127805 */ /* 0x000fe4000001ff00 */
[----:B------:R-:W-:Y:S02]  /*0460*/  @P3 LEA.HI.X R27, R2, UR9, R5, 0x4, P0 ;  /* 0x00000009021b3c11 */ /* 0x000fe400080f2405 */
[----:B------:R-:W-:Y:S02]  /*0470*/  CS2R R16, SRZ ;  /* 0x0000000000107805 */ /* 0x000fe4000001ff00 */
[----:B------:R-:W-:Y:S01]  /*0480*/  CS2R R14, SRZ ;  /* 0x00000000000e7805 */ /* 0x000fe2000001ff00 */
[----:B------:R-:W-:Y:S01]  /*0490*/  BSSY B1, `(.L_x_760) ;  /* 0x000077c000017945 */ /* 0x000fe20003800000 */
[----:B------:R-:W-:Y:S02]  /*04a0*/  P2R R36, PR, RZ, 0x8 ;  /* 0x00000008ff247803 */ /* 0x000fe40000000000 */
[----:B0-----:R-:W-:-:S02]  /*04b0*/  CS2R R12, SRZ ;  /* 0x00000000000c7805 */ /* 0x001fc4000001ff00 */
[C---:B------:R-:W-:Y:S01]  /*04c0*/  @P5 LEA R28, P1, R3.reuse, UR8, 0x4 ;  /* 0x00000008031c5c11 */ /* 0x040fe2000f8220ff */
[----:B------:R0:W5:Y:S01]  /*04d0*/  @P3 LDG.E.128 R20, desc[UR18][R26.64] ;  /* 0x000000121a143981 */ /* 0x000162000c1e1d00 */
[C---:B------:R-:W-:Y:S02]  /*04e0*/  @P4 LEA R30, P0, R4.reuse, UR8, 0x4 ;  /* 0x00000008041e4c11 */ /* 0x040fe4000f8020ff */
[----:B------:R-:W-:Y:S02]  /*04f0*/  @P5 LEA.HI.X R29, R3, UR9, R6, 0x4, P1 ;  /* 0x00000009031d5c11 */ /* 0x000fe400088f2406 */
[----:B------:R-:W-:-:S03]  /*0500*/  @P4 LEA.HI.X R31, R4, UR9, R7, 0x4, P0 ;  /* 0x00000009041f4c11 */ /* 0x000fc600080f2407 */
[----:B------:R0:W5:Y:S04]  /*0510*/  @P5 LDG.E.128 R16, desc[UR18][R28.64] ;  /* 0x000000121c105981 */ /* 0x000168000c1e1d00 */
[----:B------:R0:W5:Y:S01]  /*0520*/  @P4 LDG.E.128 R12, desc[UR18][R30.64] ;  /* 0x000000121e0c4981 */ /* 0x000162000c1e1d00 */
[----:B--2---:R-:W-:Y:S02]  /*0530*/  DSETP.NAN.AND P0, PT, R8, R10, PT ;  /* 0x0000000a0800722a */ /* 0x004fe40003f08000 */
[----:B------:R-:W-:-:S12]  /*0540*/  DADD R24, -RZ, |R8| ;  /* 0x00000000ff187229 */ /* 0x000fd80000000508 */
[----:B0-----:R-:W-:Y:S05]  /*0550*/  @P0 BRA `(.L_x_761) ;  /* 0x0000006800800947 */ /* 0x001fea0003800000 */
[--C-:B------:R-:W-:Y:S01]  /*0560*/  DADD R38, -RZ, |R10|.reuse ;  /* 0x00000000ff267229 */ /* 0x100fe2000000050a */
[----:B------:R-:W-:Y:S01]  /*0570*/  UMOV UR14, 0x85ebc8a0 ;  /* 0x85ebc8a0000e7882 */ /* 0x000fe20000000000 */
[----:B------:R-:W-:Y:S01]  /*0580*/  DSETP.GEU.AND P1, PT, |R8|, |R10|, PT ;  /* 0x4000000a0800722a */ /* 0x000fe20003f2e200 */
[----:B------:R-:W-:-:S07]  /*0590*/  UMOV UR15, 0x7fd1ccf3 ;  /* 0x7fd1ccf3000f7882 */ /* 0x000fce0000000000 */
[----:B------:R-:W-:Y:S02]  /*05a0*/  FSEL R46, R24, R38, !P1 ;  /* 0x00000026182e7208 */ /* 0x000fe40004800000 */
[----:B------:R-:W-:Y:S02]  /*05b0*/  FSEL R47, R25, R39, !P1 ;  /* 0x00000027192f7208 */ /* 0x000fe40004800000 */
[----:B------:R-:W-:Y:S02]  /*05c0*/  FSEL R48, R38, R24, !P1 ;  /* 0x0000001826307208 */ /* 0x000fe40004800000 */
[----:B------:R-:W-:Y:S02]  /*05d0*/  FSEL R49, R39, R25, !P1 ;  /* 0x0000001927317208 */ /* 0x000fe40004800000 */
[----:B------:R-:W-:-:S14]  /*05e0*/  DSETP.GT.AND P0, PT, R46, UR14, PT ;  /* 0x0000000e2e007e2a */ /* 0x000fdc000bf04000 */
[----:B------:R-:W-:Y:S05]  /*05f0*/  @P0 BRA `(.L_x_762) ;  /* 0x0000005400d00947 */ /* 0x000fea0003800000 */
[----:B------:R-:W-:-:S14]  /*0600*/  DSETP.NEU.AND P0, PT, R48, 1, PT ;  /* 0x3ff000003000742a */ /* 0x000fdc0003f0d000 */
[----:B------:R-:W-:Y:S05]  /*0610*/  @!P0 BRA `(.L_x_763) ;  /* 0x0000004000ec8947 */ /* 0x000fea0003800000 */
[----:B------:R-:W-:Y:S01]  /*0620*/  UMOV UR14, 0x4ad4b81f ;  /* 0x4ad4b81f000e7882 */ /* 0x000fe20000000000 */
[----:B------:R-:W-:Y:S02]  /*0630*/  UMOV UR15, 0x358dee7a ;  /* 0x358dee7a000f7882 */ /* 0x000fe40000000000 */
[----:B------:R-:W-:-:S06]  /*0640*/  DSETP.GEU.AND P0, PT, R46, UR14, PT ;  /* 0x0000000e2e007e2a */ /* 0x000fcc000bf0e000 */
[----:B------:R-:W-:Y:S01]  /*0650*/  DSETP.LT.OR P0, PT, R48, UR14, !P0 ;  /* 0x0000000e30007e2a */ /* 0x000fe2000c701400 */
[----:B------:R-:W-:Y:S01]  /*0660*/  UMOV UR14, 0xc57e649a ;  /* 0xc57e649a000e7882 */ /* 0x000fe20000000000 */
[----:B------:R-:W-:-:S04]  /*0670*/  UMOV UR15, 0x4a511b0e ;  /* 0x4a511b0e000f7882 */ /* 0x000fc80000000000 */
[----:B------:R-:W-:-:S06]  /*0680*/  DSETP.GT.OR P0, PT, R48, UR14, P0 ;  /* 0x0000000e30007e2a */ /* 0x000fcc0008704400 */
[----:B------:R-:W-:-:S14]  /*0690*/  DSETP.GT.OR P0, PT, R46, UR14, P0 ;  /* 0x0000000e2e007e2a */ /* 0x000fdc0008704400 */
[----:B------:R-:W-:Y:S05]  /*06a0*/  @P0 BRA `(.L_x_764) ;  /* 0x0000003400140947 */ /* 0x000fea0003800000 */
[----:B------:R-:W-:-:S14]  /*06b0*/  DSETP.GE.AND P0, PT, R48, 1, PT ;  /* 0x3ff000003000742a */ /* 0x000fdc0003f06000 */
[----:B------:R-:W-:Y:S05]  /*06c0*/  @!P0 BRA `(.L_x_765) ;  /* 0x0000001000048947 */ /* 0x000fea0003800000 */
[C---:B------:R-:W-:Y:S01]  /*06d0*/  DADD R24, R48.reuse, -1 ;  /* 0xbff0000030187429 */ /* 0x040fe20000000000 */
[----:B------:R-:W-:Y:S01]  /*06e0*/  BSSY B2, `(.L_x_766) ;  /* 0x000008c000027945 */ /* 0x000fe20003800000 */
[----:B------:R-:W-:-:S08]  /*06f0*/  DADD R26, R48, 1 ;  /* 0x3ff00000301a7429 */ /* 0x000fd00000000000 */
[----:B------:R-:W-:-:S08]  /*0700*/  DMUL R24, R24, R26 ;  /* 0x0000001a18187228 */ /* 0x000fd00000000000 */
[----:B------:R-:W-:-:S10]  /*0710*/  DFMA R42, R46, R46, R24 ;  /* 0x0000002e2e2a722b */ /* 0x000fd40000000018 */
[C---:B------:R-:W-:Y:S02]  /*0720*/  FSETP.GEU.FTZ.AND P3, PT, R43.reuse, 1.7916666269302368164, PT ;  /* 0x3fe555552b00780b */ /* 0x040fe40003f7e000 */
[----:B------:R-:W-:-:S13]  /*0730*/  FSETP.GT.FTZ.AND P0, PT, R43, -1.6999999284744262695, PT ;  /* 0xbfd999992b00780b */ /* 0x000fda0003f14000 */
[----:B------:R-:W-:Y:S05]  /*0740*/  @P0 BRA !P3, `(.L_x_767) ;  /* 0x0000000400480947 */ /* 0x000fea0005800000 */
[----:B------:R-:W-:-:S10]  /*0750*/  DADD R26, R42, 1 ;  /* 0x3ff000002a1a7429 */ /* 0x000fd40000000000 */
[----:B------:R-:W-:Y:S01]  /*0760*/  ISETP.GT.AND P0, PT, R27, 0xfffff, PT ;  /* 0x000fffff1b00780c */ /* 0x000fe20003f04270 */
[----:B------:R-:W-:Y:S02]  /*0770*/  IMAD.MOV.U32 R24, RZ, RZ, R26 ;  /* 0x000000ffff187224 */ /* 0x000fe400078e001a */
[----:B------:R-:W-:-:S10]  /*0780*/  IMAD.MOV.U32 R25, RZ, RZ, R27 ;  /* 0x000000ffff197224 */ /* 0x000fd400078e001b */
[----:B------:R-:W-:-:S10]  /*0790*/  @!P0 DMUL R24, R24, 1.80143985094819840000e+16 ;  /* 0x4350000018188828 */ /* 0x000fd40000000000 */
[----:B------:R-:W-:-:S04]  /*07a0*/  @!P0 IMAD.MOV.U32 R27, RZ, RZ, R25 ;  /* 0x000000ffff1b8224 */ /* 0x000fc800078e0019 */
[----:B------:R-:W-:-:S05]  /*07b0*/  VIADD R28, R27, 0xffffffff ;  /* 0xffffffff1b1c7836 */ /* 0x000fca0000000000 */
[----:B------:R-:W-:-:S13]  /*07c0*/  ISETP.GE.U32.AND P3, PT, R28, 0x7fefffff, PT ;  /* 0x7fefffff1c00780c */ /* 0x000fda0003f66070 */
[----:B------:R-:W-:Y:S01]  /*07d0*/  @P3 IMAD.MOV.U32 R28, RZ, RZ, 0x0 ;  /* 0x00000000ff1c3424 */ /* 0x000fe200078e00ff */
[----:B------:R-:W-:Y:S01]  /*07e0*/  @P3 FSETP.NEU.FTZ.AND P6, PT, R25, RZ, PT ;  /* 0x000000ff1900320b */ /* 0x000fe20003fdd000 */
[----:B------:R-:W-:-:S06]  /*07f0*/  @P3 IMAD.MOV.U32 R29, RZ, RZ, 0x7ff00000 ;  /* 0x7ff00000ff1d3424 */ /* 0x000fcc00078e00ff */
[----:B------:R-:W-:-:S10]  /*0800*/  @P3 DFMA R28, R24, R28, +INF ;  /* 0x7ff00000181c342b */ /* 0x000fd4000000001c */
[----:B------:R-:W-:Y:S01]  /*0810*/  @P3 FSEL R42, R28, RZ, P6 ;  /* 0x000000ff1c2a3208 */ /* 0x000fe20003000000 */
[----:B------:R-:W-:Y:S01]  /*0820*/  IMAD.MOV.U32 R28, RZ, RZ, R26 ;  /* 0x000000ffff1c7224 */ /* 0x000fe200078e001a */
[----:B------:R-:W-:Y:S01]  /*0830*/  @P3 FSEL R43, R29, -QNAN , P6 ;  /* 0xfff000001d2b3808 */ /* 0x000fe20003000000 */
[----:B------:R-:W-:Y:S02]  /*0840*/  IMAD.MOV.U32 R26, RZ, RZ, -0x3ff ;  /* 0xfffffc01ff1a7424 */ /* 0x000fe400078e00ff */
[----:B------:R-:W-:Y:S02]  /*0850*/  @!P0 IMAD.MOV.U32 R28, RZ, RZ, R24 ;  /* 0x000000ffff1c8224 */ /* 0x000fe400078e0018 */
[----:B------:R-:W-:Y:S01]  /*0860*/  @!P0 IMAD.MOV.U32 R26, RZ, RZ, -0x435 ;  /* 0xfffffbcbff1a8424 */ /* 0x000fe200078e00ff */
[----:B------:R-:W-:Y:S06]  /*0870*/  @P3 BRA `(.L_x_768) ;  /* 0x0000000400c83947 */ /* 0x000fec0003800000 */
[----:B------:R-:W-:Y:S01]  /*0880*/  LOP3.LUT R24, R27, 0x800fffff, RZ, 0xc0, !PT ;  /* 0x800fffff1b187812 */ /* 0x000fe200078ec0ff */
[----:B------:R-:W-:Y:S01]  /*0890*/  IMAD.MOV.U32 R38, RZ, RZ, -0x748574fc ;  /* 0x8b7a8b04ff267424 */ /* 0x000fe200078e00ff */
[----:B------:R-:W-:Y:S01]  /*08a0*/  UMOV UR14, 0x3ae80f1e ;  /* 0x3ae80f1e000e7882 */ /* 0x000fe20000000000 */
[----:B------:R-:W-:Y:S01]  /*08b0*/  IMAD.MOV.U32 R39, RZ, RZ, 0x3ed0ee25 ;  /* 0x3ed0ee25ff277424 */ /* 0x000fe200078e00ff */
[----:B------:R-:W-:Y:S01]  /*08c0*/  LOP3.LUT R25, R24, 0x3ff00000, RZ, 0xfc, !PT ;  /* 0x3ff0000018197812 */ /* 0x000fe200078efcff */
[----:B------:R-:W-:Y:S01]  /*08d0*/  IMAD.MOV.U32 R24, RZ, RZ, R28 ;  /* 0x000000ffff187224 */ /* 0x000fe200078e001c */
[----:B------:R-:W-:Y:S01]  /*08e0*/  UMOV UR15, 0x3eb1380b ;  /* 0x3eb1380b000f7882 */ /* 0x000fe20000000000 */
[----:B------:R-:W-:Y:S01]  /*08f0*/  IMAD.MOV.U32 R28, RZ, RZ, RZ ;  /* 0x000000ffff1c7224 */ /* 0x000fe200078e00ff */
[----:B------:R-:W-:Y:S01]  /*0900*/  ISETP.GE.AND P0, PT, R25, 0x3ff6a09f, PT ;  /* 0x3ff6a09f1900780c */ /* 0x000fe20003f06270 */
[----:B------:R-:W-:Y:S01]  /*0910*/  IMAD.MOV.U32 R41, RZ, RZ, 0x43300000 ;  /* 0x43300000ff297424 */ /* 0x000fe200078e00ff */
[----:B------:R-:W-:Y:S01]  /*0920*/  LEA.HI R40, R27, R26, RZ, 0xc ;  /* 0x0000001a1b287211 */ /* 0x000fe200078f60ff */
[----:B------:R-:W-:Y:S01]  /*0930*/  UMOV UR22, 0x80000000 ;  /* 0x8000000000167882 */ /* 0x000fe20000000000 */
[----:B------:R-:W-:-:S09]  /*0940*/  UMOV UR23, 0x43300000 ;  /* 0x4330000000177882 */ /* 0x000fd20000000000 */
[----:B------:R-:W-:Y:S02]  /*0950*/  @P0 VIADD R29, R25, 0xfff00000 ;  /* 0xfff00000191d0836 */ /* 0x000fe40000000000 */
[----:B------:R-:W-:Y:S02]  /*0960*/  @P0 VIADD R40, R40, 0x1 ;  /* 0x0000000128280836 */ /* 0x000fe40000000000 */
[----:B------:R-:W-:-:S03]  /*0970*/  @P0 IMAD.MOV.U32 R25, RZ, RZ, R29 ;  /* 0x000000ffff190224 */ /* 0x000fc600078e001d */
[----:B------:R-:W-:-:S03]  /*0980*/  LOP3.LUT R40, R40, 0x80000000, RZ, 0x3c, !PT ;  /* 0x8000000028287812 */ /* 0x000fc600078e3cff */
[C---:B------:R-:W-:Y:S02]  /*0990*/  DADD R34, R24.reuse, 1 ;  /* 0x3ff0000018227429 */ /* 0x040fe40000000000 */
[----:B------:R-:W-:-:S04]  /*09a0*/  DADD R24, R24, -1 ;  /* 0xbff0000018187429 */ /* 0x000fc80000000000 */
[----:B------:R-:W0:Y:S02]  /*09b0*/  MUFU.RCP64H R29, R35 ;  /* 0x00000023001d7308 */ /* 0x000e240000001800 */
[----:B0-----:R-:W-:-:S08]  /*09c0*/  DFMA R30, -R34, R28, 1 ;  /* 0x3ff00000221e742b */ /* 0x001fd0000000011c */
[----:B------:R-:W-:-:S08]  /*09d0*/  DFMA R30, R30, R30, R30 ;  /* 0x0000001e1e1e722b */ /* 0x000fd0000000001e */
[----:B------:R-:W-:-:S08]  /*09e0*/  DFMA R28, R28, R30, R28 ;  /* 0x0000001e1c1c722b */ /* 0x000fd0000000001c */
[----:B------:R-:W-:-:S08]  /*09f0*/  DMUL R30, R28, R24 ;  /* 0x000000181c1e7228 */ /* 0x000fd00000000000 */
[----:B------:R-:W-:-:S08]  /*0a00*/  DFMA R30, R28, R24, R30 ;  /* 0x000000181c1e722b */ /* 0x000fd0000000001e */
[----:B------:R-:W-:Y:S02]  /*0a10*/  DMUL R32, R30, R30 ;  /* 0x0000001e1e207228 */ /* 0x000fe40000000000 */
[----:B------:R-:W-:-:S06]  /*0a20*/  DADD R26, R24, -R30 ;  /* 0x00000000181a7229 */ /* 0x000fcc000000081e */
[----:B------:R-:W-:Y:S01]  /*0a30*/  DFMA R34, R32, UR14, R38 ;  /* 0x0000000e20227c2b */ /* 0x000fe20008000026 */
[----:B------:R-:W-:Y:S01]  /*0a40*/  UMOV UR14, 0x9f02676f ;  /* 0x9f02676f000e7882 */ /* 0x000fe20000000000 */
[----:B------:R-:W-:Y:S01]  /*0a50*/  UMOV UR15, 0x3ef3b266 ;  /* 0x3ef3b266000f7882 */ /* 0x000fe20000000000 */
[----:B------:R-:W-:Y:S02]  /*0a60*/  DADD R38, R26, R26 ;  /* 0x000000001a267229 */ /* 0x000fe4000000001a */
[----:B------:R-:W-:Y:S01]  /*0a70*/  DADD R26, R40, -UR22 ;  /* 0x80000016281a7e29 */ /* 0x000fe20008000000 */
[----:B------:R-:W-:Y:S01]  /*0a80*/  UMOV UR22, 0xfefa39ef ;  /* 0xfefa39ef00167882 */ /* 0x000fe20000000000 */
[----:B------:R-:W-:Y:S01]  /*0a90*/  UMOV UR23, 0x3fe62e42 ;  /* 0x3fe62e4200177882 */ /* 0x000fe20000000000 */
[----:B------:R-:W-:Y:S01]  /*0aa0*/  DFMA R34, R32, R34, UR14 ;  /* 0x0000000e20227e2b */ /* 0x000fe20008000022 */
[----:B------:R-:W-:Y:S01]  /*0ab0*/  UMOV UR14, 0xa9ab0956 ;  /* 0xa9ab0956000e7882 */ /* 0x000fe20000000000 */
[----:B------:R-:W-:Y:S01]  /*0ac0*/  UMOV UR15, 0x3f1745cb ;  /* 0x3f1745cb000f7882 */ /* 0x000fe20000000000 */
[----:B------:R-:W-:-:S02]  /*0ad0*/  DFMA R38, R24, -R30, R38 ;  /* 0x8000001e1826722b */ /* 0x000fc40000000026 */
[----:B------:R-:W-:-:S03]  /*0ae0*/  DFMA R42, R26, UR22, R30 ;  /* 0x000000161a2a7c2b */ /* 0x000fc6000800001e */
[----:B------:R-:W-:Y:S01]  /*0af0*/  DFMA R34, R32, R34, UR14 ;  /* 0x0000000e20227e2b */ /* 0x000fe20008000022 */
[----:B------:R-:W-:Y:S01]  /*0b00*/  UMOV UR14, 0x2d1b5154 ;  /* 0x2d1b5154000e7882 */ /* 0x000fe20000000000 */
[----:B------:R-:W-:Y:S01]  /*0b10*/  UMOV UR15, 0x3f3c71c7 ;  /* 0x3f3c71c7000f7882 */ /* 0x000fe20000000000 */
[----:B------:R-:W-:Y:S02]  /*0b20*/  DMUL R38, R28, R38 ;  /* 0x000000261c267228 */ /* 0x000fe40000000000 */
[----:B------:R-:W-:-:S03]  /*0b30*/  DFMA R24, -R26, UR22, R42 ;  /* 0x000000161a187c2b */ /* 0x000fc6000800012a */
[----:B------:R-:W-:Y:S01]  /*0b40*/  DFMA R34, R32, R34, UR14 ;  /* 0x0000000e20227e2b */ /* 0x000fe20008000022 */
[----:B------:R-:W-:Y:S01]  /*0b50*/  UMOV UR14, 0x923be72d ;  /* 0x923be72d000e7882 */ /* 0x000fe20000000000 */
[----:B------:R-:W-:-:S03]  /*0b60*/  UMOV UR15, 0x3f624924 ;  /* 0x3f624924000f7882 */ /* 0x000fc60000000000 */
[----:B------:R-:W-:-:S03]  /*0b70*/  DADD R24, -R30, R24 ;  /* 0x000000001e187229 */ /* 0x000fc60000000118 */
[----:B------:R-:W-:Y:S01]  /*0b80*/  DFMA R34, R32, R34, UR14 ;  /* 0x0000000e20227e2b */ /* 0x000fe20008000022 */
[----:B------:R-:W-:Y:S01]  /*0b90*/  UMOV UR14, 0x9999a3c4 ;  /* 0x9999a3c4000e7882 */ /* 0x000fe20000000000 */
[----:B------:R-:W-:-:S06]  /*0ba0*/  UMOV UR15, 0x3f899999 ;  /* 0x3f899999000f7882 */ /* 0x000fcc0000000000 */
[----:B------:R-:W-:Y:S01]  /*0bb0*/  DFMA R34, R32, R34, UR14 ;  /* 0x0000000e20227e2b */ /* 0x000fe20008000022 */
[----:B------:R-:W-:Y:S01]  /*0bc0*/  UMOV UR14, 0x55555554 ;  /* 0x55555554000e7882 */ /* 0x000fe20000000000 */
[----:B------:R-:W-:-:S06]  /*0bd0*/  UMOV UR15, 0x3fb55555 ;  /* 0x3fb55555000f7882 */ /* 0x000fcc0000000000 */
[----:B------:R-:W-:Y:S01]  /*0be0*/  DFMA R34, R32, R34, UR14 ;  /* 0x0000000e20227e2b */ /* 0x000fe20008000022 */
[----:B------:R-:W-:Y:S01]  /*0bf0*/  UMOV UR14, 0x3b39803f ;  /* 0x3b39803f000e7882 */ /* 0x000fe20000000000 */
[----:B------:R-:W-:-:S06]  /*0c00*/  UMOV UR15, 0x3c7abc9e ;  /* 0x3c7abc9e000f7882 */ /* 0x000fcc0000000000 */
[----:B------:R-:W-:-:S08]  /*0c10*/  DMUL R34, R32, R34 ;  /* 0x0000002220227228 */ /* 0x000fd00000000000 */
[----:B------:R-:W-:-:S08]  /*0c20*/  DFMA R34, R30, R34, R38 ;  /* 0x000000221e22722b */ /* 0x000fd00000000026 */
[----:B------:R-:W-:-:S08]  /*0c30*/  DADD R24, R34, -R24 ;  /* 0x0000000022187229 */ /* 0x000fd00000000818 */
[----:B------:R-:W-:-:S08]  /*0c40*/  DFMA R24, R26, UR14, R24 ;  /* 0x0000000e1a187c2b */ /* 0x000fd00008000018 */
[----:B------:R-:W-:Y:S01]  /*0c50*/  DADD R42, R42, R24 ;  /* 0x000000002a2a7229 */ /* 0x000fe20000000018 */
[----:B------:R-:W-:Y:S10]  /*0c60*/  BRA `(.L_x_768) ;  /* 0x0000000000cc7947 */ /* 0x000ff40003800000 */
.L_x_767:
[----:B------:R-:W-:Y:S01]  /*0c70*/  DADD R26, R42, 2 ;  /* 0x400000002a1a7429 */ /* 0x000fe20000000000 */
[----:B------:R-:W-:Y:S01]  /*0c80*/  IMAD.MOV.U32 R24, RZ, RZ, 0x1 ;  /* 0x00000001ff187424 */ /* 0x000fe200078e00ff */
[----:B------:R-:W-:Y:S01]  /*0c90*/  FSETP.GEU.AND P3, PT, |R43|, 6.5827683646048100446e-37, PT ;  /* 0x036000002b00780b */ /* 0x000fe20003f6e200 */
[----:B------:R-:W-:Y:S03]  /*0ca0*/  BSSY B3, `(.L_x_769) ;  /* 0x0000012000037945 */ /* 0x000fe60003800000 */
[----:B------:R-:W0:Y:S02]  /*0cb0*/  MUFU.RCP64H R25, R27 ;  /* 0x0000001b00197308 */ /* 0x000e240000001800 */
[----:B0-----:R-:W-:-:S08]  /*0cc0*/  DFMA R28, -R26, R24, 1 ;  /* 0x3ff000001a1c742b */ /* 0x001fd00000000118 */
[----:B------:R-:W-:-:S08]  /*0cd0*/  DFMA R28, R28, R28, R28 ;  /* 0x0000001c1c1c722b */ /* 0x000fd0000000001c */
[----:B------:R-:W-:-:S08]  /*0ce0*/  DFMA R28, R24, R28, R24 ;  /* 0x0000001c181c722b */ /* 0x000fd00000000018 */
[----:B------:R-:W-:-:S08]  /*0cf0*/  DFMA R24, -R26, R28, 1 ;  /* 0x3ff000001a18742b */ /* 0x000fd0000000011c */
[----:B------:R-:W-:-:S08]  /*0d00*/  DFMA R24, R28, R24, R28 ;  /* 0x000000181c18722b */ /* 0x000fd0000000001c */
[----:B------:R-:W-:-:S08]  /*0d10*/  DMUL R28, R42, R24 ;  /* 0x000000182a1c7228 */ /* 0x000fd00000000000 */
[----:B------:R-:W-:-:S08]  /*0d20*/  DFMA R30, -R26, R28, R42 ;  /* 0x0000001c1a1e722b */ /* 0x000fd0000000012a */
[----:B------:R-:W-:-:S10]  /*0d30*/  DFMA R24, R24, R30, R28 ;  /* 0x0000001e1818722b */ /* 0x000fd4000000001c */
[----:B------:R-:W-:-:S05]  /*0d40*/  FFMA R28, RZ, R27, R25 ;  /* 0x0000001bff1c7223 */ /* 0x000fca0000000019 */
[----:B------:R-:W-:-:S13]  /*0d50*/  FSETP.GT.AND P0, PT, |R28|, 1.469367938527859385e-39, PT ;  /* 0x001000001c00780b */ /* 0x000fda0003f04200 */
[----:B------:R-:W-:Y:S05]  /*0d60*/  @P0 BRA P3, `(.L_x_770) ;  /* 0x0000000000140947 */ /* 0x000fea0001800000 */
[----:B------:R-:W-:Y:S01]  /*0d70*/  IMAD.MOV.U32 R30, RZ, RZ, R26 ;  /* 0x000000ffff1e7224 */ /* 0x000fe200078e001a */
[----:B------:R-:W-:Y:S01]  /*0d80*/  MOV R28, 0xdc0 ;  /* 0x00000dc0001c7802 */ /* 0x000fe20000000f00 */
[----:B------:R-:W-:Y:S02]  /*0d90*/  IMAD.MOV.U32 R24, RZ, RZ, R42 ;  /* 0x000000ffff187224 */ /* 0x000fe400078e002a */
[----:B------:R-:W-:-:S07]  /*0da0*/  IMAD.MOV.U32 R25, RZ, RZ, R43 ;  /* 0x000000ffff197224 */ /* 0x000fce00078e002b */
[----:B-----5:R-:W-:Y:S05]  /*0db0*/  CALL.REL.NOINC `($__internal_1_$__cuda_sm20_div_rn_f64_full) ;  /* 0x000004c400587944 */ /* 0x020fea0003c00000 */
.L_x_770:
[----:B------:R-:W-:Y:S05]  /*0dc0*/  BSYNC B3 ;  /* 0x0000000000037941 */ /* 0x000fea0003800000 */
.L_x_769:
[----:B------:R-:W-:Y:S01]  /*0dd0*/  DMUL R26, R42, R24 ;  /* 0x000000182a1a7228 */ /* 0x000fe20000000000 */
[----:B------:R-:W-:Y:S01]  /*0de0*/  IMAD.MOV.U32 R30, RZ, RZ, -0x314d23bc ;  /* 0xceb2dc44ff1e7424 */ /* 0x000fe200078e00ff */
[----:B------:R-:W-:Y:S01]  /*0df0*/  UMOV UR14, 0x2fbe14b5 ;  /* 0x2fbe14b5000e7882 */ /* 0x000fe20000000000 */
[----:B------:R-:W-:Y:S01]  /*0e00*/  IMAD.MOV.U32 R31, RZ, RZ, 0x3ed087ff ;  /* 0x3ed087ffff1f7424 */ /* 0x000fe200078e00ff */
[----:B------:R-:W-:-:S04]  /*0e10*/  UMOV UR15, 0x3eb372fb ;  /* 0x3eb372fb000f7882 */ /* 0x000fc80000000000 */
[----:B------:R-:W-:-:S08]  /*0e20*/  DADD R24, R42, -R26 ;  /* 0x000000002a187229 */ /* 0x000fd0000000081a */
[----:B------:R-:W-:-:S08]  /*0e30*/  DMUL R28, R24, R24 ;  /* 0x00000018181c7228 */ /* 0x000fd00000000000 */
[----:B------:R-:W-:Y:S01]  /*0e40*/  DFMA R30, R28, UR14, R30 ;  /* 0x0000000e1c1e7c2b */ /* 0x000fe2000800001e */
        /* <DEDUP_REMOVED lines=17> */
[----:B------:R-:W-:-:S08]  /*0f60*/  DFMA R30, R28, R30, UR14 ;  /* 0x0000000e1c1e7e2b */ /* 0x000fd0000800001e */
[----:B------:R-:W-:-:S08]  /*0f70*/  DMUL R30, R28, R30 ;  /* 0x0000001e1c1e7228 */ /* 0x000fd00000000000 */
[----:B------:R-:W-:-:S08]  /*0f80*/  DFMA R30, R24, R30, -R26 ;  /* 0x0000001e181e722b */ /* 0x000fd0000000081a */
[----:B------:R-:W-:-:S11]  /*0f90*/  DADD R42, R42, R30 ;  /* 0x000000002a2a7229 */ /* 0x000fd6000000001e */
.L_x_768:
[----:B------:R-:W-:Y:S05]  /*0fa0*/  BSYNC B2 ;  /* 0x0000000000027941 */ /* 0x000fea0003800000 */
.L_x_766:
[----:B------:R-:W0:Y:S01]  /*0fb0*/  MUFU.RCP64H R25, R49 ;  /* 0x0000003100197308 */ /* 0x000e220000001800 */
[----:B------:R-:W-:Y:S01]  /*0fc0*/  IMAD.MOV.U32 R24, RZ, RZ, 0x1 ;  /* 0x00000001ff187424 */ /* 0x000fe200078e00ff */
[----:B------:R-:W-:Y:S01]  /*0fd0*/  FSETP.GEU.AND P3, PT, |R47|, 6.5827683646048100446e-37, PT ;  /* 0x036000002f00780b */ /* 0x000fe20003f6e200 */
[----:B------:R-:W-:Y:S04]  /*0fe0*/  BSSY B2, `(.L_x_771) ;  /* 0x0000012000027945 */ /* 0x000fe80003800000 */
        /* <DEDUP_REMOVED lines=14> */
[----:B------:R-:W-:Y:S02]  /*10d0*/  IMAD.MOV.U32 R30, RZ, RZ, R48 ;  /* 0x000000ffff1e7224 */ /* 0x000fe400078e0030 */
[----:B------:R-:W-:-:S07]  /*10e0*/  IMAD.MOV.U32 R27, RZ, RZ, R49 ;  /* 0x000000ffff1b7224 */ /* 0x000fce00078e0031 */
[----:B-----5:R-:W-:Y:S05]  /*10f0*/  CALL.REL.NOINC `($__internal_1_$__cuda_sm20_div_rn_f64_full) ;  /* 0x000004c000887944 */ /* 0x020fea0003c00000 */
.L_x_772:
[----:B------:R-:W-:Y:S05]  /*1100*/  BSYNC B2 ;  /* 0x0000000000027941 */ /* 0x000fea0003800000 */
.L_x_771:
[----:B------:R-:W-:Y:S01]  /*1110*/  DSETP.NEU.AND P0, PT, R48, RZ, PT ;  /* 0x000000ff3000722a */ /* 0x000fe20003f0d000 */
[----:B------:R-:W-:-:S13]  /*1120*/  BSSY B0, `(.L_x_773) ;  /* 0x0000054000007945 */ /* 0x000fda0003800000 */
[----:B------:R-:W-:Y:S05]  /*1130*/  @!P0 BRA `(.L_x_774) ;  /* 0x00000004003c8947 */ /* 0x000fea0003800000 */
[----:B------:R-:W-:Y:S01]  /*1140*/  DMUL R26, R24, R24 ;  /* 0x00000018181a7228 */ /* 0x000fe20000000000 */
[----:B------:R-:W-:Y:S01]  /*1150*/  IMAD.MOV.U32 R28, RZ, RZ, -0x2449a4b7 ;  /* 0xdbb65b49ff1c7424 */ /* 0x000fe200078e00ff */
[----:B------:R-:W-:Y:S01]  /*1160*/  UMOV UR14, 0x2a25ff7e ;  /* 0x2a25ff7e000e7882 */ /* 0x000fe20000000000 */
[----:B------:R-:W-:Y:S01]  /*1170*/  IMAD.MOV.U32 R29, RZ, RZ, 0x3f2d3b63 ;  /* 0x3f2d3b63ff1d7424 */ /* 0x000fe200078e00ff */
[----:B------:R-:W-:Y:S01]  /*1180*/  UMOV UR15, 0x3ef53e1d ;  /* 0x3ef53e1d000f7882 */ /* 0x000fe20000000000 */
[----:B------:R-:W-:Y:S01]  /*1190*/  ISETP.GE.AND P3, PT, R9, RZ, PT ;  /* 0x000000ff0900720c */ /* 0x000fe20003f66270 */
[----:B------:R-:W-:-:S03]  /*11a0*/  DSETP.NEU.AND P0, PT, |R8|, |R10|, PT ;  /* 0x4000000a0800722a */ /* 0x000fc60003f0d200 */
[----:B------:R-:W-:Y:S01]  /*11b0*/  DFMA R28, R26, -UR14, R28 ;  /* 0x8000000e1a1c7c2b */ /* 0x000fe2000800001c */
[----:B------:R-:W-:Y:S01]  /*11c0*/  UMOV UR14, 0x8dde082e ;  /* 0x8dde082e000e7882 */ /* 0x000fe20000000000 */
[----:B------:R-:W-:-:S06]  /*11d0*/  UMOV UR15, 0x3f531278 ;  /* 0x3f531278000f7882 */ /* 0x000fcc0000000000 */
[----:B------:R-:W-:Y:S01]  /*11e0*/  DFMA R28, R26, R28, -UR14 ;  /* 0x8000000e1a1c7e2b */ /* 0x000fe2000800001c */
[----:B------:R-:W-:Y:S01]  /*11f0*/  UMOV UR14, 0xc8249315 ;  /* 0xc8249315000e7882 */ /* 0x000fe20000000000 */
[----:B------:R-:W-:-:S06]  /*1200*/  UMOV UR15, 0x3f6f9690 ;  /* 0x3f6f9690000f7882 */ /* 0x000fcc0000000000 */
[----:B------:R-:W-:Y:S01]  /*1210*/  DFMA R28, R26, R28, UR14 ;  /* 0x0000000e1a1c7e2b */ /* 0x000fe2000800001c */
        /* <DEDUP_REMOVED lines=47> */
[----:B------:R-:W-:-:S08]  /*1510*/  DMUL R28, R26, R28 ;  /* 0x0000001c1a1c7228 */ /* 0x000fd00000000000 */
[----:B------:R-:W-:-:S08]  /*1520*/  DFMA R28, R28, R24, R24 ;  /* 0x000000181c1c722b */ /* 0x000fd00000000018 */
[----:B------:R-:W-:Y:S02]  /*1530*/  DADD R24, -RZ, -R28 ;  /* 0x00000000ff187229 */ /* 0x000fe4000000091c */
[----:B------:R-:W-:Y:S01]  /*1540*/  DADD R26, -R28, UR14 ;  /* 0x0000000e1c1a7e29 */ /* 0x000fe20008000100 */
[----:B------:R-:W-:-:S07]  /*1550*/  UMOV UR15, 0x3ff921fb ;  /* 0x3ff921fb000f7882 */ /* 0x000fce0000000000 */
[----:B------:R-:W-:Y:S02]  /*1560*/  FSEL R24, R28, R24, !P3 ;  /* 0x000000181c187208 */ /* 0x000fe40005800000 */
[----:B------:R-:W-:Y:S02]  /*1570*/  FSEL R25, R29, R25, !P3 ;  /* 0x000000191d197208 */ /* 0x000fe40005800000 */
[----:B------:R-:W-:Y:S02]  /*1580*/  FSEL R31, R26, R28, !P3 ;  /* 0x0000001c1a1f7208 */ /* 0x000fe40005800000 */
[----:B------:R-:W-:Y:S02]  /*1590*/  FSEL R27, R27, R29, !P3 ;  /* 0x0000001d1b1b7208 */ /* 0x000fe40005800000 */
[----:B------:R-:W-:-:S10]  /*15a0*/  DADD R24, R24, UR14 ;  /* 0x0000000e18187e29 */ /* 0x000fd40008000000 */
[----:B------:R-:W-:Y:S02]  /*15b0*/  FSEL R24, R24, R31, !P1 ;  /* 0x0000001f18187208 */ /* 0x000fe40004800000 */
[----:B------:R-:W-:Y:S01]  /*15c0*/  FSEL R25, R25, R27, !P1 ;  /* 0x0000001b19197208 */ /* 0x000fe20004800000 */
[----:B------:R-:W-:Y:S06]  /*15d0*/  @P0 BRA `(.L_x_775) ;  /* 0x0000000000200947 */ /* 0x000fec0003800000 */
[----:B------:R-:W-:Y:S02]  /*15e0*/  IMAD.MOV.U32 R24, RZ, RZ, 0x7f3321d2 ;  /* 0x7f3321d2ff187424 */ /* 0x000fe400078e00ff */
[----:B------:R-:W-:-:S03]  /*15f0*/  IMAD.MOV.U32 R25, RZ, RZ, 0x4002d97c ;  /* 0x4002d97cff197424 */ /* 0x000fc600078e00ff */
[----:B------:R-:W-:Y:S02]  /*1600*/  FSEL R24, R24, 3.37028055040000000000e+12, !P3 ;  /* 0x54442d1818187808 */ /* 0x000fe40005800000 */
[----:B------:R-:W-:Y:S01]  /*1610*/  FSEL R25, R25, 1.8213495016098022461, !P3 ;  /* 0x3fe921fb19197808 */ /* 0x000fe20005800000 */
[----:B------:R-:W-:Y:S06]  /*1620*/  BRA `(.L_x_775) ;  /* 0x00000000000c7947 */ /* 0x000fec0003800000 */
.L_x_774:
[----:B------:R-:W-:-:S04]  /*1630*/  ISETP.GE.AND P0, PT, R9, RZ, PT ;  /* 0x000000ff0900720c */ /* 0x000fc80003f06270 */
[----:B------:R-:W-:Y:S02]  /*1640*/  FSEL R24, RZ, 3.37028055040000000000e+12, P0 ;  /* 0x54442d18ff187808 */ /* 0x000fe40000000000 */
[----:B------:R-:W-:-:S07]  /*1650*/  FSEL R25, RZ, 2.1426990032196044922, P0 ;  /* 0x400921fbff197808 */ /* 0x000fce0000000000 */
.L_x_775:
[----:B------:R-:W-:Y:S05]  /*1660*/  BSYNC B0 ;  /* 0x0000000000007941 */ /* 0x000fea0003800000 */
.L_x_773:
[----:B------:R-:W-:Y:S01]  /*1670*/  DADD R8, |R8|, |R10| ;  /* 0x0000000008087229 */ /* 0x000fe2000000060a */
[----:B------:R-:W-:Y:S01]  /*1680*/  LOP3.LUT R11, R25, 0x80000000, R11, 0xb8, !PT ;  /* 0x80000000190b7812 */ /* 0x000fe200078eb80b */
[----:B------:R-:W-:-:S06]  /*1690*/  DMUL R42, R42, 0.5 ;  /* 0x3fe000002a2a7828 */ /* 0x000fcc0000000000 */
[----:B------:R-:W-:-:S06]  /*16a0*/  DSETP.GTU.AND P0, PT, |R8|, +INF , PT ;  /* 0x7ff000000800742a */ /* 0x000fcc0003f0c200 */
[----:B------:R-:W-:Y:S02]  /*16b0*/  FSEL R8, R8, R24, P0 ;  /* 0x0000001808087208 */ /* 0x000fe40000000000 */
[----:B------:R-:W-:Y:S01]  /*16c0*/  FSEL R9, R9, R11, P0 ;  /* 0x0000000b09097208 */ /* 0x000fe20000000000 */
[----:B------:R-:W-:Y:S06]  /*16d0*/  BRA `(.L_x_776) ;  /* 0x00000064005c7947 */ /* 0x000fec0003800000 */
.L_x_765:
[----:B------:R-:W-:Y:S01]  /*16e0*/  DMUL R24, R46, R46 ;  /* 0x0000002e2e187228 */ /* 0x000fe20000000000 */
[----:B------:R-:W-:Y:S01]  /*16f0*/  UMOV UR14, 0x66666666 ;  /* 0x66666666000e7882 */ /* 0x000fe20000000000 */
[----:B------:R-:W-:-:S06]  /*1700*/  UMOV UR15, 0x3fe66666 ;  /* 0x3fe66666000f7882 */ /* 0x000fcc0000000000 */
[----:B------:R-:W-:-:S08]  /*1710*/  DFMA R26, R48, R48, R24 ;  /* 0x00000030301a722b */ /* 0x000fd00000000018 */
[----:B------:R-:W-:-:S14]  /*1720*/  DSETP.GTU.AND P0, PT, R26, UR14, PT ;  /* 0x0000000e1a007e2a */ /* 0x000fdc000bf0c000 */
[----:B------:R-:W-:Y:S05]  /*1730*/  @P0 BRA `(.L_x_777) ;  /* 0x0000000c00100947 */ /* 0x000fea0003800000 */
[----:B------:R-:W-:Y:S01]  /*1740*/  ISETP.GT.AND P0, PT, R27, 0xfffff, PT ;  /* 0x000fffff1b00780c */ /* 0x000fe20003f04270 */
[----:B------:R-:W-:Y:S01]  /*1750*/  IMAD.MOV.U32 R35, RZ, RZ, R27 ;  /* 0x000000ffff237224 */ /* 0x000fe200078e001b */
[----:B------:R-:W-:Y:S01]  /*1760*/  BSSY B0, `(.L_x_778) ;  /* 0x000005a000007945 */ /* 0x000fe20003800000 */
[----:B------:R-:W-:Y:S02]  /*1770*/  IMAD.MOV.U32 R32, RZ, RZ, R26 ;  /* 0x000000ffff207224 */ /* 0x000fe400078e001a */
[----:B------:R-:W-:-:S08]  /*1780*/  IMAD.MOV.U32 R34, RZ, RZ, -0x3ff ;  /* 0xfffffc01ff227424 */ /* 0x000fd000078e00ff */
[----:B------:R-:W-:Y:S01]  /*1790*/  @!P0 DMUL R26, R26, 1.80143985094819840000e+16 ;  /* 0x435000001a1a8828 */ /* 0x000fe20000000000 */
[----:B------:R-:W-:-:S09]  /*17a0*/  @!P0 IMAD.MOV.U32 R34, RZ, RZ, -0x435 ;  /* 0xfffffbcbff228424 */ /* 0x000fd200078e00ff */
[----:B------:R-:W-:Y:S02]  /*17b0*/  @!P0 IMAD.MOV.U32 R35, RZ, RZ, R27 ;  /* 0x000000ffff238224 */ /* 0x000fe400078e001b */
[----:B------:R-:W-:Y:S01]  /*17c0*/  @!P0 IMAD.MOV.U32 R32, RZ, RZ, R26 ;  /* 0x000000ffff208224 */ /* 0x000fe200078e001a */
[----:B------:R-:W-:Y:S01]  /*17d0*/  FSETP.GEU.AND P0, PT, |R47|, 6.5827683646048100446e-37, PT ;  /* 0x036000002f00780b */ /* 0x000fe20003f0e200 */
[----:B------:R-:W-:-:S05]  /*17e0*/  VIADD R24, R35, 0xffffffff ;  /* 0xffffffff23187836 */ /* 0x000fca0000000000 */
[----:B------:R-:W-:-:S13]  /*17f0*/  ISETP.GE.U32.AND P3, PT, R24, 0x7fefffff, PT ;  /* 0x7fefffff1800780c */ /* 0x000fda0003f66070 */
[----:B------:R-:W-:Y:S01]  /*1800*/  @P3 IMAD.MOV.U32 R24, RZ, RZ, 0x0 ;  /* 0x00000000ff183424 */ /* 0x000fe200078e00ff */
[----:B------:R-:W-:Y:S01]  /*1810*/  @P3 FSETP.NEU.FTZ.AND P6, PT, R27, RZ, PT ;  /* 0x000000ff1b00320b */ /* 0x000fe20003fdd000 */
[----:B------:R-:W-:-:S06]  /*1820*/  @P3 IMAD.MOV.U32 R25, RZ, RZ, 0x7ff00000 ;  /* 0x7ff00000ff193424 */ /* 0x000fcc00078e00ff */
[----:B------:R-:W-:-:S10]  /*1830*/  @P3 DFMA R24, R26, R24, +INF ;  /* 0x7ff000001a18342b */ /* 0x000fd40000000018 */
[----:B------:R-:W-:Y:S02]  /*1840*/  @P3 FSEL R43, R25, -QNAN , P6 ;  /* 0xfff00000192b3808 */ /* 0x000fe40003000000 */
[----:B------:R-:W0:Y:S01]  /*1850*/  MUFU.RCP64H R25, R49 ;  /* 0x0000003100197308 */ /* 0x000e220000001800 */
[----:B------:R-:W-:Y:S01]  /*1860*/  @P3 FSEL R42, R24, RZ, P6 ;  /* 0x000000ff182a3208 */ /* 0x000fe20003000000 */
[----:B------:R-:W-:-:S06]  /*1870*/  IMAD.MOV.U32 R24, RZ, RZ, 0x1 ;  /* 0x00000001ff187424 */ /* 0x000fcc00078e00ff */
        /* <DEDUP_REMOVED lines=8> */
[----:B------:R-:W-:Y:S01]  /*1900*/  FFMA R37, RZ, R49, R25 ;  /* 0x00000031ff257223 */ /* 0x000fe20000000019 */
[----:B------:R-:W-:Y:S06]  /*1910*/  @P3 BRA `(.L_x_779) ;  /* 0x0000000000f83947 */ /* 0x000fec0003800000 */
[----:B------:R-:W-:Y:S01]  /*1920*/  LOP3.LUT R26, R35, 0x800fffff, RZ, 0xc0, !PT ;  /* 0x800fffff231a7812 */ /* 0x000fe200078ec0ff */
[----:B------:R-:W-:Y:S01]  /*1930*/  IMAD.MOV.U32 R28, RZ, RZ, RZ ;  /* 0x000000ffff1c7224 */ /* 0x000fe200078e00ff */
[----:B------:R-:W-:Y:S01]  /*1940*/  UMOV UR14, 0x3ae80f1e ;  /* 0x3ae80f1e000e7882 */ /* 0x000fe20000000000 */
[----:B------:R-:W-:Y:S01]  /*1950*/  IMAD.MOV.U32 R40, RZ, RZ, -0x748574fc ;  /* 0x8b7a8b04ff287424 */ /* 0x000fe200078e00ff */
[----:B------:R-:W-:Y:S01]  /*1960*/  LOP3.LUT R27, R26, 0x3ff00000, RZ, 0xfc, !PT ;  /* 0x3ff000001a1b7812 */ /* 0x000fe200078efcff */
[----:B------:R-:W-:Y:S01]  /*1970*/  IMAD.MOV.U32 R26, RZ, RZ, R32 ;  /* 0x000000ffff1a7224 */ /* 0x000fe200078e0020 */
[----:B------:R-:W-:Y:S01]  /*1980*/  UMOV UR15, 0x3eb1380b ;  /* 0x3eb1380b000f7882 */ /* 0x000fe20000000000 */
[----:B------:R-:W-:Y:S01]  /*1990*/  IMAD.MOV.U32 R41, RZ, RZ, 0x3ed0ee25 ;  /* 0x3ed0ee25ff297424 */ /* 0x000fe200078e00ff */
        /* <DEDUP_REMOVED lines=53> */
[----:B------:R-:W-:-:S11]  /*1cf0*/  DADD R42, R42, R26 ;  /* 0x000000002a2a7229 */ /* 0x000fd6000000001a */
.L_x_779:
[----:B------:R-:W-:Y:S05]  /*1d00*/  BSYNC B0 ;  /* 0x0000000000007941 */ /* 0x000fea0003800000 */
.L_x_778:
[----:B------:R-:W-:Y:S01]  /*1d10*/  FSETP.GT.AND P3, PT, |R37|, 1.469367938527859385e-39, PT ;  /* 0x001000002500780b */ /* 0x000fe20003f64200 */
[----:B------:R-:W-:-:S12]  /*1d20*/  BSSY B2, `(.L_x_780) ;  /* 0x0000008000027945 */ /* 0x000fd80003800000 */
[----:B------:R-:W-:Y:S05]  /*1d30*/  @P3 BRA P0, `(.L_x_781) ;  /* 0x0000000000183947 */ /* 0x000fea0000000000 */
[----:B------:R-:W-:Y:S01]  /*1d40*/  IMAD.MOV.U32 R24, RZ, RZ, R46 ;  /* 0x000000ffff187224 */ /* 0x000fe200078e002e */
[----:B------:R-:W-:Y:S01]  /*1d50*/  MOV R28, 0x1da0 ;  /* 0x00001da0001c7802 */ /* 0x000fe20000000f00 */
[----:B------:R-:W-:Y:S02]  /*1d60*/  IMAD.MOV.U32 R25, RZ, RZ, R47 ;  /* 0x000000ffff197224 */ /* 0x000fe400078e002f */
[----:B------:R-:W-:Y:S02]  /*1d70*/  IMAD.MOV.U32 R30, RZ, RZ, R48 ;  /* 0x000000ffff1e7224 */ /* 0x000fe400078e0030 */
[----:B------:R-:W-:-:S07]  /*1d80*/  IMAD.MOV.U32 R27, RZ, RZ, R49 ;  /* 0x000000ffff1b7224 */ /* 0x000fce00078e0031 */
[----:B-----5:R-:W-:Y:S05]  /*1d90*/  CALL.REL.NOINC `($__internal_1_$__cuda_sm20_div_rn_f64_full) ;  /* 0x000004b400607944 */ /* 0x020fea0003c00000 */
.L_x_781:
[----:B------:R-:W-:Y:S05]  /*1da0*/  BSYNC B2 ;  /* 0x0000000000027941 */ /* 0x000fea0003800000 */
.L_x_780:
        /* <DEDUP_REMOVED lines=82> */
.L_x_783:
[----:B------:R-:W-:-:S04]  /*22d0*/  ISETP.GE.AND P0, PT, R9, RZ, PT ;  /* 0x000000ff0900720c */ /* 0x000fc80003f06270 */
[----:B------:R-:W-:Y:S02]  /*22e0*/  FSEL R24, RZ, 3.37028055040000000000e+12, P0 ;  /* 0x54442d18ff187808 */ /* 0x000fe40000000000 */
[----:B------:R-:W-:-:S07]  /*22f0*/  FSEL R25, RZ, 2.1426990032196044922, P0 ;  /* 0x400921fbff197808 */ /* 0x000fce0000000000 */
.L_x_784:
[----:B------:R-:W-:Y:S05]  /*2300*/  BSYNC B0 ;  /* 0x0000000000007941 */ /* 0x000fea0003800000 */
.L_x_782:
[----:B------:R-:W-:Y:S01]  /*2310*/  DADD R8, |R8|, |R10| ;  /* 0x0000000008087229 */ /* 0x000fe2000000060a */
[----:B------:R-:W-:Y:S01]  /*2320*/  LOP3.LUT R11, R25, 0x80000000, R11, 0xb8, !PT ;  /* 0x80000000190b7812 */ /* 0x000fe200078eb80b */
[----:B------:R-:W-:-:S06]  /*2330*/  DMUL R42, R42, 0.5 ;  /* 0x3fe000002a2a7828 */ /* 0x000fcc0000000000 */
[----:B------:R-:W-:-:S06]  /*2340*/  DSETP.GTU.AND P0, PT, |R8|, +INF , PT ;  /* 0x7ff000000800742a */ /* 0x000fcc0003f0c200 */
[----:B------:R-:W-:Y:S02]  /*2350*/  FSEL R8, R8, R24, P0 ;  /* 0x0000001808087208 */ /* 0x000fe40000000000 */
[----:B------:R-:W-:Y:S01]  /*2360*/  FSEL R9, R9, R11, P0 ;  /* 0x0000000b09097208 */ /* 0x000fe20000000000 */
[----:B------:R-:W-:Y:S06]  /*2370*/  BRA `(.L_x_776) ;  /* 0x0000005800347947 */ /* 0x000fec0003800000 */
.L_x_777:
[----:B------:R-:W-:Y:S01]  /*2380*/  LOP3.LUT R31, R49, 0xfffffff8, RZ, 0xc0, !PT ;  /* 0xfffffff8311f7812 */ /* 0x000fe200078ec0ff */
[----:B------:R-:W-:Y:S01]  /*2390*/  IMAD.MOV.U32 R30, RZ, RZ, RZ ;  /* 0x000000ffff1e7224 */ /* 0x000fe200078e00ff */
[----:B------:R-:W-:Y:S01]  /*23a0*/  LOP3.LUT R51, R47, 0xfffffff8, RZ, 0xc0, !PT ;  /* 0xfffffff82f337812 */ /* 0x000fe200078ec0ff */
[----:B------:R-:W-:Y:S01]  /*23b0*/  IMAD.MOV.U32 R50, RZ, RZ, RZ ;  /* 0x000000ffff327224 */ /* 0x000fe200078e00ff */
[----:B------:R-:W-:Y:S01]  /*23c0*/  BSSY B0, `(.L_x_785) ;  /* 0x000006a000007945 */ /* 0x000fe20003800000 */
[----:B------:R-:W-:Y:S02]  /*23d0*/  IMAD.MOV.U32 R44, RZ, RZ, RZ ;  /* 0x000000ffff2c7224 */ /* 0x000fe400078e00ff */
[----:B------:R-:W-:Y:S01]  /*23e0*/  DADD R38, R48, -R30 ;  /* 0x0000000030267229 */ /* 0x000fe2000000081e */
[----:B------:R-:W-:Y:S01]  /*23f0*/  IMAD.MOV.U32 R32, RZ, RZ, RZ ;  /* 0x000000ffff207224 */ /* 0x000fe200078e00ff */
[----:B------:R-:W-:Y:S02]  /*2400*/  DADD R42, R46, -R50 ;  /* 0x000000002e2a7229 */ /* 0x000fe40000000832 */
[----:B------:R-:W-:-:S02]  /*2410*/  DMUL R34, R30, R30 ;  /* 0x0000001e1e227228 */ /* 0x000fc40000000000 */
[----:B------:R-:W-:Y:S02]  /*2420*/  DADD R30, R30, R30 ;  /* 0x000000001e1e7229 */ /* 0x000fe4000000001e */
[C---:B------:R-:W-:Y:S02]  /*2430*/  DMUL R56, R50.reuse, R50 ;  /* 0x0000003232387228 */ /* 0x040fe40000000000 */
[----:B------:R-:W-:Y:S01]  /*2440*/  LOP3.LUT R45, R39, 0xfffffff8, RZ, 0xc0, !PT ;  /* 0xfffffff8272d7812 */ /* 0x000fe200078ec0ff */
[----:B------:R-:W-:Y:S01]  /*2450*/  DADD R50, R50, R50 ;  /* 0x0000000032327229 */ /* 0x000fe20000000032 */
[----:B------:R-:W-:-:S04]  /*2460*/  LOP3.LUT R33, R43, 0xfffffff8, RZ, 0xc0, !PT ;  /* 0xfffffff82b217812 */ /* 0x000fc800078ec0ff */
[----:B------:R-:W-:Y:S02]  /*2470*/  DADD R38, R38, -R44 ;  /* 0x0000000026267229 */ /* 0x000fe4000000082c */
[C---:B------:R-:W-:Y:S02]  /*2480*/  DMUL R54, R44.reuse, R30 ;  /* 0x0000001e2c367228 */ /* 0x040fe40000000000 */
[----:B------:R-:W-:Y:S02]  /*2490*/  DMUL R28, R44, R44 ;  /* 0x0000002c2c1c7228 */ /* 0x000fe40000000000 */
[----:B------:R-:W-:Y:S02]  /*24a0*/  DADD R42, R42, -R32 ;  /* 0x000000002a2a7229 */ /* 0x000fe40000000820 */
[----:B------:R-:W-:Y:S02]  /*24b0*/  DADD R44, R44, R44 ;  /* 0x000000002c2c7229 */ /* 0x000fe4000000002c */
[----:B------:R-:W-:-:S02]  /*24c0*/  DADD R40, R32, R32 ;  /* 0x0000000020287229 */ /* 0x000fc40000000020 */
[----:B------:R-:W-:Y:S02]  /*24d0*/  DMUL R52, R32, R50 ;  /* 0x0000003220347228 */ /* 0x000fe40000000000 */
[----:B------:R-:W-:Y:S02]  /*24e0*/  DMUL R30, R38, R30 ;  /* 0x0000001e261e7228 */ /* 0x000fe40000000000 */
[----:B------:R-:W-:Y:S02]  /*24f0*/  DMUL R50, R42, R50 ;  /* 0x000000322a327228 */ /* 0x000fe40000000000 */
[----:B------:R-:W-:Y:S02]  /*2500*/  DMUL R44, R38, R44 ;  /* 0x0000002c262c7228 */ /* 0x000fe40000000000 */
[----:B------:R-:W-:Y:S02]  /*2510*/  DMUL R40, R42, R40 ;  /* 0x000000282a287228 */ /* 0x000fe40000000000 */
[----:B------:R-:W-:-:S02]  /*2520*/  DMUL R32, R32, R32 ;  /* 0x0000002020207228 */ /* 0x000fc40000000000 */
[----:B------:R-:W-:Y:S02]  /*2530*/  DMUL R38, R38, R38 ;  /* 0x0000002626267228 */ /* 0x000fe40000000000 */
[----:B------:R-:W-:-:S11]  /*2540*/  DMUL R42, R42, R42 ;  /* 0x0000002a2a2a7228 */ /* 0x000fd60000000000 */
.L_x_786:
[----:B------:R-:W-:-:S06]  /*2550*/  DSETP.GEU.AND P0, PT, R34, R56, PT ;  /* 0x000000382200722a */ /* 0x000fcc0003f0e000 */
[----:B------:R-:W-:Y:S02]  /*2560*/  FSEL R24, R34, R56, !P0 ;  /* 0x0000003822187208 */ /* 0x000fe40004000000 */
[----:B------:R-:W-:Y:S02]  /*2570*/  FSEL R25, R35, R57, !P0 ;  /* 0x0000003923197208 */ /* 0x000fe40004000000 */
[----:B------:R-:W-:Y:S02]  /*2580*/  FSEL R35, R57, R35, !P0 ;  /* 0x0000002339237208 */ /* 0x000fe40004000000 */
[----:B------:R-:W-:Y:S02]  /*2590*/  FSEL R34, R56, R34, !P0 ;  /* 0x0000002238227208 */ /* 0x000fe40004000000 */
[C-C-:B------:R-:W-:Y:S02]  /*25a0*/  DSETP.GEU.AND P3, PT, R24.reuse, R54.reuse, PT ;  /* 0x000000361800722a */ /* 0x140fe40003f6e000 */
[----:B------:R-:W-:-:S04]  /*25b0*/  DSETP.LT.OR P0, PT, R24, R54, !P0 ;  /* 0x000000361800722a */ /* 0x000fc80004701400 */
[----:B------:R-:W-:Y:S02]  /*25c0*/  FSEL R26, R24, R54, !P3 ;  /* 0x00000036181a7208 */ /* 0x000fe40005800000 */
[----:B------:R-:W-:Y:S02]  /*25d0*/  FSEL R27, R25, R55, !P3 ;  /* 0x00000037191b7208 */ /* 0x000fe40005800000 */
[----:B------:R-:W-:Y:S02]  /*25e0*/  FSEL R54, R54, R24, !P3 ;  /* 0x0000001836367208 */ /* 0x000fe40005800000 */
[----:B------:R-:W-:Y:S02]  /*25f0*/  FSEL R25, R55, R25, !P3 ;  /* 0x0000001937197208 */ /* 0x000fe40005800000 */
[C-C-:B------:R-:W-:Y:S02]  /*2600*/  DSETP.GEU.AND P3, PT, R26.reuse, R52.reuse, PT ;  /* 0x000000341a00722a */ /* 0x140fe40003f6e000 */
[----:B------:R-:W-:-:S04]  /*2610*/  DSETP.LT.OR P0, PT, R26, R52, P0 ;  /* 0x000000341a00722a */ /* 0x000fc80000701400 */
[----:B------:R-:W-:Y:S02]  /*2620*/  FSEL R56, R26, R52, !P3 ;  /* 0x000000341a387208 */ /* 0x000fe40005800000 */
[----:B------:R-:W-:Y:S02]  /*2630*/  FSEL R57, R27, R53, !P3 ;  /* 0x000000351b397208 */ /* 0x000fe40005800000 */
[----:B------:R-:W-:Y:S02]  /*2640*/  FSEL R52, R52, R26, !P3 ;  /* 0x0000001a34347208 */ /* 0x000fe40005800000 */
[----:B------:R-:W-:Y:S02]  /*2650*/  FSEL R27, R53, R27, !P3 ;  /* 0x0000001b351b7208 */ /* 0x000fe40005800000 */
[C-C-:B------:R-:W-:Y:S02]  /*2660*/  DSETP.GEU.AND P3, PT, R56.reuse, R28.reuse, PT ;  /* 0x0000001c3800722a */ /* 0x140fe40003f6e000 */
[----:B------:R-:W-:Y:S01]  /*2670*/  DSETP.LT.OR P0, PT, R56, R28, P0 ;  /* 0x0000001c3800722a */ /* 0x000fe20000701400 */
[----:B------:R-:W-:-:S03]  /*2680*/  IMAD.MOV.U32 R55, RZ, RZ, R27 ;  /* 0x000000ffff377224 */ /* 0x000fc600078e001b */
        /* <DEDUP_REMOVED lines=45> */
[----:B------:R-:W-:-:S06]  /*2960*/  FSEL R57, R57, R39, !P3 ;  /* 0x0000002739397208 */ /* 0x000fcc0005800000 */
[C-C-:B------:R-:W-:Y:S02]  /*2970*/  DSETP.LT.OR P0, PT, R56.reuse, R42.reuse, P0 ;  /* 0x0000002a3800722a */ /* 0x140fe40000701400 */
[----:B------:R-:W-:-:S06]  /*2980*/  DSETP.GEU.AND P3, PT, R56, R42, PT ;  /* 0x0000002a3800722a */ /* 0x000fcc0003f6e000 */
[----:B------:R-:W-:Y:S02]  /*2990*/  FSEL R38, R42, R56, !P3 ;  /* 0x000000382a267208 */ /* 0x000fe40005800000 */
[----:B------:R-:W-:Y:S01]  /*29a0*/  FSEL R24, R56, R42, !P3 ;  /* 0x0000002a38187208 */ /* 0x000fe20005800000 */
[----:B------:R-:W-:Y:S01]  /*29b0*/  IMAD.MOV.U32 R56, RZ, RZ, R54 ;  /* 0x000000ffff387224 */ /* 0x000fe200078e0036 */
[----:B------:R-:W-:Y:S01]  /*29c0*/  FSEL R39, R43, R57, !P3 ;  /* 0x000000392b277208 */ /* 0x000fe20005800000 */
[----:B------:R-:W-:Y:S01]  /*29d0*/  IMAD.MOV.U32 R54, RZ, RZ, R52 ;  /* 0x000000ffff367224 */ /* 0x000fe200078e0034 */
[----:B------:R-:W-:Y:S01]  /*29e0*/  FSEL R43, R57, R43, !P3 ;  /* 0x0000002b392b7208 */ /* 0x000fe20005800000 */
[----:B------:R-:W-:Y:S02]  /*29f0*/  IMAD.MOV.U32 R52, RZ, RZ, R28 ;  /* 0x000000ffff347224 */ /* 0x000fe400078e001c */
[----:B------:R-:W-:Y:S02]  /*2a00*/  IMAD.MOV.U32 R28, RZ, RZ, R32 ;  /* 0x000000ffff1c7224 */ /* 0x000fe400078e0020 */
[----:B------:R-:W-:-:S02]  /*2a10*/  IMAD.MOV.U32 R32, RZ, RZ, R30 ;  /* 0x000000ffff207224 */ /* 0x000fc400078e001e */
[----:B------:R-:W-:Y:S02]  /*2a20*/  IMAD.MOV.U32 R57, RZ, RZ, R25 ;  /* 0x000000ffff397224 */ /* 0x000fe400078e0019 */
[----:B------:R-:W-:Y:S02]  /*2a30*/  IMAD.MOV.U32 R30, RZ, RZ, R26 ;  /* 0x000000ffff1e7224 */ /* 0x000fe400078e001a */
[----:B------:R-:W-:Y:S01]  /*2a40*/  IMAD.MOV.U32 R42, RZ, RZ, R24 ;  /* 0x000000ffff2a7224 */ /* 0x000fe200078e0018 */
[----:B------:R-:W-:Y:S06]  /*2a50*/  @P0 BRA `(.L_x_786) ;  /* 0xfffffff800bc0947 */ /* 0x000fec000383ffff */
[----:B------:R-:W-:Y:S05]  /*2a60*/  BSYNC B0 ;  /* 0x0000000000007941 */ /* 0x000fea0003800000 */
.L_x_785:
[----:B------:R-:W-:Y:S01]  /*2a70*/  DADD R34, R34, -1 ;  /* 0xbff0000022227429 */ /* 0x000fe20000000000 */
[----:B------:R-:W-:Y:S07]  /*2a80*/  BSSY B2, `(.L_x_787) ;  /* 0x0000094000027945 */ /* 0x000fee0003800000 */
[----:B------:R-:W-:-:S08]  /*2a90*/  DADD R34, R56, R34 ;  /* 0x0000000038227229 */ /* 0x000fd00000000022 */
        /* <DEDUP_REMOVED lines=9> */
[----:B------:R-:W-:-:S10]  /*2b30*/  DADD R42, R42, R34 ;  /* 0x000000002a2a7229 */ /* 0x000fd40000000022 */
        /* <DEDUP_REMOVED lines=85> */
.L_x_788:
        /* <DEDUP_REMOVED lines=21> */
.L_x_791:
[----:B------:R-:W-:Y:S05]  /*31e0*/  BSYNC B3 ;  /* 0x0000000000037941 */ /* 0x000fea0003800000 */
.L_x_790:
        /* <DEDUP_REMOVED lines=29> */
.L_x_789:
[----:B------:R-:W-:Y:S05]  /*33c0*/  BSYNC B2 ;  /* 0x0000000000027941 */ /* 0x000fea0003800000 */
.L_x_787:
        /* <DEDUP_REMOVED lines=21> */
.L_x_793:
[----:B------:R-:W-:Y:S05]  /*3520*/  BSYNC B2 ;  /* 0x0000000000027941 */ /* 0x000fea0003800000 */
.L_x_792:
        /* <DEDUP_REMOVED lines=82> */
.L_x_795:
[----:B------:R-:W-:-:S04]  /*3a50*/  ISETP.GE.AND P0, PT, R9, RZ, PT ;  /* 0x000000ff0900720c */ /* 0x000fc80003f06270 */
[----:B------:R-:W-:Y:S02]  /*3a60*/  FSEL R24, RZ, 3.37028055040000000000e+12, P0 ;  /* 0x54442d18ff187808 */ /* 0x000fe40000000000 */
[----:B------:R-:W-:-:S07]  /*3a70*/  FSEL R25, RZ, 2.1426990032196044922, P0 ;  /* 0x400921fbff197808 */ /* 0x000fce0000000000 */
.L_x_796:
[----:B------:R-:W-:Y:S05]  /*3a80*/  BSYNC B0 ;  /* 0x0000000000007941 */ /* 0x000fea0003800000 */
.L_x_794:
[----:B------:R-:W-:Y:S01]  /*3a90*/  DADD R8, |R8|, |R10| ;  /* 0x0000000008087229 */ /* 0x000fe2000000060a */
[----:B------:R-:W-:Y:S01]  /*3aa0*/  LOP3.LUT R11, R25, 0x80000000, R11, 0xb8, !PT ;  /* 0x80000000190b7812 */ /* 0x000fe200078eb80b */
[----:B------:R-:W-:-:S06]  /*3ab0*/  DMUL R42, R42, 0.5 ;  /* 0x3fe000002a2a7828 */ /* 0x000fcc0000000000 */
[----:B------:R-:W-:-:S06]  /*3ac0*/  DSETP.GTU.AND P0, PT, |R8|, +INF , PT ;  /* 0x7ff000000800742a */ /* 0x000fcc0003f0c200 */
[----:B------:R-:W-:Y:S02]  /*3ad0*/  FSEL R8, R8, R24, P0 ;  /* 0x0000001808087208 */ /* 0x000fe40000000000 */
[----:B------:R-:W-:Y:S01]  /*3ae0*/  FSEL R9, R9, R11, P0 ;  /* 0x0000000b09097208 */ /* 0x000fe20000000000 */
[----:B------:R-:W-:Y:S06]  /*3af0*/  BRA `(.L_x_776) ;  /* 0x0000004000547947 */ /* 0x000fec0003800000 */
.L_x_764:
[CC--:B------:R-:W-:Y:S01]  /*3b00*/  ISETP.GT.U32.AND P0, PT, R38.reuse, R24.reuse, PT ;  /* 0x000000182600720c */ /* 0x0c0fe20003f04070 */
[----:B------:R-:W-:Y:S01]  /*3b10*/  IMAD.MOV.U32 R32, RZ, RZ, RZ ;  /* 0x000000ffff207224 */ /* 0x000fe200078e00ff */
[CC--:B------:R-:W-:Y:S01]  /*3b20*/  ISETP.LT.U32.AND P3, PT, R38.reuse, R24.reuse, PT ;  /* 0x000000182600720c */ /* 0x0c0fe20003f61070 */
[----:B------:R-:W-:Y:S01]  /*3b30*/  UMOV UR14, 0xffffffff ;  /* 0xffffffff000e7882 */ /* 0x000fe20000000000 */
[CC--:B------:R-:W-:Y:S01]  /*3b40*/  ISETP.GT.U32.AND.EX P0, PT, R39.reuse, R25.reuse, PT, P0 ;  /* 0x000000192700720c */ /* 0x0c0fe20003f04100 */
[----:B------:R-:W-:Y:S01]  /*3b50*/  UMOV UR15, 0x7fefffff ;  /* 0x7fefffff000f7882 */ /* 0x000fe20000000000 */
[CC--:B------:R-:W-:Y:S01]  /*3b60*/  ISETP.LT.U32.AND.EX P3, PT, R39.reuse, R25.reuse, PT, P3 ;  /* 0x000000192700720c */ /* 0x0c0fe20003f61130 */
[----:B------:R-:W-:Y:S01]  /*3b70*/  UMOV UR6, UR14 ;  /* 0x0000000e00067c82 */ /* 0x000fe20008000000 */
[-C--:B------:R-:W-:Y:S01]  /*3b80*/  SEL R29, R39, R25.reuse, P0 ;  /* 0x00000019271d7207 */ /* 0x080fe20000000000 */
[----:B------:R-:W-:Y:S01]  /*3b90*/  IMAD.MOV.U32 R40, RZ, RZ, 0x0 ;  /* 0x00000000ff287424 */ /* 0x000fe200078e00ff */
[----:B------:R-:W-:Y:S01]  /*3ba0*/  SEL R26, R38, R24, P3 ;  /* 0x00000018261a7207 */ /* 0x000fe20001800000 */
[----:B------:R-:W-:Y:S01]  /*3bb0*/  IMAD.MOV.U32 R41, RZ, RZ, 0x3fd80000 ;  /* 0x3fd80000ff297424 */ /* 0x000fe200078e00ff */
[----:B------:R-:W-:Y:S01]  /*3bc0*/  LOP3.LUT R30, R29, 0xffc00000, RZ, 0xc0, !PT ;  /* 0xffc000001d1e7812 */ /* 0x000fe200078ec0ff */
[----:B------:R-:W-:Y:S01]  /*3bd0*/  BSSY B0, `(.L_x_797) ;  /* 0x0000079000007945 */ /* 0x000fe20003800000 */
[----:B------:R-:W-:-:S02]  /*3be0*/  SEL R27, R39, R25, P3 ;  /* 0x00000019271b7207 */ /* 0x000fc40001800000 */
[----:B------:R-:W-:Y:S02]  /*3bf0*/  IADD3 R33, -R30, 0x7fd00000, RZ ;  /* 0x7fd000001e217810 */ /* 0x000fe40007ffe1ff */
[----:B------:R-:W-:-:S04]  /*3c00*/  SEL R28, R38, R24, P0 ;  /* 0x00000018261c7207 */ /* 0x000fc80000000000 */
[C---:B------:R-:W-:Y:S02]  /*3c10*/  DMUL R34, R32.reuse, R26 ;  /* 0x0000001a20227228 */ /* 0x040fe40000000000 */
[----:B------:R-:W-:Y:S01]  /*3c20*/  DMUL R24, R32, R28 ;  /* 0x0000001c20187228 */ /* 0x000fe20000000000 */
[----:B------:R-:W-:-:S05]  /*3c30*/  IMAD.U32 R33, RZ, RZ, UR15 ;  /* 0x0000000fff217e24 */ /* 0x000fca000f8e00ff */
[----:B------:R-:W-:-:S08]  /*3c40*/  DMUL R34, R34, R34 ;  /* 0x0000002222227228 */ /* 0x000fd00000000000 */
[----:B------:R-:W-:-:S08]  /*3c50*/  DFMA R24, R24, R24, R34 ;  /* 0x000000181818722b */ /* 0x000fd00000000022 */
[----:B------:R-:W-:Y:S02]  /*3c60*/  DSETP.MIN.AND P0, P3, R24, UR14, PT ;  /* 0x0000000e18007e2a */ /* 0x000fe4000bb00000 */
[----:B------:R-:W-:Y:S02]  /*3c70*/  IMAD.MOV.U32 R32, RZ, RZ, R25 ;  /* 0x000000ffff207224 */ /* 0x000fe400078e0019 */
[----:B------:R-:W-:-:S03]  /*3c80*/  IMAD.MOV.U32 R31, RZ, RZ, R24 ;  /* 0x000000ffff1f7224 */ /* 0x000fc600078e0018 */
[----:B------:R-:W-:Y:S01]  /*3c90*/  FSEL R35, R32, UR15, P0 ;  /* 0x0000000f20237c08 */ /* 0x000fe20008000000 */
[----:B------:R-:W-:Y:S01]  /*3ca0*/  IMAD.MOV.U32 R32, RZ, RZ, RZ ;  /* 0x000000ffff207224 */ /* 0x000fe200078e00ff */
[----:B------:R-:W-:Y:S01]  /*3cb0*/  SEL R34, R31, UR6, P0 ;  /* 0x000000061f227c07 */ /* 0x000fe20008000000 */
[----:B------:R-:W-:Y:S01]  /*3cc0*/  DSETP.NEU.AND P0, PT, R26, RZ, PT ;  /* 0x000000ff1a00722a */ /* 0x000fe20003f0d000 */
[----:B------:R-:W-:Y:S01]  /*3cd0*/  LOP3.LUT R31, R30, 0x100000, RZ, 0xfc, !PT ;  /* 0x001000001e1f7812 */ /* 0x000fe200078efcff */
[----:B------:R-:W-:Y:S02]  /*3ce0*/  IMAD.MOV.U32 R30, RZ, RZ, RZ ;  /* 0x000000ffff1e7224 */ /* 0x000fe400078e00ff */
[----:B------:R-:W-:Y:S02]  /*3cf0*/  @P3 LOP3.LUT R35, R33, 0x80000, RZ, 0xfc, !PT ;  /* 0x0008000021233812 */ /* 0x000fe400078efcff */
[----:B------:R-:W-:Y:S02]  /*3d00*/  ISETP.GE.U32.AND P3, PT, R27, 0x7ff00000, PT ;  /* 0x7ff000001b00780c */ /* 0x000fe40003f66070 */
[----:B------:R-:W0:Y:S02]  /*3d10*/  MUFU.RSQ64H R33, R35 ;  /* 0x0000002300217308 */ /* 0x000e240000001c00 */
[----:B0-----:R-:W-:-:S08]  /*3d20*/  DMUL R38, R32, R32 ;  /* 0x0000002020267228 */ /* 0x001fd00000000000 */
[----:B------:R-:W-:-:S08]  /*3d30*/  DFMA R38, R34, -R38, 1 ;  /* 0x3ff000002226742b */ /* 0x000fd00000000826 */
[----:B------:R-:W-:Y:S02]  /*3d40*/  DFMA R40, R38, R40, 0.5 ;  /* 0x3fe000002628742b */ /* 0x000fe40000000028 */
[----:B------:R-:W-:-:S08]  /*3d50*/  DMUL R38, R32, R38 ;  /* 0x0000002620267228 */ /* 0x000fd00000000000 */
[----:B------:R-:W-:-:S08]  /*3d60*/  DFMA R38, R40, R38, R32 ;  /* 0x000000262826722b */ /* 0x000fd00000000020 */
[----:B------:R-:W-:-:S08]  /*3d70*/  DMUL R38, R24, R38 ;  /* 0x0000002618267228 */ /* 0x000fd00000000000 */
[----:B------:R-:W-:-:S10]  /*3d80*/  DMUL R38, R38, R30 ;  /* 0x0000001e26267228 */ /* 0x000fd40000000000 */
[----:B------:R-:W-:Y:S02]  /*3d90*/  @!P3 FSEL R27, R29, R39, !P0 ;  /* 0x000000271d1bb208 */ /* 0x000fe40004000000 */
[----:B------:R-:W-:Y:S02]  /*3da0*/  @!P3 FSEL R26, R28, R38, !P0 ;  /* 0x000000261c1ab208 */ /* 0x000fe40004000000 */
[----:B------:R-:W-:Y:S01]  /*3db0*/  ISETP.GT.AND P0, PT, R27, 0xfffff, PT ;  /* 0x000fffff1b00780c */ /* 0x000fe20003f04270 */
[----:B------:R-:W-:Y:S02]  /*3dc0*/  IMAD.MOV.U32 R29, RZ, RZ, R27 ;  /* 0x000000ffff1d7224 */ /* 0x000fe400078e001b */
[----:B------:R-:W-:-:S10]  /*3dd0*/  IMAD.MOV.U32 R28, RZ, RZ, R26 ;  /* 0x000000ffff1c7224 */ /* 0x000fd400078e001a */
[----:B------:R-:W-:-:S10]  /*3de0*/  @!P0 DMUL R28, R28, 1.80143985094819840000e+16 ;  /* 0x435000001c1c8828 */ /* 0x000fd40000000000 */
[----:B------:R-:W-:Y:S02]  /*3df0*/  @!P0 IMAD.MOV.U32 R27, RZ, RZ, R29 ;  /* 0x000000ffff1b8224 */ /* 0x000fe400078e001d */
[----:B------:R-:W-:Y:S02]  /*3e00*/  @!P0 IMAD.MOV.U32 R26, RZ, RZ, R28 ;  /* 0x000000ffff1a8224 */ /* 0x000fe400078e001c */
        /* <DEDUP_REMOVED lines=14> */
[----:B------:R-:W-:Y:S01]  /*3ef0*/  DFMA R24, R30, R24, R30 ;  /* 0x000000181e18722b */ /* 0x000fe2000000001e */
[----:B------:R-:W-:Y:S02]  /*3f00*/  IMAD.MOV.U32 R30, RZ, RZ, -0x3ff ;  /* 0xfffffc01ff1e7424 */ /* 0x000fe400078e00ff */
[----:B------:R-:W-:Y:S01]  /*3f10*/  @!P0 IMAD.MOV.U32 R30, RZ, RZ, -0x435 ;  /* 0xfffffbcbff1e8424 */ /* 0x000fe200078e00ff */
[----:B------:R-:W-:-:S04]  /*3f20*/  FSETP.GEU.AND P0, PT, |R47|, 6.5827683646048100446e-37, PT ;  /* 0x036000002f00780b */ /* 0x000fc80003f0e200 */
        /* <DEDUP_REMOVED lines=67> */
.L_x_798:
[----:B------:R-:W-:Y:S05]  /*4360*/  BSYNC B0 ;  /* 0x0000000000007941 */ /* 0x000fea0003800000 */
.L_x_797:
        /* <DEDUP_REMOVED lines=9> */
.L_x_800:
[----:B------:R-:W-:Y:S05]  /*4400*/  BSYNC B2 ;  /* 0x0000000000027941 */ /* 0x000fea0003800000 */
.L_x_799:
        /* <DEDUP_REMOVED lines=82> */
.L_x_802:
[----:B------:R-:W-:-:S04]  /*4930*/  ISETP.GE.AND P0, PT, R9, RZ, PT ;  /* 0x000000ff0900720c */ /* 0x000fc80003f06270 */
[----:B------:R-:W-:Y:S02]  /*4940*/  FSEL R24, RZ, 3.37028055040000000000e+12, P0 ;  /* 0x54442d18ff187808 */ /* 0x000fe40000000000 */
[----:B------:R-:W-:-:S07]  /*4950*/  FSEL R25, RZ, 2.1426990032196044922, P0 ;  /* 0x400921fbff197808 */ /* 0x000fce0000000000 */
.L_x_803:
[----:B------:R-:W-:Y:S05]  /*4960*/  BSYNC B0 ;  /* 0x0000000000007941 */ /* 0x000fea0003800000 */
.L_x_801:
[----:B------:R-:W-:Y:S01]  /*4970*/  DADD R8, |R8|, |R10| ;  /* 0x0000000008087229 */ /* 0x000fe2000000060a */
[----:B------:R-:W-:-:S07]  /*4980*/  LOP3.LUT R11, R25, 0x80000000, R11, 0xb8, !PT ;  /* 0x80000000190b7812 */ /* 0x000fce00078eb80b */
[----:B------:R-:W-:-:S06]  /*4990*/  DSETP.GTU.AND P0, PT, |R8|, +INF , PT ;  /* 0x7ff000000800742a */ /* 0x000fcc0003f0c200 */
[----:B------:R-:W-:Y:S02]  /*49a0*/  FSEL R8, R8, R24, P0 ;  /* 0x0000001808087208 */ /* 0x000fe40000000000 */
[----:B------:R-:W-:Y:S01]  /*49b0*/  FSEL R9, R9, R11, P0 ;  /* 0x0000000b09097208 */ /* 0x000fe20000000000 */
[----:B------:R-:W-:Y:S06]  /*49c0*/  BRA `(.L_x_776) ;  /* 0x0000003000a07947 */ /* 0x000fec0003800000 */
.L_x_763:
[----:B------:R-:W-:Y:S01]  /*49d0*/  UMOV UR14, 0x6a3f9475 ;  /* 0x6a3f9475000e7882 */ /* 0x000fe20000000000 */
[----:B------:R-:W-:Y:S02]  /*49e0*/  UMOV UR15, 0x20ca2fe7 ;  /* 0x20ca2fe7000f7882 */ /* 0x000fe40000000000 */
[----:B------:R-:W-:-:S14]  /*49f0*/  DSETP.GEU.AND P0, PT, R46, UR14, PT ;  /* 0x0000000e2e007e2a */ /* 0x000fdc000bf0e000 */
[----:B------:R-:W-:Y:S05]  /*4a00*/  @!P0 BRA `(.L_x_804) ;  /* 0x0000000c00788947 */ /* 0x000fea0003800000 */
[----:B------:R-:W-:Y:S01]  /*4a10*/  DMUL R42, R46, R46 ;  /* 0x0000002e2e2a7228 */ /* 0x000fe20000000000 */
[----:B------:R-:W-:Y:S09]  /*4a20*/  BSSY B2, `(.L_x_805) ;  /* 0x0000089000027945 */ /* 0x000ff20003800000 */
[----:B------:R-:W-:-:S02]  /*4a30*/  FSETP.GEU.FTZ.AND P3, PT, R43, 1.7916666269302368164, PT ;  /* 0x3fe555552b00780b */ /* 0x000fc40003f7e000 */
        /* <DEDUP_REMOVED lines=13> */
[----:B------:R-:W-:Y:S01]  /*4b10*/  @P3 DFMA R24, R28, R24, +INF ;  /* 0x7ff000001c18342b */ /* 0x000fe20000000018 */
[----:B------:R-:W-:Y:S02]  /*4b20*/  IMAD.MOV.U32 R29, RZ, RZ, R26 ;  /* 0x000000ffff1d7224 */ /* 0x000fe400078e001a */
[----:B------:R-:W-:Y:S02]  /*4b30*/  IMAD.MOV.U32 R26, RZ, RZ, -0x3ff ;  /* 0xfffffc01ff1a7424 */ /* 0x000fe400078e00ff */
[----:B------:R-:W-:Y:S02]  /*4b40*/  @!P0 IMAD.MOV.U32 R29, RZ, RZ, R28 ;  /* 0x000000ffff1d8224 */ /* 0x000fe400078e001c */
[----:B------:R-:W-:-:S03]  /*4b50*/  @!P0 IMAD.MOV.U32 R26, RZ, RZ, -0x435 ;  /* 0xfffffbcbff1a8424 */ /* 0x000fc600078e00ff */
[----:B------:R-:W-:Y:S02]  /*4b60*/  @P3 FSEL R24, R24, RZ, P6 ;  /* 0x000000ff18183208 */ /* 0x000fe40003000000 */
[----:B------:R-:W-:Y:S01]  /*4b70*/  @P3 FSEL R25, R25, -QNAN , P6 ;  /* 0xfff0000019193808 */ /* 0x000fe20003000000 */
        /* <DEDUP_REMOVED lines=64> */
.L_x_806:
        /* <DEDUP_REMOVED lines=21> */
.L_x_809:
[----:B------:R-:W-:Y:S05]  /*50d0*/  BSYNC B3 ;  /* 0x0000000000037941 */ /* 0x000fea0003800000 */
.L_x_808:
        /* <DEDUP_REMOVED lines=29> */
.L_x_807:
[----:B------:R-:W-:Y:S05]  /*52b0*/  BSYNC B2 ;  /* 0x0000000000027941 */ /* 0x000fea0003800000 */
.L_x_805:
[----:B------:R-:W-:Y:S01]  /*52c0*/  IMAD.MOV.U32 R26, RZ, RZ, -0x2449a4b7 ;  /* 0xdbb65b49ff1a7424 */ /* 0x000fe200078e00ff */
[----:B------:R-:W-:Y:S01]  /*52d0*/  UMOV UR14, 0x2a25ff7e ;  /* 0x2a25ff7e000e7882 */ /* 0x000fe20000000000 */
[----:B------:R-:W-:Y:S01]  /*52e0*/  IMAD.MOV.U32 R27, RZ, RZ, 0x3f2d3b63 ;  /* 0x3f2d3b63ff1b7424 */ /* 0x000fe200078e00ff */
[----:B------:R-:W-:Y:S01]  /*52f0*/  UMOV UR15, 0x3ef53e1d ;  /* 0x3ef53e1d000f7882 */ /* 0x000fe20000000000 */
[----:B------:R-:W-:Y:S01]  /*5300*/  ISETP.GE.AND P0, PT, R9, RZ, PT ;  /* 0x000000ff0900720c */ /* 0x000fe20003f06270 */
[C-C-:B------:R-:W-:Y:S02]  /*5310*/  DSETP.NEU.AND P3, PT, |R8|.reuse, |R10|.reuse, PT ;  /* 0x4000000a0800722a */ /* 0x140fe40003f6d200 */
[----:B------:R-:W-:Y:S02]  /*5320*/  DADD R8, |R8|, |R10| ;  /* 0x0000000008087229 */ /* 0x000fe4000000060a */
[----:B------:R-:W-:Y:S01]  /*5330*/  DFMA R26, R42, -UR14, R26 ;  /* 0x8000000e2a1a7c2b */ /* 0x000fe2000800001a */
[----:B------:R-:W-:Y:S01]  /*5340*/  UMOV UR14, 0x8dde082e ;  /* 0x8dde082e000e7882 */ /* 0x000fe20000000000 */
[----:B------:R-:W-:Y:S01]  /*5350*/  UMOV UR15, 0x3f531278 ;  /* 0x3f531278000f7882 */ /* 0x000fe20000000000 */
[----:B------:R-:W-:-:S05]  /*5360*/  IMAD.MOV.U32 R10, RZ, RZ, 0x7f3321d2 ;  /* 0x7f3321d2ff0a7424 */ /* 0x000fca00078e00ff */
        /* <DEDUP_REMOVED lines=51> */
[----:B------:R-:W-:Y:S02]  /*56a0*/  DMUL R26, R42, R26 ;  /* 0x0000001a2a1a7228 */ /* 0x000fe40000000000 */
[----:B------:R-:W-:-:S06]  /*56b0*/  DMUL R42, R24, 0.5 ;  /* 0x3fe00000182a7828 */ /* 0x000fcc0000000000 */
[----:B------:R-:W-:-:S08]  /*56c0*/  DFMA R26, R46, R26, R46 ;  /* 0x0000001a2e1a722b */ /* 0x000fd0000000002e */
[----:B------:R-:W-:-:S10]  /*56d0*/  DADD R28, -RZ, -R26 ;  /* 0x00000000ff1c7229 */ /* 0x000fd4000000091a */
[----:B------:R-:W-:Y:S02]  /*56e0*/  FSEL R30, R26, R28, !P0 ;  /* 0x0000001c1a1e7208 */ /* 0x000fe40004000000 */
[----:B------:R-:W-:Y:S01]  /*56f0*/  FSEL R31, R27, R29, !P0 ;  /* 0x0000001d1b1f7208 */ /* 0x000fe20004000000 */
[----:B------:R-:W-:Y:S01]  /*5700*/  DADD R28, -R26, UR14 ;  /* 0x0000000e1a1c7e29 */ /* 0x000fe20008000100 */
[----:B------:R-:W-:-:S04]  /*5710*/  UMOV UR15, 0x3ff921fb ;  /* 0x3ff921fb000f7882 */ /* 0x000fc80000000000 */
[----:B------:R-:W-:-:S05]  /*5720*/  DADD R30, R30, UR14 ;  /* 0x0000000e1e1e7e29 */ /* 0x000fca0008000000 */
[----:B------:R-:W-:Y:S01]  /*5730*/  FSEL R33, R28, R26, !P0 ;  /* 0x0000001a1c217208 */ /* 0x000fe20004000000 */
[----:B------:R-:W-:Y:S01]  /*5740*/  IMAD.MOV.U32 R26, RZ, RZ, 0x4002d97c ;  /* 0x4002d97cff1a7424 */ /* 0x000fe200078e00ff */
[----:B------:R-:W-:-:S03]  /*5750*/  FSEL R29, R29, R27, !P0 ;  /* 0x0000001b1d1d7208 */ /* 0x000fc60004000000 */
[----:B------:R-:W-:Y:S02]  /*5760*/  FSEL R27, R30, R33, !P1 ;  /* 0x000000211e1b7208 */ /* 0x000fe40004800000 */
[----:B------:R-:W-:Y:S02]  /*5770*/  FSEL R31, R31, R29, !P1 ;  /* 0x0000001d1f1f7208 */ /* 0x000fe40004800000 */
[----:B------:R-:W-:Y:S02]  /*5780*/  @!P3 FSEL R31, R26, 1.8213495016098022461, !P0 ;  /* 0x3fe921fb1a1fb808 */ /* 0x000fe40004000000 */
[----:B------:R-:W-:Y:S01]  /*5790*/  @!P3 FSEL R27, R10, 3.37028055040000000000e+12, !P0 ;  /* 0x54442d180a1bb808 */ /* 0x000fe20004000000 */
[----:B------:R-:W-:Y:S01]  /*57a0*/  DSETP.GTU.AND P0, PT, |R8|, +INF , PT ;  /* 0x7ff000000800742a */ /* 0x000fe20003f0c200 */
[----:B------:R-:W-:-:S05]  /*57b0*/  LOP3.LUT R11, R31, 0x80000000, R11, 0xb8, !PT ;  /* 0x800000001f0b7812 */ /* 0x000fca00078eb80b */
[----:B------:R-:W-:Y:S02]  /*57c0*/  FSEL R8, R8, R27, P0 ;  /* 0x0000001b08087208 */ /* 0x000fe40000000000 */
[----:B------:R-:W-:Y:S01]  /*57d0*/  FSEL R9, R9, R11, P0 ;  /* 0x0000000b09097208 */ /* 0x000fe20000000000 */
[----:B------:R-:W-:Y:S06]  /*57e0*/  BRA `(.L_x_776) ;  /* 0x0000002400187947 */ /* 0x000fec0003800000 */
.L_x_804:
[----:B------:R-:W-:Y:S01]  /*57f0*/  DMUL R24, R46, R46 ;  /* 0x0000002e2e187228 */ /* 0x000fe20000000000 */
        /* <DEDUP_REMOVED lines=10> */
[----:B------:R-:W-:Y:S01]  /*58a0*/  IMAD.MOV.U32 R10, RZ, RZ, 0x7f3321d2 ;  /* 0x7f3321d2ff0a7424 */ /* 0x000fe200078e00ff */
[----:B------:R-:W-:-:S04]  /*58b0*/  DMUL R42, R46, 0.5 ;  /* 0x3fe000002e2a7828 */ /* 0x000fc80000000000 */
[----:B------:R-:W-:Y:S01]  /*58c0*/  DFMA R26, R26, R24, -UR14 ;  /* 0x8000000e1a1a7e2b */ /* 0x000fe20008000018 */
[----:B------:R-:W-:Y:S01]  /*58d0*/  UMOV UR14, 0xc8249315 ;  /* 0xc8249315000e7882 */ /* 0x000fe20000000000 */
[----:B------:R-:W-:Y:S02]  /*58e0*/  UMOV UR15, 0x3f6f9690 ;  /* 0x3f6f9690000f7882 */ /* 0x000fe40000000000 */
[----:B------:R-:W-:-:S04]  /*58f0*/  DMUL R42, R46, R42 ;  /* 0x0000002a2e2a7228 */ /* 0x000fc80000000000 */
        /* <DEDUP_REMOVED lines=68> */
.L_x_762:
[----:B------:R-:W0:Y:S01]  /*5d40*/  MUFU.RCP64H R25, 2.718280792236328125 ;  /* 0x4005bf0a00197908 */ /* 0x000e220000001800 */
[----:B------:R-:W-:Y:S01]  /*5d50*/  IMAD.MOV.U32 R28, RZ, RZ, -0x74eba897 ;  /* 0x8b145769ff1c7424 */ /* 0x000fe200078e00ff */
[----:B------:R-:W-:Y:S01]  /*5d60*/  FSETP.GEU.AND P3, PT, |R9|, 6.5827683646048100446e-37, PT ;  /* 0x036000000900780b */ /* 0x000fe20003f6e200 */
[----:B------:R-:W-:Y:S01]  /*5d70*/  IMAD.MOV.U32 R29, RZ, RZ, 0x4005bf0a ;  /* 0x4005bf0aff1d7424 */ /* 0x000fe200078e00ff */
[----:B------:R-:W-:Y:S01]  /*5d80*/  BSSY B2, `(.L_x_810) ;  /* 0x0000013000027945 */ /* 0x000fe20003800000 */
[----:B------:R-:W-:-:S06]  /*5d90*/  IMAD.MOV.U32 R24, RZ, RZ, 0x1 ;  /* 0x00000001ff187424 */ /* 0x000fcc00078e00ff */
[----:B0-----:R-:W-:-:S08]  /*5da0*/  DFMA R26, R24, -R28, 1 ;  /* 0x3ff00000181a742b */ /* 0x001fd0000000081c */
[----:B------:R-:W-:-:S08]  /*5db0*/  DFMA R26, R26, R26, R26 ;  /* 0x0000001a1a1a722b */ /* 0x000fd0000000001a */
[----:B------:R-:W-:-:S08]  /*5dc0*/  DFMA R26, R24, R26, R24 ;  /* 0x0000001a181a722b */ /* 0x000fd00000000018 */
[----:B------:R-:W-:-:S08]  /*5dd0*/  DFMA R24, R26, -R28, 1 ;  /* 0x3ff000001a18742b */ /* 0x000fd0000000081c */
[----:B------:R-:W-:-:S08]  /*5de0*/  DFMA R24, R26, R24, R26 ;  /* 0x000000181a18722b */ /* 0x000fd0000000001a */
[----:B------:R-:W-:-:S08]  /*5df0*/  DMUL R26, R24, R8 ;  /* 0x00000008181a7228 */ /* 0x000fd00000000000 */
[----:B------:R-:W-:-:S08]  /*5e00*/  DFMA R28, R26, -R28, R8 ;  /* 0x8000001c1a1c722b */ /* 0x000fd00000000008 */
[----:B------:R-:W-:-:S10]  /*5e10*/  DFMA R24, R24, R28, R26 ;  /* 0x0000001c1818722b */ /* 0x000fd4000000001a */
[----:B------:R-:W-:-:S05]  /*5e20*/  FFMA R26, RZ, 2.0897850990295410156, R25 ;  /* 0x4005bf0aff1a7823 */ /* 0x000fca0000000019 */
[----:B------:R-:W-:-:S13]  /*5e30*/  FSETP.GT.AND P0, PT, |R26|, 1.469367938527859385e-39, PT ;  /* 0x001000001a00780b */ /* 0x000fda0003f04200 */
[----:B------:R-:W-:Y:S05]  /*5e40*/  @P0 BRA P3, `(.L_x_811) ;  /* 0x0000000000180947 */ /* 0x000fea0001800000 */
[----:B------:R-:W-:Y:S01]  /*5e50*/  IMAD.MOV.U32 R24, RZ, RZ, R8 ;  /* 0x000000ffff187224 */ /* 0x000fe200078e0008 */
[----:B------:R-:W-:Y:S01]  /*5e60*/  MOV R28, 0x5eb0 ;  /* 0x00005eb0001c7802 */ /* 0x000fe20000000f00 */
[----:B------:R-:W-:Y:S02]  /*5e70*/  IMAD.MOV.U32 R25, RZ, RZ, R9 ;  /* 0x000000ffff197224 */ /* 0x000fe400078e0009 */
[----:B------:R-:W-:Y:S02]  /*5e80*/  IMAD.MOV.U32 R30, RZ, RZ, -0x74eba897 ;  /* 0x8b145769ff1e7424 */ /* 0x000fe400078e00ff */
[----:B------:R-:W-:-:S07]  /*5e90*/  IMAD.MOV.U32 R27, RZ, RZ, 0x4005bf0a ;  /* 0x4005bf0aff1b7424 */ /* 0x000fce00078e00ff */
[----:B-----5:R-:W-:Y:S05]  /*5ea0*/  CALL.REL.NOINC `($__internal_1_$__cuda_sm20_div_rn_f64_full) ;  /* 0x00000474001c7944 */ /* 0x020fea0003c00000 */
.L_x_811:
[----:B------:R-:W-:Y:S05]  /*5eb0*/  BSYNC B2 ;  /* 0x0000000000027941 */ /* 0x000fea0003800000 */
.L_x_810:
[----:B------:R-:W0:Y:S01]  /*5ec0*/  MUFU.RCP64H R27, 2.718280792236328125 ;  /* 0x4005bf0a001b7908 */ /* 0x000e220000001800 */
[----:B------:R-:W-:Y:S01]  /*5ed0*/  IMAD.MOV.U32 R28, RZ, RZ, -0x74eba897 ;  /* 0x8b145769ff1c7424 */ /* 0x000fe200078e00ff */
[----:B------:R-:W-:Y:S01]  /*5ee0*/  FSETP.GEU.AND P3, PT, |R11|, 6.5827683646048100446e-37, PT ;  /* 0x036000000b00780b */ /* 0x000fe20003f6e200 */
[----:B------:R-:W-:Y:S01]  /*5ef0*/  IMAD.MOV.U32 R29, RZ, RZ, 0x4005bf0a ;  /* 0x4005bf0aff1d7424 */ /* 0x000fe200078e00ff */
[----:B------:R-:W-:Y:S01]  /*5f00*/  BSSY B2, `(.L_x_812) ;  /* 0x0000016000027945 */ /* 0x000fe20003800000 */
[----:B------:R-:W-:Y:S01]  /*5f10*/  IMAD.MOV.U32 R26, RZ, RZ, 0x1 ;  /* 0x00000001ff1a7424 */ /* 0x000fe200078e00ff */
[----:B------:R-:W-:-:S05]  /*5f20*/  DADD R42, -RZ, |R24| ;  /* 0x00000000ff2a7229 */ /* 0x000fca0000000518 */
        /* <DEDUP_REMOVED lines=17> */
[----:B------:R-:W-:Y:S02]  /*6040*/  IMAD.MOV.U32 R26, RZ, RZ, R24 ;  /* 0x000000ffff1a7224 */ /* 0x000fe400078e0018 */
[----:B------:R-:W-:-:S07]  /*6050*/  IMAD.MOV.U32 R27, RZ, RZ, R25 ;  /* 0x000000ffff1b7224 */ /* 0x000fce00078e0019 */
.L_x_813:
[----:B------:R-:W-:Y:S05]  /*6060*/  BSYNC B2 ;  /* 0x0000000000027941 */ /* 0x000fea0003800000 */
.L_x_812:
[----:B------:R-:W-:Y:S01]  /*6070*/  DADD R34, -RZ, |R26| ;  /* 0x00000000ff227229 */ /* 0x000fe2000000051a */
[----:B------:R-:W-:Y:S01]  /*6080*/  IMAD.MOV.U32 R28, RZ, RZ, RZ ;  /* 0x000000ffff1c7224 */ /* 0x000fe200078e00ff */
[----:B------:R-:W-:Y:S01]  /*6090*/  UMOV UR14, 0xffffffff ;  /* 0xffffffff000e7882 */ /* 0x000fe20000000000 */
[----:B------:R-:W-:Y:S01]  /*60a0*/  UMOV UR15, 0x7fefffff ;  /* 0x7fefffff000f7882 */ /* 0x000fe20000000000 */
[----:B------:R-:W-:Y:S01]  /*60b0*/  UMOV UR6, UR14 ;  /* 0x0000000e00067c82 */ /* 0x000fe20008000000 */
[----:B------:R-:W-:Y:S01]  /*60c0*/  IMAD.MOV.U32 R40, RZ, RZ, 0x0 ;  /* 0x00000000ff287424 */ /* 0x000fe200078e00ff */
[----:B------:R-:W-:Y:S01]  /*60d0*/  BSSY B0, `(.L_x_814) ;  /* 0x0000081000007945 */ /* 0x000fe20003800000 */
[----:B------:R-:W-:-:S03]  /*60e0*/  IMAD.MOV.U32 R41, RZ, RZ, 0x3fd80000 ;  /* 0x3fd80000ff297424 */ /* 0x000fc600078e00ff */
[CC--:B------:R-:W-:Y:S02]  /*60f0*/  ISETP.GT.U32.AND P0, PT, R34.reuse, R42.reuse, PT ;  /* 0x0000002a2200720c */ /* 0x0c0fe40003f04070 */
[CC--:B------:R-:W-:Y:S02]  /*6100*/  ISETP.LT.U32.AND P3, PT, R34.reuse, R42.reuse, PT ;  /* 0x0000002a2200720c */ /* 0x0c0fe40003f61070 */
[CC--:B------:R-:W-:Y:S02]  /*6110*/  ISETP.GT.U32.AND.EX P0, PT, R35.reuse, R43.reuse, PT, P0 ;  /* 0x0000002b2300720c */ /* 0x0c0fe40003f04100 */
[CC--:B------:R-:W-:Y:S02]  /*6120*/  ISETP.LT.U32.AND.EX P3, PT, R35.reuse, R43.reuse, PT, P3 ;  /* 0x0000002b2300720c */ /* 0x0c0fe40003f61130 */
[----:B------:R-:W-:Y:S02]  /*6130*/  SEL R25, R35, R43, P0 ;  /* 0x0000002b23197207 */ /* 0x000fe40000000000 */
[----:B------:R-:W-:-:S02]  /*6140*/  SEL R26, R34, R42, P3 ;  /* 0x0000002a221a7207 */ /* 0x000fc40001800000 */
[----:B------:R-:W-:Y:S02]  /*6150*/  LOP3.LUT R30, R25, 0xffc00000, RZ, 0xc0, !PT ;  /* 0xffc00000191e7812 */ /* 0x000fe400078ec0ff */
[----:B------:R-:W-:Y:S02]  /*6160*/  SEL R27, R35, R43, P3 ;  /* 0x0000002b231b7207 */ /* 0x000fe40001800000 */
[----:B------:R-:W-:Y:S02]  /*6170*/  IADD3 R29, -R30, 0x7fd00000, RZ ;  /* 0x7fd000001e1d7810 */ /* 0x000fe40007ffe1ff */
[----:B------:R-:W-:-:S04]  /*6180*/  SEL R24, R34, R42, P0 ;  /* 0x0000002a22187207 */ /* 0x000fc80000000000 */
[C---:B------:R-:W-:Y:S02]  /*6190*/  DMUL R32, R28.reuse, R26 ;  /* 0x0000001a1c207228 */ /* 0x040fe40000000000 */
[----:B------:R-:W-:-:S06]  /*61a0*/  DMUL R28, R28, R24 ;  /* 0x000000181c1c7228 */ /* 0x000fcc0000000000 */
[----:B------:R-:W-:-:S08]  /*61b0*/  DMUL R32, R32, R32 ;  /* 0x0000002020207228 */ /* 0x000fd00000000000 */
[----:B------:R-:W-:Y:S01]  /*61c0*/  DFMA R28, R28, R28, R32 ;  /* 0x0000001c1c1c722b */ /* 0x000fe20000000020 */
[----:B------:R-:W-:-:S07]  /*61d0*/  IMAD.U32 R33, RZ, RZ, UR15 ;  /* 0x0000000fff217e24 */ /* 0x000fce000f8e00ff */
        /* <DEDUP_REMOVED lines=112> */
.L_x_815:
[----:B------:R-:W-:Y:S05]  /*68e0*/  BSYNC B0 ;  /* 0x0000000000007941 */ /* 0x000fea0003800000 */
.L_x_814:
        /* <DEDUP_REMOVED lines=9> */
.L_x_817:
[----:B------:R-:W-:Y:S05]  /*6980*/  BSYNC B2 ;  /* 0x0000000000027941 */ /* 0x000fea0003800000 */
.L_x_816:
        /* <DEDUP_REMOVED lines=82> */
.L_x_819:
[----:B------:R-:W-:-:S04]  /*6eb0*/  ISETP.GE.AND P0, PT, R9, RZ, PT ;  /* 0x000000ff0900720c */ /* 0x000fc80003f06270 */
[----:B------:R-:W-:Y:S02]  /*6ec0*/  FSEL R24, RZ, 3.37028055040000000000e+12, P0 ;  /* 0x54442d18ff187808 */ /* 0x000fe40000000000 */
[----:B------:R-:W-:-:S07]  /*6ed0*/  FSEL R25, RZ, 2.1426990032196044922, P0 ;  /* 0x400921fbff197808 */ /* 0x000fce0000000000 */
.L_x_820:
[----:B------:R-:W-:Y:S05]  /*6ee0*/  BSYNC B0 ;  /* 0x0000000000007941 */ /* 0x000fea0003800000 */
.L_x_818:
[----:B------:R-:W-:Y:S01]  /*6ef0*/  DADD R8, |R8|, |R10| ;  /* 0x0000000008087229 */ /* 0x000fe2000000060a */
[----:B------:R-:W-:Y:S01]  /*6f00*/  LOP3.LUT R11, R25, 0x80000000, R11, 0xb8, !PT ;  /* 0x80000000190b7812 */ /* 0x000fe200078eb80b */
[----:B------:R-:W-:-:S06]  /*6f10*/  DADD R42, R42, 1 ;  /* 0x3ff000002a2a7429 */ /* 0x000fcc0000000000 */
[----:B------:R-:W-:-:S06]  /*6f20*/  DSETP.GTU.AND P0, PT, |R8|, +INF , PT ;  /* 0x7ff000000800742a */ /* 0x000fcc0003f0c200 */
[----:B------:R-:W-:Y:S02]  /*6f30*/  FSEL R8, R8, R24, P0 ;  /* 0x0000001808087208 */ /* 0x000fe40000000000 */
[----:B------:R-:W-:Y:S01]  /*6f40*/  FSEL R9, R9, R11, P0 ;  /* 0x0000000b09097208 */ /* 0x000fe20000000000 */
[----:B------:R-:W-:Y:S06]  /*6f50*/  BRA `(.L_x_776) ;  /* 0x0000000c003c7947 */ /* 0x000fec0003800000 */
.L_x_761:
[----:B------:R-:W-:Y:S01]  /*6f60*/  DSETP.GEU.AND P0, PT, |R10|, 1.4916681462400413487e-154, PT ;  /* 0x200000000a00742a */ /* 0x000fe20003f0e200 */
[----:B------:R-:W-:Y:S01]  /*6f70*/  BSSY B0, `(.L_x_821) ;  /* 0x0000069000007945 */ /* 0x000fe20003800000 */
[----:B------:R-:W-:-:S04]  /*6f80*/  DADD R38, -RZ, |R10| ;  /* 0x00000000ff267229 */ /* 0x000fc8000000050a */
[----:B------:R-:W-:-:S14]  /*6f90*/  DSETP.LT.AND P0, PT, |R8|, 1.4916681462400413487e-154, !P0 ;  /* 0x200000000800742a */ /* 0x000fdc0004701200 */
[----:B------:R-:W-:Y:S02]  /*6fa0*/  @P0 DMUL R28, R10, 4 ;  /* 0x401000000a1c0828 */ /* 0x000fe40000000000 */
[----:B------:R-:W-:Y:S02]  /*6fb0*/  @P0 DMUL R26, R8, 4 ;  /* 0x40100000081a0828 */ /* 0x000fe40000000000 */
[----:B------:R-:W-:-:S04]  /*6fc0*/  @!P0 DMUL R32, R10, R10 ;  /* 0x0000000a0a208228 */ /* 0x000fc80000000000 */
[----:B------:R-:W-:-:S04]  /*6fd0*/  @P0 DMUL R30, R28, R28 ;  /* 0x0000001c1c1e0228 */ /* 0x000fc80000000000 */
[----:B------:R-:W-:-:S04]  /*6fe0*/  @!P0 DFMA R28, R8, R8, R32 ;  /* 0x00000008081c822b */ /* 0x000fc80000000020 */
[----:B------:R-:W-:-:S08]  /*6ff0*/  @P0 DFMA R30, R26, R26, R30 ;  /* 0x0000001a1a1e022b */ /* 0x000fd0000000001e */
[----:B------:R-:W-:Y:S01]  /*7000*/  @P0 DMUL R28, R30, 0.0625 ;  /* 0x3fb000001e1c0828 */ /* 0x000fe20000000000 */
[----:B------:R-:W-:-:S09]  /*7010*/  IMAD.MOV.U32 R30, RZ, RZ, -0x3ff ;  /* 0xfffffc01ff1e7424 */ /* 0x000fd200078e00ff */
[----:B------:R-:W-:Y:S01]  /*7020*/  ISETP.GT.AND P3, PT, R29, 0xfffff, PT ;  /* 0x000fffff1d00780c */ /* 0x000fe20003f64270 */
[----:B------:R-:W-:Y:S02]  /*7030*/  IMAD.MOV.U32 R32, RZ, RZ, R28 ;  /* 0x000000ffff207224 */ /* 0x000fe400078e001c */
[----:B------:R-:W-:-:S10]  /*7040*/  IMAD.MOV.U32 R31, RZ, RZ, R29 ;  /* 0x000000ffff1f7224 */ /* 0x000fd400078e001d */
[----:B------:R-:W-:Y:S01]  /*7050*/  @!P3 DMUL R28, R28, 1.80143985094819840000e+16 ;  /* 0x435000001c1cb828 */ /* 0x000fe20000000000 */
[----:B------:R-:W-:-:S09]  /*7060*/  @!P3 IMAD.MOV.U32 R30, RZ, RZ, -0x435 ;  /* 0xfffffbcbff1eb424 */ /* 0x000fd200078e00ff */
        /* <DEDUP_REMOVED lines=8> */
[----:B------:R-:W-:Y:S01]  /*70f0*/  @P0 FSEL R42, R26, RZ, P1 ;  /* 0x000000ff1a2a0208 */ /* 0x000fe20000800000 */
[----:B------:R-:W-:Y:S01]  /*7100*/  IMAD.MOV.U32 R26, RZ, RZ, 0x1 ;  /* 0x00000001ff1a7424 */ /* 0x000fe200078e00ff */
[----:B------:R-:W-:Y:S01]  /*7110*/  @P0 FSEL R43, R27, -QNAN , P1 ;  /* 0xfff000001b2b0808 */ /* 0x000fe20000800000 */
[----:B------:R-:W-:-:S06]  /*7120*/  DSETP.GT.AND P1, PT, |R10|, |R8|, PT ;  /* 0x400000080a00722a */ /* 0x000fcc0003f24200 */
[----:B------:R-:W-:Y:S02]  /*7130*/  FSEL R47, R39, R25, P1 ;  /* 0x00000019272f7208 */ /* 0x000fe40000800000 */
[----:B------:R-:W-:Y:S02]  /*7140*/  FSEL R46, R38, R24, P1 ;  /* 0x00000018262e7208 */ /* 0x000fe40000800000 */
[----:B------:R-:W0:Y:S04]  /*7150*/  MUFU.RCP64H R27, R47 ;  /* 0x0000002f001b7308 */ /* 0x000e280000001800 */
[----:B0-----:R-:W-:-:S08]  /*7160*/  DFMA R34, -R46, R26, 1 ;  /* 0x3ff000002e22742b */ /* 0x001fd0000000011a */
[----:B------:R-:W-:-:S08]  /*7170*/  DFMA R34, R34, R34, R34 ;  /* 0x000000222222722b */ /* 0x000fd00000000022 */
[----:B------:R-:W-:-:S08]  /*7180*/  DFMA R34, R26, R34, R26 ;  /* 0x000000221a22722b */ /* 0x000fd0000000001a */
[----:B------:R-:W-:-:S08]  /*7190*/  DFMA R26, -R46, R34, 1 ;  /* 0x3ff000002e1a742b */ /* 0x000fd00000000122 */
[----:B------:R-:W-:Y:S01]  /*71a0*/  DFMA R34, R34, R26, R34 ;  /* 0x0000001a2222722b */ /* 0x000fe20000000022 */
[----:B------:R-:W-:Y:S02]  /*71b0*/  FSEL R26, R24, R38, P1 ;  /* 0x00000026181a7208 */ /* 0x000fe40000800000 */
[----:B------:R-:W-:-:S04]  /*71c0*/  FSEL R27, R25, R39, P1 ;  /* 0x00000027191b7208 */ /* 0x000fc80000800000 */
[----:B------:R-:W-:Y:S02]  /*71d0*/  FSETP.GEU.AND P3, PT, |R27|, 6.5827683646048100446e-37, PT ;  /* 0x036000001b00780b */ /* 0x000fe40003f6e200 */
[----:B------:R-:W-:-:S08]  /*71e0*/  DMUL R24, R34, R26 ;  /* 0x0000001a22187228 */ /* 0x000fd00000000000 */
[----:B------:R-:W-:-:S08]  /*71f0*/  DFMA R38, -R46, R24, R26 ;  /* 0x000000182e26722b */ /* 0x000fd0000000011a */
[----:B------:R-:W-:-:S10]  /*7200*/  DFMA R24, R34, R38, R24 ;  /* 0x000000262218722b */ /* 0x000fd40000000018 */
[----:B------:R-:W-:Y:S01]  /*7210*/  FFMA R37, RZ, R47, R25 ;  /* 0x0000002fff257223 */ /* 0x000fe20000000019 */
[----:B------:R-:W-:Y:S06]  /*7220*/  @P0 BRA `(.L_x_822) ;  /* 0x0000000000f40947 */ /* 0x000fec0003800000 */
[C---:B------:R-:W-:Y:S01]  /*7230*/  LOP3.LUT R28, R31.reuse, 0x800fffff, RZ, 0xc0, !PT ;  /* 0x800fffff1f1c7812 */ /* 0x040fe200078ec0ff */
[----:B------:R-:W-:Y:S01]  /*7240*/  IMAD.MOV.U32 R34, RZ, RZ, RZ ;  /* 0x000000ffff227224 */ /* 0x000fe200078e00ff */
[----:B------:R-:W-:Y:S01]  /*7250*/  UMOV UR14, 0x3ae80f1e ;  /* 0x3ae80f1e000e7882 */ /* 0x000fe20000000000 */
[----:B------:R-:W-:Y:S01]  /*7260*/  IMAD.MOV.U32 R42, RZ, RZ, -0x748574fc ;  /* 0x8b7a8b04ff2a7424 */ /* 0x000fe200078e00ff */
[----:B------:R-:W-:Y:S01]  /*7270*/  LOP3.LUT R33, R28, 0x3ff00000, RZ, 0xfc, !PT ;  /* 0x3ff000001c217812 */ /* 0x000fe200078efcff */
[----:B------:R-:W-:Y:S01]  /*7280*/  IMAD.MOV.U32 R43, RZ, RZ, 0x3ed0ee25 ;  /* 0x3ed0ee25ff2b7424 */ /* 0x000fe200078e00ff */
[----:B------:R-:W-:Y:S01]  /*7290*/  UMOV UR15, 0x3eb1380b ;  /* 0x3eb1380b000f7882 */ /* 0x000fe20000000000 */
[----:B------:R-:W-:Y:S01]  /*72a0*/  LEA.HI R44, R31, R30, RZ, 0xc ;  /* 0x0000001e1f2c7211 */ /* 0x000fe200078f60ff */
[----:B------:R-:W-:Y:S01]  /*72b0*/  IMAD.MOV.U32 R45, RZ, RZ, 0x43300000 ;  /* 0x43300000ff2d7424 */ /* 0x000fe200078e00ff */
[----:B------:R-:W-:Y:S01]  /*72c0*/  ISETP.GE.AND P0, PT, R33, 0x3ff6a09f, PT ;  /* 0x3ff6a09f2100780c */ /* 0x000fe20003f06270 */
[----:B------:R-:W-:Y:S01]  /*72d0*/  UMOV UR22, 0x80000000 ;  /* 0x8000000000167882 */ /* 0x000fe20000000000 */
[----:B------:R-:W-:-:S11]  /*72e0*/  UMOV UR23, 0x43300000 ;  /* 0x4330000000177882 */ /* 0x000fd60000000000 */
[----:B------:R-:W-:Y:S02]  /*72f0*/  @P0 VIADD R29, R33, 0xfff00000 ;  /* 0xfff00000211d0836 */ /* 0x000fe40000000000 */
[----:B------:R-:W-:Y:S02]  /*7300*/  @P0 VIADD R44, R44, 0x1 ;  /* 0x000000012c2c0836 */ /* 0x000fe40000000000 */
[----:B------:R-:W-:-:S03]  /*7310*/  @P0 IMAD.MOV.U32 R33, RZ, RZ, R29 ;  /* 0x000000ffff210224 */ /* 0x000fc600078e001d */
[----:B------:R-:W-:-:S03]  /*7320*/  LOP3.LUT R44, R44, 0x80000000, RZ, 0x3c, !PT ;  /* 0x800000002c2c7812 */ /* 0x000fc600078e3cff */
[----:B------:R-:W-:-:S06]  /*7330*/  DADD R40, R32, 1 ;  /* 0x3ff0000020287429 */ /* 0x000fcc0000000000 */
[----:B------:R-:W0:Y:S02]  /*7340*/  MUFU.RCP64H R35, R41 ;  /* 0x0000002900237308 */ /* 0x000e240000001800 */
[----:B0-----:R-:W-:-:S08]  /*7350*/  DFMA R28, -R40, R34, 1 ;  /* 0x3ff00000281c742b */ /* 0x001fd00000000122 */
[----:B------:R-:W-:Y:S02]  /*7360*/  DFMA R38, R28, R28, R28 ;  /* 0x0000001c1c26722b */ /* 0x000fe4000000001c */
[----:B------:R-:W-:-:S06]  /*7370*/  DADD R28, R32, -1 ;  /* 0xbff00000201c7429 */ /* 0x000fcc0000000000 */
        /* <DEDUP_REMOVED lines=40> */
.L_x_822:
[----:B------:R-:W-:Y:S05]  /*7600*/  BSYNC B0 ;  /* 0x0000000000007941 */ /* 0x000fea0003800000 */
.L_x_821:
        /* <DEDUP_REMOVED lines=9> */
.L_x_824:
[----:B------:R-:W-:Y:S05]  /*76a0*/  BSYNC B2 ;  /* 0x0000000000027941 */ /* 0x000fea0003800000 */
.L_x_823:
[----:B------:R-:W-:Y:S01]  /*76b0*/  DMUL R26, R24, R24 ;  /* 0x00000018181a7228 */ /* 0x000fe20000000000 */
[----:B------:R-:W-:Y:S01]  /*76c0*/  IMAD.MOV.U32 R28, RZ, RZ, -0x2449a4b7 ;  /* 0xdbb65b49ff1c7424 */ /* 0x000fe200078e00ff */
[----:B------:R-:W-:Y:S01]  /*76d0*/  UMOV UR14, 0x2a25ff7e ;  /* 0x2a25ff7e000e7882 */ /* 0x000fe20000000000 */
[----:B------:R-:W-:Y:S01]  /*76e0*/  IMAD.MOV.U32 R29, RZ, RZ, 0x3f2d3b63 ;  /* 0x3f2d3b63ff1d7424 */ /* 0x000fe200078e00ff */
[----:B------:R-:W-:Y:S01]  /*76f0*/  UMOV UR15, 0x3ef53e1d ;  /* 0x3ef53e1d000f7882 */ /* 0x000fe20000000000 */
[----:B------:R-:W-:Y:S01]  /*7700*/  ISETP.GE.AND P0, PT, R9, RZ, PT ;  /* 0x000000ff0900720c */ /* 0x000fe20003f06270 */
[----:B------:R-:W-:Y:S01]  /*7710*/  DSETP.NEU.AND P3, PT, R46, RZ, PT ;  /* 0x000000ff2e00722a */ /* 0x000fe20003f6d000 */
[----:B------:R-:W-:Y:S02]  /*7720*/  BSSY B0, `(.L_x_825) ;  /* 0x000004d000007945 */ /* 0x000fe40003800000 */
        /* <DEDUP_REMOVED lines=62> */
[----:B------:R-:W-:Y:S02]  /*7b10*/  FSEL R31, R24, R28, !P0 ;  /* 0x0000001c181f7208 */ /* 0x000fe40004000000 */
[----:B------:R-:W-:-:S03]  /*7b20*/  FSEL R25, R25, R29, !P0 ;  /* 0x0000001d19197208 */ /* 0x000fc60004000000 */
[----:B------:R-:W-:Y:S02]  /*7b30*/  FSEL R24, R26, R31, P1 ;  /* 0x0000001f1a187208 */ /* 0x000fe40000800000 */
[----:B------:R-:W-:Y:S01]  /*7b40*/  FSEL R25, R27, R25, P1 ;  /* 0x000000191b197208 */ /* 0x000fe20000800000 */
[----:B------:R-:W-:Y:S06]  /*7b50*/  @!P3 BRA `(.L_x_826) ;  /* 0x00000000001cb947 */ /* 0x000fec0003800000 */
[----:B------:R-:W-:-:S14]  /*7b60*/  DSETP.NEU.AND P1, PT, |R8|, |R10|, PT ;  /* 0x4000000a0800722a */ /* 0x000fdc0003f2d200 */
[----:B------:R-:W-:Y:S05]  /*7b70*/  @P1 BRA `(.L_x_827) ;  /* 0x00000000001c1947 */ /* 0x000fea0003800000 */
[----:B------:R-:W-:Y:S02]  /*7b80*/  IMAD.MOV.U32 R24, RZ, RZ, 0x7f3321d2 ;  /* 0x7f3321d2ff187424 */ /* 0x000fe400078e00ff */
[----:B------:R-:W-:-:S03]  /*7b90*/  IMAD.MOV.U32 R25, RZ, RZ, 0x4002d97c ;  /* 0x4002d97cff197424 */ /* 0x000fc600078e00ff */
[----:B------:R-:W-:Y:S02]  /*7ba0*/  FSEL R24, R24, 3.37028055040000000000e+12, !P0 ;  /* 0x54442d1818187808 */ /* 0x000fe40004000000 */
[----:B------:R-:W-:Y:S01]  /*7bb0*/  FSEL R25, R25, 1.8213495016098022461, !P0 ;  /* 0x3fe921fb19197808 */ /* 0x000fe20004000000 */
[----:B------:R-:W-:Y:S06]  /*7bc0*/  BRA `(.L_x_827) ;  /* 0x0000000000087947 */ /* 0x000fec0003800000 */
.L_x_826:
[----:B------:R-:W-:Y:S02]  /*7bd0*/  FSEL R24, RZ, 3.37028055040000000000e+12, P0 ;  /* 0x54442d18ff187808 */ /* 0x000fe40000000000 */
[----:B------:R-:W-:-:S07]  /*7be0*/  FSEL R25, RZ, 2.1426990032196044922, P0 ;  /* 0x400921fbff197808 */ /* 0x000fce0000000000 */
.L_x_827:
[----:B------:R-:W-:Y:S05]  /*7bf0*/  BSYNC B0 ;  /* 0x0000000000007941 */ /* 0x000fea0003800000 */
.L_x_825:
[----:B------:R-:W-:Y:S01]  /*7c00*/  DADD R8, |R8|, |R10| ;  /* 0x0000000008087229 */ /* 0x000fe2000000060a */
[----:B------:R-:W-:-:S07]  /*7c10*/  LOP3.LUT R11, R25, 0x80000000, R11, 0xb8, !PT ;  /* 0x80000000190b7812 */ /* 0x000fce00078eb80b */
[----:B------:R-:W-:-:S06]  /*7c20*/  DSETP.GTU.AND P0, PT, |R8|, +INF , PT ;  /* 0x7ff000000800742a */ /* 0x000fcc0003f0c200 */
[----:B------:R-:W-:Y:S02]  /*7c30*/  FSEL R8, R8, R24, P0 ;  /* 0x0000001808087208 */ /* 0x000fe40000000000 */
[----:B------:R-:W-:-:S07]  /*7c40*/  FSEL R9, R9, R11, P0 ;  /* 0x0000000b09097208 */ /* 0x000fce0000000000 */
.L_x_776:
[----:B------:R-:W-:Y:S05]  /*7c50*/  BSYNC B1 ;  /* 0x0000000000017941 */ /* 0x000fea0003800000 */
.L_x_760:
[C---:B------:R-:W-:Y:S01]  /*7c60*/  DMUL R40, R8.reuse, UR20 ;  /* 0x0000001408287c28 */ /* 0x040fe20008000000 */
[----:B------:R-:W-:Y:S01]  /*7c70*/  BSSY B1, `(.L_x_828) ;  /* 0x0000222000017945 */ /* 0x000fe20003800000 */
[----:B------:R-:W-:-:S06]  /*7c80*/  DMUL R24, R8, UR12 ;  /* 0x0000000c08187c28 */ /* 0x000fcc0008000000 */
[C---:B------:R-:W-:Y:S02]  /*7c90*/  DFMA R40, R42.reuse, UR12, R40 ;  /* 0x0000000c2a287c2b */ /* 0x040fe40008000028 */
[----:B------:R-:W-:-:S08]  /*7ca0*/  DFMA R24, R42, UR20, -R24 ;  /* 0x000000142a187c2b */ /* 0x000fd00008000818 */
[----:B------:R-:W-:-:S04]  /*7cb0*/  LOP3.LUT R9, R41, 0x7fffffff, RZ, 0xc0, !PT ;  /* 0x7fffffff29097812 */ /* 0x000fc800078ec0ff */
[----:B------:R-:W-:-:S13]  /*7cc0*/  LOP3.LUT P0, RZ, R9, R40, RZ, 0xfc, !PT ;  /* 0x0000002809ff7212 */ /* 0x000fda000780fcff */
[----:B------:R-:W-:Y:S05]  /*7cd0*/  @!P0 BRA `(.L_x_829) ;  /* 0x0000001c00748947 */ /* 0x000fea0003800000 */
[----:B------:R-:W-:-:S04]  /*7ce0*/  LOP3.LUT R11, R25, 0x7fffffff, RZ, 0xc0, !PT ;  /* 0x7fffffff190b7812 */ /* 0x000fc800078ec0ff */
[----:B------:R-:W-:-:S13]  /*7cf0*/  LOP3.LUT P0, RZ, R11, R24, RZ, 0xfc, !PT ;  /* 0x000000180bff7212 */ /* 0x000fda000780fcff */
[----:B------:R-:W-:Y:S05]  /*7d00*/  @!P0 BRA `(.L_x_830) ;  /* 0x0000001400c48947 */ /* 0x000fea0003800000 */
[----:B------:R-:W-:-:S13]  /*7d10*/  ISETP.GT.U32.AND P0, PT, R9, 0x7fefffff, PT ;  /* 0x7fefffff0900780c */ /* 0x000fda0003f04070 */
[----:B------:R-:W-:Y:S05]  /*7d20*/  @P0 BRA `(.L_x_831) ;  /* 0x0000001400800947 */ /* 0x000fea0003800000 */
[----:B------:R-:W-:-:S05]  /*7d30*/  VIADD R8, R25, 0xbf79d1be ;  /* 0xbf79d1be19087836 */ /* 0x000fca0000000000 */
[----:B------:R-:W-:-:S13]  /*7d40*/  ISETP.GE.U32.AND P0, PT, R8, 0x108aa3, PT ;  /* 0x00108aa30800780c */ /* 0x000fda0003f06070 */
[----:B------:R-:W-:Y:S05]  /*7d50*/  @!P0 BRA `(.L_x_832) ;  /* 0x0000000800988947 */ /* 0x000fea0003800000 */
[----:B------:R-:W-:Y:S01]  /*7d60*/  IMAD.MOV.U32 R8, RZ, RZ, 0x652b82fe ;  /* 0x652b82feff087424 */ /* 0x000fe200078e00ff */
[----:B------:R-:W-:Y:S01]  /*7d70*/  UMOV UR14, 0xfefa39ef ;  /* 0xfefa39ef000e7882 */ /* 0x000fe20000000000 */
[----:B------:R-:W-:Y:S01]  /*7d80*/  IMAD.MOV.U32 R9, RZ, RZ, 0x3ff71547 ;  /* 0x3ff71547ff097424 */ /* 0x000fe200078e00ff */
[----:B------:R-:W-:Y:S01]  /*7d90*/  UMOV UR15, 0x3fe62e42 ;  /* 0x3fe62e42000f7882 */ /* 0x000fe20000000000 */
[----:B------:R-:W-:Y:S01]  /*7da0*/  FSETP.GEU.FTZ.AND P0, PT, |R25|, 4.1917929649353027344, PT ;  /* 0x4086232b1900780b */ /* 0x000fe20003f1e200 */
[----:B------:R-:W-:Y:S01]  /*7db0*/  BSSY B0, `(.L_x_833) ;  /* 0x0000037000007945 */ /* 0x000fe20003800000 */
[----:B------:R-:W-:Y:S02]  /*7dc0*/  DSETP.NEU.AND P3, PT, |R40|, +INF , PT ;  /* 0x7ff000002800742a */ /* 0x000fe40003f6d200 */
[----:B------:R-:W-:-:S08]  /*7dd0*/  DFMA R8, R24, R8, 6.75539944105574400000e+15 ;  /* 0x433800001808742b */ /* 0x000fd00000000008 */
[----:B------:R-:W-:-:S08]  /*7de0*/  DADD R10, R8, -6.75539944105574400000e+15 ;  /* 0xc3380000080a7429 */ /* 0x000fd00000000000 */
[----:B------:R-:W-:Y:S01]  /*7df0*/  DFMA R26, R10, -UR14, R24 ;  /* 0x8000000e0a1a7c2b */ /* 0x000fe20008000018 */
[----:B------:R-:W-:Y:S01]  /*7e00*/  UMOV UR14, 0x3b39803f ;  /* 0x3b39803f000e7882 */ /* 0x000fe20000000000 */
[----:B------:R-:W-:-:S06]  /*7e10*/  UMOV UR15, 0x3c7abc9e ;  /* 0x3c7abc9e000f7882 */ /* 0x000fcc0000000000 */
[----:B------:R-:W-:Y:S01]  /*7e20*/  DFMA R26, R10, -UR14, R26 ;  /* 0x8000000e0a1a7c2b */ /* 0x000fe2000800001a */
[----:B------:R-:W-:Y:S01]  /*7e30*/  UMOV UR14, 0x69ce2bdf ;  /* 0x69ce2bdf000e7882 */ /* 0x000fe20000000000 */
[----:B------:R-:W-:Y:S01]  /*7e40*/  IMAD.MOV.U32 R10, RZ, RZ, -0x35dec16 ;  /* 0xfca213eaff0a7424 */ /* 0x000fe200078e00ff */
[----:B------:R-:W-:Y:S01]  /*7e50*/  UMOV UR15, 0x3e5ade15 ;  /* 0x3e5ade15000f7882 */ /* 0x000fe20000000000 */
[----:B------:R-:W-:-:S06]  /*7e60*/  IMAD.MOV.U32 R11, RZ, RZ, 0x3e928af3 ;  /* 0x3e928af3ff0b7424 */ /* 0x000fcc00078e00ff */
        /* <DEDUP_REMOVED lines=25> */
[----:B------:R-:W-:-:S08]  /*8000*/  DFMA R10, R26, R10, 1 ;  /* 0x3ff000001a0a742b */ /* 0x000fd0000000000a */
[----:B------:R-:W-:-:S10]  /*8010*/  DFMA R10, R26, R10, 1 ;  /* 0x3ff000001a0a742b */ /* 0x000fd4000000000a */
[----:B------:R-:W-:Y:S02]  /*8020*/  IMAD R43, R8, 0x100000, R11 ;  /* 0x00100000082b7824 */ /* 0x000fe400078e020b */
[----:B------:R-:W-:Y:S01]  /*8030*/  IMAD.MOV.U32 R42, RZ, RZ, R10 ;  /* 0x000000ffff2a7224 */ /* 0x000fe200078e000a */
[----:B------:R-:W-:Y:S06]  /*8040*/  @!P0 BRA `(.L_x_834) ;  /* 0x0000000000348947 */ /* 0x000fec0003800000 */
[----:B------:R-:W-:Y:S01]  /*8050*/  FSETP.GEU.FTZ.AND P0, PT, |R25|, 4.2275390625, PT ;  /* 0x408748001900780b */ /* 0x000fe20003f1e200 */
[C---:B------:R-:W-:Y:S02]  /*8060*/  DADD R26, R24.reuse, +INF ;  /* 0x7ff00000181a7429 */ /* 0x040fe40000000000 */
[----:B------:R-:W-:-:S08]  /*8070*/  DSETP.GEU.AND P1, PT, R24, RZ, PT ;  /* 0x000000ff1800722a */ /* 0x000fd00003f2e000 */
[----:B------:R-:W-:Y:S02]  /*8080*/  FSEL R42, R26, RZ, P1 ;  /* 0x000000ff1a2a7208 */ /* 0x000fe40000800000 */
[----:B------:R-:W-:Y:S02]  /*8090*/  @!P0 LEA.HI R9, R8, R8, RZ, 0x1 ;  /* 0x0000000808098211 */ /* 0x000fe400078f08ff */
[----:B------:R-:W-:Y:S02]  /*80a0*/  FSEL R43, R27, RZ, P1 ;  /* 0x000000ff1b2b7208 */ /* 0x000fe40000800000 */
[----:B------:R-:W-:-:S05]  /*80b0*/  @!P0 SHF.R.S32.HI R9, RZ, 0x1, R9 ;  /* 0x00000001ff098819 */ /* 0x000fca0000011409 */
[----:B------:R-:W-:Y:S02]  /*80c0*/  @!P0 IMAD.IADD R8, R8, 0x1, -R9 ;  /* 0x0000000108088824 */ /* 0x000fe400078e0a09 */
[----:B------:R-:W-:-:S03]  /*80d0*/  @!P0 IMAD R9, R9, 0x100000, R11 ;  /* 0x0010000009098824 */ /* 0x000fc600078e020b */
[----:B------:R-:W-:Y:S01]  /*80e0*/  @!P0 LEA R11, R8, 0x3ff00000, 0x14 ;  /* 0x3ff00000080b8811 */ /* 0x000fe200078ea0ff */
[----:B------:R-:W-:Y:S02]  /*80f0*/  @!P0 IMAD.MOV.U32 R8, RZ, RZ, R10 ;  /* 0x000000ffff088224 */ /* 0x000fe400078e000a */
[----:B------:R-:W-:-:S06]  /*8100*/  @!P0 IMAD.MOV.U32 R10, RZ, RZ, RZ ;  /* 0x000000ffff0a8224 */ /* 0x000fcc00078e00ff */
[----:B------:R-:W-:-:S11]  /*8110*/  @!P0 DMUL R42, R8, R10 ;  /* 0x0000000a082a8228 */ /* 0x000fd60000000000 */
.L_x_834:
[----:B------:R-:W-:Y:S05]  /*8120*/  BSYNC B0 ;  /* 0x0000000000007941 */ /* 0x000fea0003800000 */
.L_x_833:
[----:B------:R-:W-:Y:S04]  /*8130*/  BSSY B2, `(.L_x_835) ;  /* 0x000001b000027945 */ /* 0x000fe80003800000 */
[----:B------:R-:W-:Y:S05]  /*8140*/  @!P3 BRA `(.L_x_836) ;  /* 0x00000000005cb947 */ /* 0x000fea0003800000 */
[----:B------:R-:W-:Y:S01]  /*8150*/  UMOV UR14, 0x6dc9c883 ;  /* 0x6dc9c883000e7882 */ /* 0x000fe20000000000 */
[----:B------:R-:W-:Y:S01]  /*8160*/  UMOV UR15, 0x3fe45f30 ;  /* 0x3fe45f30000f7882 */ /* 0x000fe20000000000 */
[C---:B------:R-:W-:Y:S02]  /*8170*/  DSETP.GE.AND P0, PT, |R40|.reuse, 2.14748364800000000000e+09, PT ;  /* 0x41e000002800742a */ /* 0x040fe40003f06200 */
[----:B------:R-:W-:Y:S01]  /*8180*/  DMUL R8, R40, UR14 ;  /* 0x0000000e28087c28 */ /* 0x000fe20008000000 */
[----:B------:R-:W-:Y:S01]  /*8190*/  UMOV UR14, 0x54442d18 ;  /* 0x54442d18000e7882 */ /* 0x000fe20000000000 */
[----:B------:R-:W-:-:S04]  /*81a0*/  UMOV UR15, 0x3ff921fb ;  /* 0x3ff921fb000f7882 */ /* 0x000fc80000000000 */
[----:B------:R-:W0:Y:S08]  /*81b0*/  F2I.F64 R27, R8 ;  /* 0x00000008001b7311 */ /* 0x000e300000301100 */
[----:B0-----:R-:W0:Y:S02]  /*81c0*/  I2F.F64 R44, R27 ;  /* 0x0000001b002c7312 */ /* 0x001e240000201c00 */
[----:B0-----:R-:W-:Y:S01]  /*81d0*/  DFMA R10, -R44, UR14, R40 ;  /* 0x0000000e2c0a7c2b */ /* 0x001fe20008000128 */
[----:B------:R-:W-:Y:S01]  /*81e0*/  UMOV UR14, 0x33145c00 ;  /* 0x33145c00000e7882 */ /* 0x000fe20000000000 */
[----:B------:R-:W-:-:S06]  /*81f0*/  UMOV UR15, 0x3c91a626 ;  /* 0x3c91a626000f7882 */ /* 0x000fcc0000000000 */
[----:B------:R-:W-:Y:S01]  /*8200*/  DFMA R10, -R44, UR14, R10 ;  /* 0x0000000e2c0a7c2b */ /* 0x000fe2000800010a */
[----:B------:R-:W-:Y:S01]  /*8210*/  UMOV UR14, 0x252049c0 ;  /* 0x252049c0000e7882 */ /* 0x000fe20000000000 */
[----:B------:R-:W-:-:S06]  /*8220*/  UMOV UR15, 0x397b839a ;  /* 0x397b839a000f7882 */ /* 0x000fcc0000000000 */
[----:B------:R-:W-:Y:S01]  /*8230*/  DFMA R44, -R44, UR14, R10 ;  /* 0x0000000e2c2c7c2b */ /* 0x000fe2000800010a */
[----:B------:R-:W-:Y:S10]  /*8240*/  @!P0 BRA `(.L_x_837) ;  /* 0x0000000000248947 */ /* 0x000ff40003800000 */
[----:B------:R-:W-:Y:S01]  /*8250*/  IMAD.MOV.U32 R30, RZ, RZ, R40 ;  /* 0x000000ffff1e7224 */ /* 0x000fe200078e0028 */
[----:B------:R-:W-:Y:S01]  /*8260*/  MOV R28, 0x8290 ;  /* 0x00008290001c7802 */ /* 0x000fe20000000f00 */
[----:B------:R-:W-:-:S07]  /*8270*/  IMAD.MOV.U32 R29, RZ, RZ, R41 ;  /* 0x000000ffff1d7224 */ /* 0x000fce00078e0029 */
[----:B-----5:R-:W-:Y:S05]  /*8280*/  CALL.REL.NOINC `($_ZN2at6native61_GLOBAL__N__44eb8e94_28_ForeachBinaryOpScalarList_cu_dda10a6925multi_tensor_apply_kernelINS1_28TensorListScalarListMetadataIN3c107complexIdEELi2EEENS1_25BinaryOpScalarListFunctorIS6_Li2ELi1ELi1EEEJNS1_13power_functorIS6_EEEEEvT_T0_DpT1_$__internal_trig_reduction_slowpathd) ;  /* 0x0000045400bc7944 */ /* 0x020fea0003c00000 */
[----:B------:R-:W-:Y:S02]  /*8290*/  IMAD.MOV.U32 R44, RZ, RZ, R30 ;  /* 0x000000ffff2c7224 */ /* 0x000fe400078e001e */
[----:B------:R-:W-:Y:S01]  /*82a0*/  IMAD.MOV.U32 R45, RZ, RZ, R31 ;  /* 0x000000ffff2d7224 */ /* 0x000fe200078e001f */
[----:B------:R-:W-:Y:S06]  /*82b0*/  BRA `(.L_x_837) ;  /* 0x0000000000087947 */ /* 0x000fec0003800000 */
.L_x_836:
[----:B------:R-:W-:Y:S01]  /*82c0*/  DMUL R44, RZ, R40 ;  /* 0x00000028ff2c7228 */ /* 0x000fe20000000000 */
[----:B------:R-:W-:-:S10]  /*82d0*/  IMAD.MOV.U32 R27, RZ, RZ, RZ ;  /* 0x000000ffff1b7224 */ /* 0x000fd400078e00ff */
.L_x_837:
[----:B------:R-:W-:Y:S05]  /*82e0*/  BSYNC B2 ;  /* 0x0000000000027941 */ /* 0x000fea0003800000 */
.L_x_835:
[----:B------:R-:W0:Y:S01]  /*82f0*/  LDC.64 R34, c[0x4][0xe0] ;  /* 0x01003800ff227b82 */ /* 0x000e220000000a00 */
[----:B------:R-:W-:-:S04]  /*8300*/  VIADD R32, R27, 0x1 ;  /* 0x000000011b207836 */ /* 0x000fc80000000000 */
[----:B------:R-:W-:-:S05]  /*8310*/  IMAD.SHL.U32 R8, R32, 0x8, RZ ;  /* 0x0000000820087824 */ /* 0x000fca00078e00ff */
[----:B------:R-:W-:-:S05]  /*8320*/  LOP3.LUT R9, R8, 0x8, RZ, 0xc0, !PT ;  /* 0x0000000808097812 */ /* 0x000fca00078ec0ff */
[----:B0-----:R-:W-:-:S05]  /*8330*/  IMAD.WIDE.U32 R34, R9, 0x8, R34 ;  /* 0x0000000809227825 */ /* 0x001fca00078e0022 */
[----:B------:R-:W2:Y:S04]  /*8340*/  LDG.E.128.CONSTANT R8, desc[UR18][R34.64] ;  /* 0x0000001222087981 */ /* 0x000ea8000c1e9d00 */
[----:B------:R-:W3:Y:S04]  /*8350*/  LDG.E.128.CONSTANT R24, desc[UR18][R34.64+0x10] ;  /* 0x0000101222187981 */ /* 0x000ee8000c1e9d00 */
[----:B------:R-:W4:Y:S01]  /*8360*/  LDG.E.128.CONSTANT R28, desc[UR18][R34.64+0x20] ;  /* 0x00002012221c7981 */ /* 0x000f22000c1e9d00 */
[----:B------:R-:W-:Y:S01]  /*8370*/  R2P PR, R32, 0x3 ;  /* 0x0000000320007804 */ /* 0x000fe20000000000 */
[----:B------:R-:W-:Y:S01]  /*8380*/  IMAD.MOV.U32 R38, RZ, RZ, 0x79785eba ;  /* 0x79785ebaff267424 */ /* 0x000fe200078e00ff */
[----:B------:R-:W-:Y:S01]  /*8390*/  DMUL R32, R44, R44 ;  /* 0x0000002c2c207228 */ /* 0x000fe20000000000 */
[----:B------:R-:W-:Y:S01]  /*83a0*/  IMAD.MOV.U32 R37, RZ, RZ, 0x3de5db65 ;  /* 0x3de5db65ff257424 */ /* 0x000fe200078e00ff */
[----:B------:R-:W-:Y:S02]  /*83b0*/  BSSY B2, `(.L_x_838) ;  /* 0x0000027000027945 */ /* 0x000fe40003800000 */
[----:B------:R-:W-:-:S02]  /*83c0*/  FSEL R38, -R38, 4.2945490664224492434e-19, !P0 ;  /* 0x20fd816426267808 */ /* 0x000fc40004000100 */
[----:B------:R-:W-:-:S06]  /*83d0*/  FSEL R39, R37, -0.082518599927425384521, !P0 ;  /* 0xbda8ff8325277808 */ /* 0x000fcc0004000000 */
[----:B--2---:R-:W-:-:S08]  /*83e0*/  DFMA R8, R32, R38, R8 ;  /* 0x000000262008722b */ /* 0x004fd00000000008 */
[----:B------:R-:W-:-:S08]  /*83f0*/  DFMA R8, R32, R8, R10 ;  /* 0x000000082008722b */ /* 0x000fd0000000000a */
[----:B---3--:R-:W-:-:S08]  /*8400*/  DFMA R8, R32, R8, R24 ;  /* 0x000000082008722b */ /* 0x008fd00000000018 */
[----:B------:R-:W-:-:S08]  /*8410*/  DFMA R8, R32, R8, R26 ;  /* 0x000000082008722b */ /* 0x000fd0000000001a */
[----:B----4-:R-:W-:-:S08]  /*8420*/  DFMA R8, R32, R8, R28 ;  /* 0x000000082008722b */ /* 0x010fd0000000001c */
[----:B------:R-:W-:-:S08]  /*8430*/  DFMA R8, R32, R8, R30 ;  /* 0x000000082008722b */ /* 0x000fd0000000001e */
[----:B------:R-:W-:Y:S02]  /*8440*/  DFMA R44, R8, R44, R44 ;  /* 0x0000002c082c722b */ /* 0x000fe4000000002c */
[----:B------:R-:W-:-:S08]  /*8450*/  @P0 DFMA R44, R32, R8, 1 ;  /* 0x3ff00000202c042b */ /* 0x000fd00000000008 */
[----:B------:R-:W-:Y:S01]  /*8460*/  @P1 DFMA R44, R44, -1, RZ ;  /* 0xbff000002c2c182b */ /* 0x000fe200000000ff */
[----:B------:R-:W-:Y:S10]  /*8470*/  @!P3 BRA `(.L_x_839) ;  /* 0x000000000060b947 */ /* 0x000ff40003800000 */
        /* <DEDUP_REMOVED lines=21> */
[----:B------:R-:W-:Y:S02]  /*85d0*/  IMAD.MOV.U32 R32, RZ, RZ, R30 ;  /* 0x000000ffff207224 */ /* 0x000fe400078e001e */
[----:B------:R-:W-:Y:S01]  /*85e0*/  IMAD.MOV.U32 R33, RZ, RZ, R31 ;  /* 0x000000ffff217224 */ /* 0x000fe200078e001f */
[----:B------:R-:W-:Y:S06]  /*85f0*/  BRA `(.L_x_840) ;  /* 0x0000000000087947 */ /* 0x000fec0003800000 */
.L_x_839:
[----:B------:R-:W-:Y:S01]  /*8600*/  DMUL R32, RZ, R40 ;  /* 0x00000028ff207228 */ /* 0x000fe20000000000 */
[----:B------:R-:W-:-:S10]  /*8610*/  IMAD.MOV.U32 R34, RZ, RZ, RZ ;  /* 0x000000ffff227224 */ /* 0x000fd400078e00ff */
.L_x_840:
[----:B------:R-:W-:Y:S05]  /*8620*/  BSYNC B2 ;  /* 0x0000000000027941 */ /* 0x000fea0003800000 */
.L_x_838:
[----:B------:R-:W0:Y:S01]  /*8630*/  LDC.64 R38, c[0x4][0xe0] ;  /* 0x01003800ff267b82 */ /* 0x000e220000000a00 */
        /* <DEDUP_REMOVED lines=9> */
[----:B------:R-:W-:-:S03]  /*86d0*/  IMAD.MOV.U32 R37, RZ, RZ, 0x3de5db65 ;  /* 0x3de5db65ff257424 */ /* 0x000fc600078e00ff */
[----:B------:R-:W-:Y:S02]  /*86e0*/  FSEL R40, -R40, 4.2945490664224492434e-19, !P0 ;  /* 0x20fd816428287808 */ /* 0x000fe40004000100 */
        /* <DEDUP_REMOVED lines=8> */
[----:B------:R-:W-:Y:S02]  /*8770*/  @P0 DFMA R10, R34, R8, 1 ;  /* 0x3ff00000220a042b */ /* 0x000fe40000000008 */
[----:B------:R-:W-:-:S06]  /*8780*/  DMUL R8, R44, R42 ;  /* 0x0000002a2c087228 */ /* 0x000fcc0000000000 */
[----:B------:R-:W-:-:S08]  /*8790*/  @P1 DFMA R10, R10, -1, RZ ;  /* 0xbff000000a0a182b */ /* 0x000fd000000000ff */
[----:B------:R-:W-:Y:S01]  /*87a0*/  DMUL R10, R10, R42 ;  /* 0x0000002a0a0a7228 */ /* 0x000fe20000000000 */
[----:B------:R-:W-:Y:S10]  /*87b0*/  BRA `(.L_x_841) ;  /* 0x0000001400b47947 */ /* 0x000ff40003800000 */
.L_x_832:
[----:B------:R-:W-:Y:S01]  /*87c0*/  UMOV UR14, 0x19ba0da4 ;  /* 0x19ba0da4000e7882 */ /* 0x000fe20000000000 */
[----:B------:R-:W-:Y:S01]  /*87d0*/  UMOV UR15, 0x40937be3 ;  /* 0x40937be3000f7882 */ /* 0x000fe20000000000 */
[----:B------:R-:W-:Y:S01]  /*87e0*/  IMAD.MOV.U32 R8, RZ, RZ, 0x652b82fe ;  /* 0x652b82feff087424 */ /* 0x000fe200078e00ff */
[----:B------:R-:W-:Y:S01]  /*87f0*/  DADD R24, R24, -UR14 ;  /* 0x8000000e18187e29 */ /* 0x000fe20008000000 */
[----:B------:R-:W-:Y:S01]  /*8800*/  IMAD.MOV.U32 R9, RZ, RZ, 0x3ff71547 ;  /* 0x3ff71547ff097424 */ /* 0x000fe200078e00ff */
[----:B------:R-:W-:Y:S01]  /*8810*/  UMOV UR14, 0xfefa39ef ;  /* 0xfefa39ef000e7882 */ /* 0x000fe20000000000 */
[----:B------:R-:W-:Y:S01]  /*8820*/  UMOV UR15, 0x3fe62e42 ;  /* 0x3fe62e42000f7882 */ /* 0x000fe20000000000 */
[----:B------:R-:W-:Y:S01]  /*8830*/  BSSY B0, `(.L_x_842) ;  /* 0x0000038000007945 */ /* 0x000fe20003800000 */
[----:B------:R-:W-:-:S03]  /*8840*/  DSETP.NEU.AND P3, PT, |R40|, +INF , PT ;  /* 0x7ff000002800742a */ /* 0x000fc60003f6d200 */
[----:B------:R-:W-:Y:S02]  /*8850*/  DFMA R8, R24, R8, 6.75539944105574400000e+15 ;  /* 0x433800001808742b */ /* 0x000fe40000000008 */
[----:B------:R-:W-:-:S06]  /*8860*/  FSETP.GEU.FTZ.AND P0, PT, |R25|, 4.1917929649353027344, PT ;  /* 0x4086232b1900780b */ /* 0x000fcc0003f1e200 */
        /* <DEDUP_REMOVED lines=52> */
.L_x_843:
[----:B------:R-:W-:Y:S05]  /*8bb0*/  BSYNC B0 ;  /* 0x0000000000007941 */ /* 0x000fea0003800000 */
.L_x_842:
        /* <DEDUP_REMOVED lines=25> */
.L_x_845:
[----:B------:R-:W-:Y:S01]  /*8d50*/  DMUL R44, RZ, R40 ;  /* 0x00000028ff2c7228 */ /* 0x000fe20000000000 */
[----:B------:R-:W-:-:S10]  /*8d60*/  IMAD.MOV.U32 R27, RZ, RZ, RZ ;  /* 0x000000ffff1b7224 */ /* 0x000fd400078e00ff */
.L_x_846:
[----:B------:R-:W-:Y:S05]  /*8d70*/  BSYNC B2 ;  /* 0x0000000000027941 */ /* 0x000fea0003800000 */
.L_x_844:
        /* <DEDUP_REMOVED lines=49> */
.L_x_848:
[----:B------:R-:W-:Y:S01]  /*9090*/  DMUL R32, RZ, R40 ;  /* 0x00000028ff207228 */ /* 0x000fe20000000000 */
[----:B------:R-:W-:-:S10]  /*90a0*/  IMAD.MOV.U32 R34, RZ, RZ, RZ ;  /* 0x000000ffff227224 */ /* 0x000fd400078e00ff */
.L_x_849:
[----:B------:R-:W-:Y:S05]  /*90b0*/  BSYNC B2 ;  /* 0x0000000000027941 */ /* 0x000fea0003800000 */
.L_x_847:
        /* <DEDUP_REMOVED lines=14> */
[----:B------:R-:W-:Y:S01]  /*91a0*/  DFMA R8, R34, R8, R10 ;  /* 0x000000082208722b */ /* 0x000fe2000000000a */
[----:B------:R-:W-:-:S07]  /*91b0*/  LEA.HI R10, R43, 0xffffff09, RZ, 0xc ;  /* 0xffffff092b0a7811 */ /* 0x000fce00078f60ff */
[----:B---3--:R-:W-:-:S08]  /*91c0*/  DFMA R8, R34, R8, R24 ;  /* 0x000000082208722b */ /* 0x008fd00000000018 */
[----:B------:R-:W-:-:S08]  /*91d0*/  DFMA R8, R34, R8, R26 ;  /* 0x000000082208722b */ /* 0x000fd0000000001a */
[----:B----4-:R-:W-:-:S08]  /*91e0*/  DFMA R8, R34, R8, R28 ;  /* 0x000000082208722b */ /* 0x010fd0000000001c */
[----:B------:R-:W-:-:S08]  /*91f0*/  DFMA R8, R34, R8, R30 ;  /* 0x000000082208722b */ /* 0x000fd0000000001e */
[----:B------:R-:W-:Y:S02]  /*9200*/  DFMA R32, R8, R32, R32 ;  /* 0x000000200820722b */ /* 0x000fe40000000020 */
[----:B------:R-:W-:Y:S01]  /*9210*/  @P0 DFMA R32, R34, R8, 1 ;  /* 0x3ff000002220042b */ /* 0x000fe20000000008 */
[----:B------:R-:W-:-:S04]  /*9220*/  LOP3.LUT R8, R43, 0xfffff, RZ, 0xc0, !PT ;  /* 0x000fffff2b087812 */ /* 0x000fc800078ec0ff */
[----:B------:R-:W-:-:S03]  /*9230*/  LOP3.LUT R43, R8, 0x7fe00000, RZ, 0xfc, !PT ;  /* 0x7fe00000082b7812 */ /* 0x000fc600078efcff */
[----:B------:R-:W-:Y:S01]  /*9240*/  @P1 DFMA R32, R32, -1, RZ ;  /* 0xbff000002020182b */ /* 0x000fe200000000ff */
[C---:B------:R-:W-:Y:S02]  /*9250*/  LEA.HI R8, R10.reuse, R10, RZ, 0x1 ;  /* 0x0000000a0a087211 */ /* 0x040fe400078f08ff */
[C---:B------:R-:W-:Y:S02]  /*9260*/  DMUL R44, R42.reuse, R44 ;  /* 0x0000002c2a2c7228 */ /* 0x040fe40000000000 */
[----:B------:R-:W-:Y:S01]  /*9270*/  SHF.R.S32.HI R11, RZ, 0x1, R8 ;  /* 0x00000001ff0b7819 */ /* 0x000fe20000011408 */
[----:B------:R-:W-:Y:S02]  /*9280*/  IMAD.MOV.U32 R8, RZ, RZ, RZ ;  /* 0x000000ffff087224 */ /* 0x000fe400078e00ff */
[----:B------:R-:W-:Y:S01]  /*9290*/  DMUL R32, R42, R32 ;  /* 0x000000202a207228 */ /* 0x000fe20000000000 */
[----:B------:R-:W-:Y:S01]  /*92a0*/  LEA R9, R11, 0x3ff00000, 0x14 ;  /* 0x3ff000000b097811 */ /* 0x000fe200078ea0ff */
[----:B------:R-:W-:-:S05]  /*92b0*/  IMAD.IADD R10, R10, 0x1, -R11 ;  /* 0x000000010a0a7824 */ /* 0x000fca00078e0a0b */
[C---:B------:R-:W-:Y:S01]  /*92c0*/  DMUL R44, R8.reuse, R44 ;  /* 0x0000002c082c7228 */ /* 0x040fe20000000000 */
[----:B------:R-:W-:Y:S01]  /*92d0*/  LEA R11, R10, 0x3ff00000, 0x14 ;  /* 0x3ff000000a0b7811 */ /* 0x000fe200078ea0ff */
[----:B------:R-:W-:Y:S01]  /*92e0*/  DMUL R32, R8, R32 ;  /* 0x0000002008207228 */ /* 0x000fe20000000000 */
[----:B------:R-:W-:-:S06]  /*92f0*/  IMAD.MOV.U32 R10, RZ, RZ, RZ ;  /* 0x000000ffff0a7224 */ /* 0x000fcc00078e00ff */
[C---:B------:R-:W-:Y:S02]  /*9300*/  DMUL R8, R10.reuse, R44 ;  /* 0x0000002c0a087228 */ /* 0x040fe40000000000 */
[----:B------:R-:W-:Y:S01]  /*9310*/  DMUL R10, R10, R32 ;  /* 0x000000200a0a7228 */ /* 0x000fe20000000000 */
[----:B------:R-:W-:Y:S10]  /*9320*/  BRA `(.L_x_841) ;  /* 0x0000000800d87947 */ /* 0x000ff40003800000 */
.L_x_831:
[----:B------:R-:W-:-:S04]  /*9330*/  ISETP.NE.AND P0, PT, R11, 0x7ff00000, PT ;  /* 0x7ff000000b00780c */ /* 0x000fc80003f05270 */
[----:B------:R-:W-:-:S13]  /*9340*/  ISETP.NE.OR P0, PT, R24, RZ, P0 ;  /* 0x000000ff1800720c */ /* 0x000fda0000705670 */
[----:B------:R-:W-:Y:S05]  /*9350*/  @P0 BRA `(.L_x_850) ;  /* 0x0000000000200947 */ /* 0x000fea0003800000 */
[----:B------:R-:W-:Y:S02]  /*9360*/  ISETP.GE.AND P0, PT, R25, RZ, PT ;  /* 0x000000ff1900720c */ /* 0x000fe40003f06270 */
[----:B------:R-:W-:Y:S02]  /*9370*/  CS2R R8, SRZ ;  /* 0x0000000000087805 */ /* 0x000fe4000001ff00 */
[----:B------:R-:W-:-:S09]  /*9380*/  CS2R R10, SRZ ;  /* 0x00000000000a7805 */ /* 0x000fd2000001ff00 */
[----:B------:R-:W-:Y:S05]  /*9390*/  @!P0 BRA `(.L_x_841) ;  /* 0x0000000800bc8947 */ /* 0x000fea0003800000 */
[----:B------:R-:W-:Y:S01]  /*93a0*/  DADD R10, R40, -R40 ;  /* 0x00000000280a7229 */ /* 0x000fe20000000828 */
[----:B------:R-:W-:Y:S02]  /*93b0*/  IMAD.MOV.U32 R8, RZ, RZ, R24 ;  /* 0x000000ffff087224 */ /* 0x000fe400078e0018 */
[----:B------:R-:W-:Y:S01]  /*93c0*/  IMAD.MOV.U32 R9, RZ, RZ, R25 ;  /* 0x000000ffff097224 */ /* 0x000fe200078e0019 */
[----:B------:R-:W-:Y:S07]  /*93d0*/  BRA `(.L_x_841) ;  /* 0x0000000800ac7947 */ /* 0x000fee0003800000 */
.L_x_850:
[----:B------:R-:W-:-:S10]  /*93e0*/  DADD R8, R40, -R40 ;  /* 0x0000000028087229 */ /* 0x000fd40000000828 */
[----:B------:R-:W-:Y:S02]  /*93f0*/  IMAD.MOV.U32 R10, RZ, RZ, R8 ;  /* 0x000000ffff0a7224 */ /* 0x000fe400078e0008 */
[----:B------:R-:W-:Y:S01]  /*9400*/  IMAD.MOV.U32 R11, RZ, RZ, R9 ;  /* 0x000000ffff0b7224 */ /* 0x000fe200078e0009 */
[----:B------:R-:W-:Y:S06]  /*9410*/  BRA `(.L_x_841) ;  /* 0x00000008009c7947 */ /* 0x000fec0003800000 */
.L_x_830:
[----:B------:R-:W-:Y:S01]  /*9420*/  DSETP.NEU.AND P3, PT, |R40|, +INF , PT ;  /* 0x7ff000002800742a */ /* 0x000fe20003f6d200 */
[----:B------:R-:W-:-:S13]  /*9430*/  BSSY B2, `(.L_x_851) ;  /* 0x000001b000027945 */ /* 0x000fda0003800000 */
        /* <DEDUP_REMOVED lines=24> */
.L_x_852:
[----:B------:R-:W-:Y:S01]  /*95c0*/  DMUL R34, RZ, R40 ;  /* 0x00000028ff227228 */ /* 0x000fe20000000000 */
[----:B------:R-:W-:-:S10]  /*95d0*/  IMAD.MOV.U32 R27, RZ, RZ, RZ ;  /* 0x000000ffff1b7224 */ /* 0x000fd400078e00ff */
.L_x_853:
[----:B------:R-:W-:Y:S05]  /*95e0*/  BSYNC B2 ;  /* 0x0000000000027941 */ /* 0x000fea0003800000 */
.L_x_851:
        /* <DEDUP_REMOVED lines=49> */
.L_x_855:
[----:B------:R-:W-:Y:S01]  /*9900*/  DMUL R10, RZ, R40 ;  /* 0x00000028ff0a7228 */ /* 0x000fe20000000000 */
[----:B------:R-:W-:-:S10]  /*9910*/  IMAD.MOV.U32 R37, RZ, RZ, RZ ;  /* 0x000000ffff257224 */ /* 0x000fd400078e00ff */
.L_x_856:
[----:B------:R-:W-:Y:S05]  /*9920*/  BSYNC B2 ;  /* 0x0000000000027941 */ /* 0x000fea0003800000 */
.L_x_854:
        /* <DEDUP_REMOVED lines=20> */
[----:B------:R-:W-:Y:S01]  /*9a70*/  @P0 DFMA R10, R38, R24, 1 ;  /* 0x3ff00000260a042b */ /* 0x000fe20000000018 */
[----:B------:R-:W-:Y:S10]  /*9a80*/  @!P1 BRA `(.L_x_841) ;  /* 0x0000000400009947 */ /* 0x000ff40003800000 */
[----:B------:R-:W-:Y:S01]  /*9a90*/  DFMA R10, R10, -1, RZ ;  /* 0xbff000000a0a782b */ /* 0x000fe200000000ff */
[----:B------:R-:W-:Y:S10]  /*9aa0*/  BRA `(.L_x_841) ;  /* 0x0000000000f87947 */ /* 0x000ff40003800000 */
.L_x_829:
[----:B------:R-:W-:Y:S01]  /*9ab0*/  IMAD.MOV.U32 R10, RZ, RZ, 0x652b82fe ;  /* 0x652b82feff0a7424 */ /* 0x000fe200078e00ff */
[----:B------:R-:W-:Y:S01]  /*9ac0*/  UMOV UR14, 0xfefa39ef ;  /* 0xfefa39ef000e7882 */ /* 0x000fe20000000000 */
[----:B------:R-:W-:Y:S01]  /*9ad0*/  IMAD.MOV.U32 R11, RZ, RZ, 0x3ff71547 ;  /* 0x3ff71547ff0b7424 */ /* 0x000fe200078e00ff */
[----:B------:R-:W-:Y:S01]  /*9ae0*/  UMOV UR15, 0x3fe62e42 ;  /* 0x3fe62e42000f7882 */ /* 0x000fe20000000000 */
[----:B------:R-:W-:Y:S01]  /*9af0*/  FSETP.GEU.FTZ.AND P0, PT, |R25|, 4.1917929649353027344, PT ;  /* 0x4086232b1900780b */ /* 0x000fe20003f1e200 */
[----:B------:R-:W-:Y:S03]  /*9b00*/  BSSY B0, `(.L_x_857) ;  /* 0x0000036000007945 */ /* 0x000fe60003800000 */
        /* <DEDUP_REMOVED lines=44> */
[----:B------:R-:W-:Y:S01]  /*9dd0*/  @!P1 LEA.HI R11, R10, R10, RZ, 0x1 ;  /* 0x0000000a0a0b9211 */ /* 0x000fe200078f08ff */
[----:B------:R-:W-:Y:S01]  /*9de0*/  @!P1 IMAD.MOV.U32 R24, RZ, RZ, RZ ;  /* 0x000000ffff189224 */ /* 0x000fe200078e00ff */
[----:B------:R-:W-:Y:S02]  /*9df0*/  FSEL R9, R9, RZ, P0 ;  /* 0x000000ff09097208 */ /* 0x000fe40000000000 */
[----:B------:R-:W-:-:S05]  /*9e00*/  @!P1 SHF.R.S32.HI R11, RZ, 0x1, R11 ;  /* 0x00000001ff0b9819 */ /* 0x000fca000001140b */
[----:B------:R-:W-:Y:S02]  /*9e10*/  @!P1 IMAD.IADD R10, R10, 0x1, -R11 ;  /* 0x000000010a0a9824 */ /* 0x000fe400078e0a0b */
[----:B------:R-:W-:-:S03]  /*9e20*/  @!P1 IMAD R11, R11, 0x100000, R27 ;  /* 0x001000000b0b9824 */ /* 0x000fc600078e021b */
[----:B------:R-:W-:Y:S01]  /*9e30*/  @!P1 LEA R25, R10, 0x3ff00000, 0x14 ;  /* 0x3ff000000a199811 */ /* 0x000fe200078ea0ff */
[----:B------:R-:W-:-:S06]  /*9e40*/  @!P1 IMAD.MOV.U32 R10, RZ, RZ, R26 ;  /* 0x000000ffff0a9224 */ /* 0x000fcc00078e001a */
[----:B------:R-:W-:-:S11]  /*9e50*/  @!P1 DMUL R8, R10, R24 ;  /* 0x000000180a089228 */ /* 0x000fd60000000000 */
.L_x_858:
[----:B------:R-:W-:Y:S05]  /*9e60*/  BSYNC B0 ;  /* 0x0000000000007941 */ /* 0x000fea0003800000 */
.L_x_857:
[----:B------:R-:W-:Y:S02]  /*9e70*/  IMAD.MOV.U32 R10, RZ, RZ, R40 ;  /* 0x000000ffff0a7224 */ /* 0x000fe400078e0028 */
[----:B------:R-:W-:-:S07]  /*9e80*/  IMAD.MOV.U32 R11, RZ, RZ, R41 ;  /* 0x000000ffff0b7224 */ /* 0x000fce00078e0029 */
.L_x_841:
[----:B------:R-:W-:Y:S05]  /*9e90*/  BSYNC B1 ;  /* 0x0000000000017941 */ /* 0x000fea0003800000 */
.L_x_828:
[----:B-----5:R-:W-:Y:S01]  /*9ea0*/  DSETP.NAN.AND P0, PT, R20, R22, PT ;  /* 0x000000161400722a */ /* 0x020fe20003f08000 */
[----:B------:R-:W-:Y:S01]  /*9eb0*/  BSSY B1, `(.L_x_859) ;  /* 0x0000772000017945 */ /* 0x000fe20003800000 */
[----:B------:R-:W-:-:S12]  /*9ec0*/  DADD R24, -RZ, |R20| ;  /* 0x00000000ff187229 */ /* 0x000fd80000000514 */
[----:B------:R-:W-:Y:S05]  /*9ed0*/  @P0 BRA `(.L_x_860) ;  /* 0x0000006800800947 */ /* 0x000fea0003800000 */
        /* <DEDUP_REMOVED lines=113> */
.L_x_866:
        /* <DEDUP_REMOVED lines=20> */
[----:B------:R-:W-:Y:S05]  /*a730*/  CALL.REL.NOINC `($__internal_1_$__cuda_sm20_div_rn_f64_full) ;  /* 0x0000042800f87944 */ /* 0x000fea0003c00000 */
.L_x_869:
[----:B------:R-:W-:Y:S05]  /*a740*/  BSYNC B3 ;  /* 0x0000000000037941 */ /* 0x000fea0003800000 */
.L_x_868:
        /* <DEDUP_REMOVED lines=29> */
.L_x_867:
[----:B------:R-:W-:Y:S05]  /*a920*/  BSYNC B2 ;  /* 0x0000000000027941 */ /* 0x000fea0003800000 */
.L_x_865:
        /* <DEDUP_REMOVED lines=20> */
[----:B------:R-:W-:Y:S05]  /*aa70*/  CALL.REL.NOINC `($__internal_1_$__cuda_sm20_div_rn_f64_full) ;  /* 0x0000042800287944 */ /* 0x000fea0003c00000 */
.L_x_871:
[----:B------:R-:W-:Y:S05]  /*aa80*/  BSYNC B2 ;  /* 0x0000000000027941 */ /* 0x000fea0003800000 */
.L_x_870:
        /* <DEDUP_REMOVED lines=82> */
.L_x_873:
[----:B------:R-:W-:-:S04]  /*afb0*/  ISETP.GE.AND P0, PT, R21, RZ, PT ;  /* 0x000000ff1500720c */ /* 0x000fc80003f06270 */
[----:B------:R-:W-:Y:S02]  /*afc0*/  FSEL R24, RZ, 3.37028055040000000000e+12, P0 ;  /* 0x54442d18ff187808 */ /* 0x000fe40000000000 */
[----:B------:R-:W-:-:S07]  /*afd0*/  FSEL R25, RZ, 2.1426990032196044922, P0 ;  /* 0x400921fbff197808 */ /* 0x000fce0000000000 */
.L_x_874:
[----:B------:R-:W-:Y:S05]  /*afe0*/  BSYNC B0 ;  /* 0x0000000000007941 */ /* 0x000fea0003800000 */
.L_x_872:
[----:B------:R-:W-:Y:S01]  /*aff0*/  DADD R20, |R20|, |R22| ;  /* 0x0000000014147229 */ /* 0x000fe20000000616 */
[----:B------:R-:W-:Y:S01]  /*b000*/  LOP3.LUT R23, R25, 0x80000000, R23, 0xb8, !PT ;  /* 0x8000000019177812 */ /* 0x000fe200078eb817 */
[----:B------:R-:W-:-:S06]  /*b010*/  DMUL R42, R42, 0.5 ;  /* 0x3fe000002a2a7828 */ /* 0x000fcc0000000000 */
[----:B------:R-:W-:-:S06]  /*b020*/  DSETP.GTU.AND P0, PT, |R20|, +INF , PT ;  /* 0x7ff000001400742a */ /* 0x000fcc0003f0c200 */
[----:B------:R-:W-:Y:S02]  /*b030*/  FSEL R20, R20, R24, P0 ;  /* 0x0000001814147208 */ /* 0x000fe40000000000 */
[----:B------:R-:W-:Y:S01]  /*b040*/  FSEL R21, R21, R23, P0 ;  /* 0x0000001715157208 */ /* 0x000fe20000000000 */
[----:B------:R-:W-:Y:S06]  /*b050*/  BRA `(.L_x_875) ;  /* 0x00000064005c7947 */ /* 0x000fec0003800000 */
.L_x_864:
        /* <DEDUP_REMOVED lines=98> */
.L_x_878:
[----:B------:R-:W-:Y:S05]  /*b680*/  BSYNC B0 ;  /* 0x0000000000007941 */ /* 0x000fea0003800000 */
.L_x_877:
        /* <DEDUP_REMOVED lines=8> */
[----:B------:R-:W-:Y:S05]  /*b710*/  CALL.REL.NOINC `($__internal_1_$__cuda_sm20_div_rn_f64_full) ;  /* 0x0000041c00007944 */ /* 0x000fea0003c00000 */
.L_x_880:
[----:B------:R-:W-:Y:S05]  /*b720*/  BSYNC B2 ;  /* 0x0000000000027941 */ /* 0x000fea0003800000 */
.L_x_879:
        /* <DEDUP_REMOVED lines=82> */
.L_x_882:
[----:B------:R-:W-:-:S04]  /*bc50*/  ISETP.GE.AND P0, PT, R21, RZ, PT ;  /* 0x000000ff1500720c */ /* 0x000fc80003f06270 */
[----:B------:R-:W-:Y:S02]  /*bc60*/  FSEL R24, RZ, 3.37028055040000000000e+12, P0 ;  /* 0x54442d18ff187808 */ /* 0x000fe40000000000 */
[----:B------:R-:W-:-:S07]  /*bc70*/  FSEL R25, RZ, 2.1426990032196044922, P0 ;  /* 0x400921fbff197808 */ /* 0x000fce0000000000 */
.L_x_883:
[----:B------:R-:W-:Y:S05]  /*bc80*/  BSYNC B0 ;  /* 0x0000000000007941 */ /* 0x000fea0003800000 */
.L_x_881:
[----:B------:R-:W-:Y:S01]  /*bc90*/  DADD R20, |R20|, |R22| ;  /* 0x0000000014147229 */ /* 0x000fe20000000616 */
[----:B------:R-:W-:Y:S01]  /*bca0*/  LOP3.LUT R23, R25, 0x80000000, R23, 0xb8, !PT ;  /* 0x8000000019177812 */ /* 0x000fe200078eb817 */
[----:B------:R-:W-:-:S06]  /*bcb0*/  DMUL R42, R42, 0.5 ;  /* 0x3fe000002a2a7828 */ /* 0x000fcc0000000000 */
[----:B------:R-:W-:-:S06]  /*bcc0*/  DSETP.GTU.AND P0, PT, |R20|, +INF , PT ;  /* 0x7ff000001400742a */ /* 0x000fcc0003f0c200 */
[----:B------:R-:W-:Y:S02]  /*bcd0*/  FSEL R20, R20, R24, P0 ;  /* 0x0000001814147208 */ /* 0x000fe40000000000 */
[----:B------:R-:W-:Y:S01]  /*bce0*/  FSEL R21, R21, R23, P0 ;  /* 0x0000001715157208 */ /* 0x000fe20000000000 */
[----:B------:R-:W-:Y:S06]  /*bcf0*/  BRA `(.L_x_875) ;  /* 0x0000005800347947 */ /* 0x000fec0003800000 */
.L_x_876:
        /* <DEDUP_REMOVED lines=29> */
.L_x_885:
        /* <DEDUP_REMOVED lines=82> */
.L_x_884:
        /* <DEDUP_REMOVED lines=98> */
.L_x_887:
        /* <DEDUP_REMOVED lines=21> */
.L_x_890:
[----:B------:R-:W-:Y:S05]  /*cb60*/  BSYNC B3 ;  /* 0x0000000000037941 */ /* 0x000fea0003800000 */
.L_x_889:
        /* <DEDUP_REMOVED lines=29> */
.L_x_888:
[----:B------:R-:W-:Y:S05]  /*cd40*/  BSYNC B2 ;  /* 0x0000000000027941 */ /* 0x000fea0003800000 */
.L_x_886:
        /* <DEDUP_REMOVED lines=21> */
.L_x_892:
[----:B------:R-:W-:Y:S05]  /*cea0*/  BSYNC B2 ;  /* 0x0000000000027941 */ /* 0x000fea0003800000 */
.L_x_891:
        /* <DEDUP_REMOVED lines=82> */
.L_x_894:
[----:B------:R-:W-:-:S04]  /*d3d0*/  ISETP.GE.AND P0, PT, R21, RZ, PT ;  /* 0x000000ff1500720c */ /* 0x000fc80003f06270 */
[----:B------:R-:W-:Y:S02]  /*d3e0*/  FSEL R24, RZ, 3.37028055040000000000e+12, P0 ;  /* 0x54442d18ff187808 */ /* 0x000fe40000000000 */
[----:B------:R-:W-:-:S07]  /*d3f0*/  FSEL R25, RZ, 2.1426990032196044922, P0 ;  /* 0x400921fbff197808 */ /* 0x000fce0000000000 */
.L_x_895:
[----:B------:R-:W-:Y:S05]  /*d400*/  BSYNC B0 ;  /* 0x0000000000007941 */ /* 0x000fea0003800000 */
.L_x_893:
[----:B------:R-:W-:Y:S01]  /*d410*/  DADD R20, |R20|, |R22| ;  /* 0x0000000014147229 */ /* 0x000fe20000000616 */
[----:B------:R-:W-:Y:S01]  /*d420*/  LOP3.LUT R23, R25, 0x80000000, R23, 0xb8, !PT ;  /* 0x8000000019177812 */ /* 0x000fe200078eb817 */
[----:B------:R-:W-:-:S06]  /*d430*/  DMUL R42, R42, 0.5 ;  /* 0x3fe000002a2a7828 */ /* 0x000fcc0000000000 */
[----:B------:R-:W-:-:S06]  /*d440*/  DSETP.GTU.AND P0, PT, |R20|, +INF , PT ;  /* 0x7ff000001400742a */ /* 0x000fcc0003f0c200 */
[----:B------:R-:W-:Y:S02]  /*d450*/  FSEL R20, R20, R24, P0 ;  /* 0x0000001814147208 */ /* 0x000fe40000000000 */
[----:B------:R-:W-:Y:S01]  /*d460*/  FSEL R21, R21, R23, P0 ;  /* 0x0000001715157208 */ /* 0x000fe20000000000 */
[----:B------:R-:W-:Y:S06]  /*d470*/  BRA `(.L_x_875) ;  /* 0x0000004000547947 */ /* 0x000fec0003800000 */
.L_x_863:
        /* <DEDUP_REMOVED lines=134> */
.L_x_897:
[----:B------:R-:W-:Y:S05]  /*dce0*/  BSYNC B0 ;  /* 0x0000000000007941 */ /* 0x000fea0003800000 */
.L_x_896:
        /* <DEDUP_REMOVED lines=9> */
.L_x_899:
[----:B------:R-:W-:Y:S05]  /*dd80*/  BSYNC B2 ;  /* 0x0000000000027941 */ /* 0x000fea0003800000 */
.L_x_898:
        /* <DEDUP_REMOVED lines=82> */
.L_x_901:
[----:B------:R-:W-:-:S04]  /*e2b0*/  ISETP.GE.AND P0, PT, R21, RZ, PT ;  /* 0x000000ff1500720c */ /* 0x000fc80003f06270 */
[----:B------:R-:W-:Y:S02]  /*e2c0*/  FSEL R24, RZ, 3.37028055040000000000e+12, P0 ;  /* 0x54442d18ff187808 */ /* 0x000fe40000000000 */
[----:B------:R-:W-:-:S07]  /*e2d0*/  FSEL R25, RZ, 2.1426990032196044922, P0 ;  /* 0x400921fbff197808 */ /* 0x000fce0000000000 */
.L_x_902:
[----:B------:R-:W-:Y:S05]  /*e2e0*/  BSYNC B0 ;  /* 0x0000000000007941 */ /* 0x000fea0003800000 */
.L_x_900:
[----:B------:R-:W-:Y:S01]  /*e2f0*/  DADD R20, |R20|, |R22| ;  /* 0x0000000014147229 */ /* 0x000fe20000000616 */
[----:B------:R-:W-:-:S07]  /*e300*/  LOP3.LUT R23, R25, 0x80000000, R23, 0xb8, !PT ;  /* 0x8000000019177812 */ /* 0x000fce00078eb817 */
[----:B------:R-:W-:-:S06]  /*e310*/  DSETP.GTU.AND P0, PT, |R20|, +INF , PT ;  /* 0x7ff000001400742a */ /* 0x000fcc0003f0c200 */
[----:B------:R-:W-:Y:S02]  /*e320*/  FSEL R20, R20, R24, P0 ;  /* 0x0000001814147208 */ /* 0x000fe40000000000 */
[----:B------:R-:W-:Y:S01]  /*e330*/  FSEL R21, R21, R23, P0 ;  /* 0x0000001715157208 */ /* 0x000fe20000000000 */
[----:B------:R-:W-:Y:S06]  /*e340*/  BRA `(.L_x_875) ;  /* 0x0000003000a07947 */ /* 0x000fec0003800000 */
.L_x_862:
        /* <DEDUP_REMOVED lines=91> */
.L_x_905:
        /* <DEDUP_REMOVED lines=21> */
.L_x_908:
[----:B------:R-:W-:Y:S05]  /*ea50*/  BSYNC B3 ;  /* 0x0000000000037941 */ /* 0x000fea0003800000 */
.L_x_907:
        /* <DEDUP_REMOVED lines=29> */
.L_x_906:
[----:B------:R-:W-:Y:S05]  /*ec30*/  BSYNC B2 ;  /* 0x0000000000027941 */ /* 0x000fea0003800000 */
.L_x_904:
        /* <DEDUP_REMOVED lines=83> */
.L_x_903:
        /* <DEDUP_REMOVED lines=85> */
.L_x_861:
        /* <DEDUP_REMOVED lines=22> */
[----:B------:R-:W-:Y:S05]  /*f820*/  CALL.REL.NOINC `($__internal_1_$__cuda_sm20_div_rn_f64_full) ;  /* 0x000003d800bc7944 */ /* 0x000fea0003c00000 */
.L_x_910:
[----:B------:R-:W-:Y:S05]  /*f830*/  BSYNC B2 ;  /* 0x0000000000027941 */ /* 0x000fea0003800000 */
.L_x_909:
        /* <DEDUP_REMOVED lines=24> */
[----:B------:R-:W-:Y:S02]  /*f9c0*/  IMAD.MOV.U32 R26, RZ, RZ, R24 ;  /* 0x000000ffff1a7224 */ /* 0x000fe400078e0018 */
[----:B------:R-:W-:-:S07]  /*f9d0*/  IMAD.MOV.U32 R27, RZ, RZ, R25 ;  /* 0x000000ffff1b7224 */ /* 0x000fce00078e0019 */
.L_x_912:
[----:B------:R-:W-:Y:S05]  /*f9e0*/  BSYNC B2 ;  /* 0x0000000000027941 */ /* 0x000fea0003800000 */
.L_x_911:
        /* <DEDUP_REMOVED lines=135> */
.L_x_914:
[----:B------:R-:W-:Y:S05]  /*10260*/  BSYNC B0 ;  /* 0x0000000000007941 */ /* 0x000fea0003800000 */
.L_x_913:
        /* <DEDUP_REMOVED lines=9> */
.L_x_916:
[----:B------:R-:W-:Y:S05]  /*10300*/  BSYNC B2 ;  /* 0x0000000000027941 */ /* 0x000fea0003800000 */
.L_x_915:
        /* <DEDUP_REMOVED lines=82> */
.L_x_918:
[----:B------:R-:W-:-:S04]  /*10830*/  ISETP.GE.AND P0, PT, R21, RZ, PT ;  /* 0x000000ff1500720c */ /* 0x000fc80003f06270 */
[----:B------:R-:W-:Y:S02]  /*10840*/  FSEL R24, RZ, 3.37028055040000000000e+12, P0 ;  /* 0x54442d18ff187808 */ /* 0x000fe40000000000 */
[----:B------:R-:W-:-:S07]  /*10850*/  FSEL R25, RZ, 2.1426990032196044922, P0 ;  /* 0x400921fbff197808 */ /* 0x000fce0000000000 */
.L_x_919:
[----:B------:R-:W-:Y:S05]  /*10860*/  BSYNC B0 ;  /* 0x0000000000007941 */ /* 0x000fea0003800000 */
.L_x_917:
[----:B------:R-:W-:Y:S01]  /*10870*/  DADD R20, |R20|, |R22| ;  /* 0x0000000014147229 */ /* 0x000fe20000000616 */
[----:B------:R-:W-:Y:S01]  /*10880*/  LOP3.LUT R23, R25, 0x80000000, R23, 0xb8, !PT ;  /* 0x8000000019177812 */ /* 0x000fe200078eb817 */
[----:B------:R-:W-:-:S06]  /*10890*/  DADD R42, R42, 1 ;  /* 0x3ff000002a2a7429 */ /* 0x000fcc0000000000 */
[----:B------:R-:W-:-:S06]  /*108a0*/  DSETP.GTU.AND P0, PT, |R20|, +INF , PT ;  /* 0x7ff000001400742a */ /* 0x000fcc0003f0c200 */
[----:B------:R-:W-:Y:S02]  /*108b0*/  FSEL R20, R20, R24, P0 ;  /* 0x0000001814147208 */ /* 0x000fe40000000000 */
[----:B------:R-:W-:Y:S01]  /*108c0*/  FSEL R21, R21, R23, P0 ;  /* 0x0000001715157208 */ /* 0x000fe20000000000 */
[----:B------:R-:W-:Y:S06]  /*108d0*/  BRA `(.L_x_875) ;  /* 0x0000000c003c7947 */ /* 0x000fec0003800000 */
.L_x_860:
        /* <DEDUP_REMOVED lines=106> */
.L_x_921:
[----:B------:R-:W-:Y:S05]  /*10f80*/  BSYNC B0 ;  /* 0x0000000000007941 */ /* 0x000fea0003800000 */
.L_x_920:
        /* <DEDUP_REMOVED lines=9> */
.L_x_923:
[----:B------:R-:W-:Y:S05]  /*11020*/  BSYNC B2 ;  /* 0x0000000000027941 */ /* 0x000fea0003800000 */
.L_x_922:
        /* <DEDUP_REMOVED lines=82> */
.L_x_925:
[----:B------:R-:W-:Y:S02]  /*11550*/  FSEL R24, RZ, 3.37028055040000000000e+12, P0 ;  /* 0x54442d18ff187808 */ /* 0x000fe40000000000 */
[----:B------:R-:W-:-:S07]  /*11560*/  FSEL R25, RZ, 2.1426990032196044922, P0 ;  /* 0x400921fbff197808 */ /* 0x000fce0000000000 */
.L_x_926:
[----:B------:R-:W-:Y:S05]  /*11570*/  BSYNC B0 ;  /* 0x0000000000007941 */ /* 0x000fea0003800000 */
.L_x_924:
[----:B------:R-:W-:Y:S01]  /*11580*/  DADD R20, |R20|, |R22| ;  /* 0x0000000014147229 */ /* 0x000fe20000000616 */
[----:B------:R-:W-:-:S07]  /*11590*/  LOP3.LUT R23, R25, 0x80000000, R23, 0xb8, !PT ;  /* 0x8000000019177812 */ /* 0x000fce00078eb817 */
[----:B------:R-:W-:-:S06]  /*115a0*/  DSETP.GTU.AND P0, PT, |R20|, +INF , PT ;  /* 0x7ff000001400742a */ /* 0x000fcc0003f0c200 */
[----:B------:R-:W-:Y:S02]  /*115b0*/  FSEL R20, R20, R24, P0 ;  /* 0x0000001814147208 */ /* 0x000fe40000000000 */
[----:B------:R-:W-:-:S07]  /*115c0*/  FSEL R21, R21, R23, P0 ;  /* 0x0000001715157208 */ /* 0x000fce0000000000 */
.L_x_875:
[----:B------:R-:W-:Y:S05]  /*115d0*/  BSYNC B1 ;  /* 0x0000000000017941 */ /* 0x000fea0003800000 */
.L_x_859:
        /* <DEDUP_REMOVED lines=76> */
.L_x_933:
[----:B------:R-:W-:Y:S05]  /*11aa0*/  BSYNC B0 ;  /* 0x0000000000007941 */ /* 0x000fea0003800000 */
.L_x_932:
        /* <DEDUP_REMOVED lines=21> */
[----:B------:R-:W-:Y:S05]  /*11c00*/  CALL.REL.NOINC `($_ZN2at6native61_GLOBAL__N__44eb8e94_28_ForeachBinaryOpScalarList_cu_dda10a6925multi_tensor_apply_kernelINS1_28TensorListScalarListMetadataIN3c107complexIdEELi2EEENS1_25BinaryOpScalarListFunctorIS6_Li2ELi1ELi1EEEJNS1_13power_functorIS6_EEEEEvT_T0_DpT1_$__internal_trig_reduction_slowpathd) ;  /* 0x000003bc005c7944 */ /* 0x000fea0003c00000 */
[----:B------:R-:W-:Y:S02]  /*11c10*/  IMAD.MOV.U32 R44, RZ, RZ, R30 ;  /* 0x000000ffff2c7224 */ /* 0x000fe400078e001e */
[----:B------:R-:W-:Y:S01]  /*11c20*/  IMAD.MOV.U32 R45, RZ, RZ, R31 ;  /* 0x000000ffff2d7224 */ /* 0x000fe200078e001f */
[----:B------:R-:W-:Y:S06]  /*11c30*/  BRA `(.L_x_936) ;  /* 0x0000000000087947 */ /* 0x000fec0003800000 */
.L_x_935:
[----:B------:R-:W-:Y:S01]  /*11c40*/  DMUL R44, RZ, R40 ;  /* 0x00000028ff2c7228 */ /* 0x000fe20000000000 */
[----:B------:R-:W-:-:S10]  /*11c50*/  IMAD.MOV.U32 R27, RZ, RZ, RZ ;  /* 0x000000ffff1b7224 */ /* 0x000fd400078e00ff */
.L_x_936:
[----:B------:R-:W-:Y:S05]  /*11c60*/  BSYNC B2 ;  /* 0x0000000000027941 */ /* 0x000fea0003800000 */
.L_x_934:
        /* <DEDUP_REMOVED lines=46> */
[----:B------:R-:W-:Y:S02]  /*11f50*/  IMAD.MOV.U32 R32, RZ, RZ, R30 ;  /* 0x000000ffff207224 */ /* 0x000fe400078e001e */
[----:B------:R-:W-:Y:S01]  /*11f60*/  IMAD.MOV.U32 R33, RZ, RZ, R31 ;  /* 0x000000ffff217224 */ /* 0x000fe200078e001f */
[----:B------:R-:W-:Y:S06]  /*11f70*/  BRA `(.L_x_939) ;  /* 0x0000000000087947 */ /* 0x000fec0003800000 */
.L_x_938:
[----:B------:R-:W-:Y:S01]  /*11f80*/  DMUL R32, RZ, R40 ;  /* 0x00000028ff207228 */ /* 0x000fe20000000000 */
[----:B------:R-:W-:-:S10]  /*11f90*/  IMAD.MOV.U32 R34, RZ, RZ, RZ ;  /* 0x000000ffff227224 */ /* 0x000fd400078e00ff */
.L_x_939:
[----:B------:R-:W-:Y:S05]  /*11fa0*/  BSYNC B2 ;  /* 0x0000000000027941 */ /* 0x000fea0003800000 */
.L_x_937:
        /* <DEDUP_REMOVED lines=25> */
.L_x_931:
        /* <DEDUP_REMOVED lines=63> */
.L_x_942:
[----:B------:R-:W-:Y:S05]  /*12530*/  BSYNC B0 ;  /* 0x0000000000007941 */ /* 0x000fea0003800000 */
.L_x_941:
        /* <DEDUP_REMOVED lines=25> */
.L_x_944:
[----:B------:R-:W-:Y:S01]  /*126d0*/  DMUL R44, RZ, R40 ;  /* 0x00000028ff2c7228 */ /* 0x000fe20000000000 */
[----:B------:R-:W-:-:S10]  /*126e0*/  IMAD.MOV.U32 R27, RZ, RZ, RZ ;  /* 0x000000ffff1b7224 */ /* 0x000fd400078e00ff */
.L_x_945:
[----:B------:R-:W-:Y:S05]  /*126f0*/  BSYNC B2 ;  /* 0x0000000000027941 */ /* 0x000fea0003800000 */
.L_x_943:
        /* <DEDUP_REMOVED lines=49> */
.L_x_947:
[----:B------:R-:W-:Y:S01]  /*12a10*/  DMUL R32, RZ, R40 ;  /* 0x00000028ff207228 */ /* 0x000fe20000000000 */
[----:B------:R-:W-:-:S10]  /*12a20*/  IMAD.MOV.U32 R34, RZ, RZ, RZ ;  /* 0x000000ffff227224 */ /* 0x000fd400078e00ff */
.L_x_948:
[----:B------:R-:W-:Y:S05]  /*12a30*/  BSYNC B2 ;  /* 0x0000000000027941 */ /* 0x000fea0003800000 */
.L_x_946:
        /* <DEDUP_REMOVED lines=39> */
.L_x_930:
        /* <DEDUP_REMOVED lines=11> */
.L_x_949:
[----:B------:R-:W-:-:S10]  /*12d60*/  DADD R20, R40, -R40 ;  /* 0x0000000028147229 */ /* 0x000fd40000000828 */
[----:B------:R-:W-:Y:S02]  /*12d70*/  IMAD.MOV.U32 R22, RZ, RZ, R20 ;  /* 0x000000ffff167224 */ /* 0x000fe400078e0014 */
[----:B------:R-:W-:Y:S01]  /*12d80*/  IMAD.MOV.U32 R23, RZ, RZ, R21 ;  /* 0x000000ffff177224 */ /* 0x000fe200078e0015 */
[----:B------:R-:W-:Y:S06]  /*12d90*/  BRA `(.L_x_940) ;  /* 0x00000008009c7947 */ /* 0x000fec0003800000 */
.L_x_929:
        /* <DEDUP_REMOVED lines=26> */
.L_x_951:
[----:B------:R-:W-:Y:S01]  /*12f40*/  DMUL R34, RZ, R40 ;  /* 0x00000028ff227228 */ /* 0x000fe20000000000 */
[----:B------:R-:W-:-:S10]  /*12f50*/  IMAD.MOV.U32 R27, RZ, RZ, RZ ;  /* 0x000000ffff1b7224 */ /* 0x000fd400078e00ff */
.L_x_952:
[----:B------:R-:W-:Y:S05]  /*12f60*/  BSYNC B2 ;  /* 0x0000000000027941 */ /* 0x000fea0003800000 */
.L_x_950:
        /* <DEDUP_REMOVED lines=49> */
.L_x_954:
[----:B------:R-:W-:Y:S01]  /*13280*/  DMUL R22, RZ, R40 ;  /* 0x00000028ff167228 */ /* 0x000fe20000000000 */
[----:B------:R-:W-:-:S10]  /*13290*/  IMAD.MOV.U32 R37, RZ, RZ, RZ ;  /* 0x000000ffff257224 */ /* 0x000fd400078e00ff */
.L_x_955:
[----:B------:R-:W-:Y:S05]  /*132a0*/  BSYNC B2 ;  /* 0x0000000000027941 */ /* 0x000fea0003800000 */
.L_x_953:
        /* <DEDUP_REMOVED lines=24> */
.L_x_928:
        /* <DEDUP_REMOVED lines=59> */
.L_x_957:
[----:B------:R-:W-:Y:S05]  /*137e0*/  BSYNC B0 ;  /* 0x0000000000007941 */ /* 0x000fea0003800000 */
.L_x_956:
[----:B------:R-:W-:Y:S02]  /*137f0*/  IMAD.MOV.U32 R22, RZ, RZ, R40 ;  /* 0x000000ffff167224 */ /* 0x000fe400078e0028 */
[----:B------:R-:W-:-:S07]  /*13800*/  IMAD.MOV.U32 R23, RZ, RZ, R41 ;  /* 0x000000ffff177224 */ /* 0x000fce00078e0029 */
.L_x_940:
[----:B------:R-:W-:Y:S05]  /*13810*/  BSYNC B1 ;  /* 0x0000000000017941 */ /* 0x000fea0003800000 */
.L_x_927:
[----:B------:R-:W-:Y:S01]  /*13820*/  DSETP.NAN.AND P0, PT, R16, R18, PT ;  /* 0x000000121000722a */ /* 0x000fe20003f08000 */
        /* <DEDUP_REMOVED lines=116> */
.L_x_965:
        /* <DEDUP_REMOVED lines=21> */
.L_x_968:
[----:B------:R-:W-:Y:S05]  /*140c0*/  BSYNC B3 ;  /* 0x0000000000037941 */ /* 0x000fea0003800000 */
.L_x_967:
        /* <DEDUP_REMOVED lines=29> */
.L_x_966:
[----:B------:R-:W-:Y:S05]  /*142a0*/  BSYNC B2 ;  /* 0x0000000000027941 */ /* 0x000fea0003800000 */
.L_x_964:
        /* <DEDUP_REMOVED lines=21> */
.L_x_970:
[----:B------:R-:W-:Y:S05]  /*14400*/  BSYNC B2 ;  /* 0x0000000000027941 */ /* 0x000fea0003800000 */
.L_x_969:
        /* <DEDUP_REMOVED lines=82> */
.L_x_972:
[----:B------:R-:W-:-:S04]  /*14930*/  ISETP.GE.AND P0, PT, R17, RZ, PT ;  /* 0x000000ff1100720c */ /* 0x000fc80003f06270 */
[----:B------:R-:W-:Y:S02]  /*14940*/  FSEL R24, RZ, 3.37028055040000000000e+12, P0 ;  /* 0x54442d18ff187808 */ /* 0x000fe40000000000 */
[----:B------:R-:W-:-:S07]  /*14950*/  FSEL R25, RZ, 2.1426990032196044922, P0 ;  /* 0x400921fbff197808 */ /* 0x000fce0000000000 */
.L_x_973:
[----:B------:R-:W-:Y:S05]  /*14960*/  BSYNC B0 ;  /* 0x0000000000007941 */ /* 0x000fea0003800000 */
.L_x_971:
[----:B------:R-:W-:Y:S01]  /*14970*/  DADD R16, |R16|, |R18| ;  /* 0x0000000010107229 */ /* 0x000fe20000000612 */
[----:B------:R-:W-:Y:S01]  /*14980*/  LOP3.LUT R19, R25, 0x80000000, R19, 0xb8, !PT ;  /* 0x8000000019137812 */ /* 0x000fe200078eb813 */
[----:B------:R-:W-:-:S06]  /*14990*/  DMUL R42, R42, 0.5 ;  /* 0x3fe000002a2a7828 */ /* 0x000fcc0000000000 */
[----:B------:R-:W-:-:S06]  /*149a0*/  DSETP.GTU.AND P0, PT, |R16|, +INF , PT ;  /* 0x7ff000001000742a */ /* 0x000fcc0003f0c200 */
[----:B------:R-:W-:Y:S02]  /*149b0*/  FSEL R16, R16, R24, P0 ;  /* 0x0000001810107208 */ /* 0x000fe40000000000 */
[----:B------:R-:W-:Y:S01]  /*149c0*/  FSEL R17, R17, R19, P0 ;  /* 0x0000001311117208 */ /* 0x000fe20000000000 */
[----:B------:R-:W-:Y:S06]  /*149d0*/  BRA `(.L_x_974) ;  /* 0x00000064005c7947 */ /* 0x000fec0003800000 */
.L_x_963:
        /* <DEDUP_REMOVED lines=98> */
.L_x_977:
[----:B------:R-:W-:Y:S05]  /*15000*/  BSYNC B0 ;  /* 0x0000000000007941 */ /* 0x000fea0003800000 */
.L_x_976:
        /* <DEDUP_REMOVED lines=9> */
.L_x_979:
[----:B------:R-:W-:Y:S05]  /*150a0*/  BSYNC B2 ;  /* 0x0000000000027941 */ /* 0x000fea0003800000 */
.L_x_978:
        /* <DEDUP_REMOVED lines=82> */
.L_x_981:
[----:B------:R-:W-:-:S04]  /*155d0*/  ISETP.GE.AND P0, PT, R17, RZ, PT ;  /* 0x000000ff1100720c */ /* 0x000fc80003f06270 */
[----:B------:R-:W-:Y:S02]  /*155e0*/  FSEL R24, RZ, 3.37028055040000000000e+12, P0 ;  /* 0x54442d18ff187808 */ /* 0x000fe40000000000 */
[----:B------:R-:W-:-:S07]  /*155f0*/  FSEL R25, RZ, 2.1426990032196044922, P0 ;  /* 0x400921fbff197808 */ /* 0x000fce0000000000 */
.L_x_982:
[----:B------:R-:W-:Y:S05]  /*15600*/  BSYNC B0 ;  /* 0x0000000000007941 */ /* 0x000fea0003800000 */
.L_x_980:
[----:B------:R-:W-:Y:S01]  /*15610*/  DADD R16, |R16|, |R18| ;  /* 0x0000000010107229 */ /* 0x000fe20000000612 */
[----:B------:R-:W-:Y:S01]  /*15620*/  LOP3.LUT R19, R25, 0x80000000, R19, 0xb8, !PT ;  /* 0x8000000019137812 */ /* 0x000fe200078eb813 */
[----:B------:R-:W-:-:S06]  /*15630*/  DMUL R42, R42, 0.5 ;  /* 0x3fe000002a2a7828 */ /* 0x000fcc0000000000 */
[----:B------:R-:W-:-:S06]  /*15640*/  DSETP.GTU.AND P0, PT, |R16|, +INF , PT ;  /* 0x7ff000001000742a */ /* 0x000fcc0003f0c200 */
[----:B------:R-:W-:Y:S02]  /*15650*/  FSEL R16, R16, R24, P0 ;  /* 0x0000001810107208 */ /* 0x000fe40000000000 */
[----:B------:R-:W-:Y:S01]  /*15660*/  FSEL R17, R17, R19, P0 ;  /* 0x0000001311117208 */ /* 0x000fe20000000000 */
[----:B------:R-:W-:Y:S06]  /*15670*/  BRA `(.L_x_974) ;  /* 0x0000005800347947 */ /* 0x000fec0003800000 */
.L_x_975:
        /* <DEDUP_REMOVED lines=29> */
.L_x_984:
        /* <DEDUP_REMOVED lines=82> */
.L_x_983:
        /* <DEDUP_REMOVED lines=98> */
.L_x_986:
        /* <DEDUP_REMOVED lines=21> */
.L_x_989:
[----:B------:R-:W-:Y:S05]  /*164e0*/  BSYNC B3 ;  /* 0x0000000000037941 */ /* 0x000fea0003800000 */
.L_x_988:
        /* <DEDUP_REMOVED lines=29> */
.L_x_987:
[----:B------:R-:W-:Y:S05]  /*166c0*/  BSYNC B2 ;  /* 0x0000000000027941 */ /* 0x000fea0003800000 */
.L_x_985:
        /* <DEDUP_REMOVED lines=21> */
.L_x_991:
[----:B------:R-:W-:Y:S05]  /*16820*/  BSYNC B2 ;  /* 0x0000000000027941 */ /* 0x000fea0003800000 */
.L_x_990:
        /* <DEDUP_REMOVED lines=82> */
.L_x_993:
[----:B------:R-:W-:-:S04]  /*16d50*/  ISETP.GE.AND P0, PT, R17, RZ, PT ;  /* 0x000000ff1100720c */ /* 0x000fc80003f06270 */
[----:B------:R-:W-:Y:S02]  /*16d60*/  FSEL R24, RZ, 3.37028055040000000000e+12, P0 ;  /* 0x54442d18ff187808 */ /* 0x000fe40000000000 */
[----:B------:R-:W-:-:S07]  /*16d70*/  FSEL R25, RZ, 2.1426990032196044922, P0 ;  /* 0x400921fbff197808 */ /* 0x000fce0000000000 */
.L_x_994:
[----:B------:R-:W-:Y:S05]  /*16d80*/  BSYNC B0 ;  /* 0x0000000000007941 */ /* 0x000fea0003800000 */
.L_x_992:
[----:B------:R-:W-:Y:S01]  /*16d90*/  DADD R16, |R16|, |R18| ;  /* 0x0000000010107229 */ /* 0x000fe20000000612 */
[----:B------:R-:W-:Y:S01]  /*16da0*/  LOP3.LUT R19, R25, 0x80000000, R19, 0xb8, !PT ;  /* 0x8000000019137812 */ /* 0x000fe200078eb813 */
[----:B------:R-:W-:-:S06]  /*16db0*/  DMUL R42, R42, 0.5 ;  /* 0x3fe000002a2a7828 */ /* 0x000fcc0000000000 */
[----:B------:R-:W-:-:S06]  /*16dc0*/  DSETP.GTU.AND P0, PT, |R16|, +INF , PT ;  /* 0x7ff000001000742a */ /* 0x000fcc0003f0c200 */
[----:B------:R-:W-:Y:S02]  /*16dd0*/  FSEL R16, R16, R24, P0 ;  /* 0x0000001810107208 */ /* 0x000fe40000000000 */
[----:B------:R-:W-:Y:S01]  /*16de0*/  FSEL R17, R17, R19, P0 ;  /* 0x0000001311117208 */ /* 0x000fe20000000000 */
[----:B------:R-:W-:Y:S06]  /*16df0*/  BRA `(.L_x_974) ;  /* 0x0000004000547947 */ /* 0x000fec0003800000 */
.L_x_962:
        /* <DEDUP_REMOVED lines=134> */
.L_x_996:
[----:B------:R-:W-:Y:S05]  /*17660*/  BSYNC B0 ;  /* 0x0000000000007941 */ /* 0x000fea0003800000 */
.L_x_995:
        /* <DEDUP_REMOVED lines=9> */
.L_x_998:
[----:B------:R-:W-:Y:S05]  /*17700*/  BSYNC B2 ;  /* 0x0000000000027941 */ /* 0x000fea0003800000 */
.L_x_997:
        /* <DEDUP_REMOVED lines=82> */
.L_x_1000:
[----:B------:R-:W-:-:S04]  /*17c30*/  ISETP.GE.AND P0, PT, R17, RZ, PT ;  /* 0x000000ff1100720c */ /* 0x000fc80003f06270 */
[----:B------:R-:W-:Y:S02]  /*17c40*/  FSEL R24, RZ, 3.37028055040000000000e+12, P0 ;  /* 0x54442d18ff187808 */ /* 0x000fe40000000000 */
[----:B------:R-:W-:-:S07]  /*17c50*/  FSEL R25, RZ, 2.1426990032196044922, P0 ;  /* 0x400921fbff197808 */ /* 0x000fce0000000000 */
.L_x_1001:
[----:B------:R-:W-:Y:S05]  /*17c60*/  BSYNC B0 ;  /* 0x0000000000007941 */ /* 0x000fea0003800000 */
.L_x_999:
[----:B------:R-:W-:Y:S01]  /*17c70*/  DADD R16, |R16|, |R18| ;  /* 0x0000000010107229 */ /* 0x000fe20000000612 */
[----:B------:R-:W-:-:S07]  /*17c80*/  LOP3.LUT R19, R25, 0x80000000, R19, 0xb8, !PT ;  /* 0x8000000019137812 */ /* 0x000fce00078eb813 */
[----:B------:R-:W-:-:S06]  /*17c90*/  DSETP.GTU.AND P0, PT, |R16|, +INF , PT ;  /* 0x7ff000001000742a */ /* 0x000fcc0003f0c200 */
[----:B------:R-:W-:Y:S02]  /*17ca0*/  FSEL R16, R16, R24, P0 ;  /* 0x0000001810107208 */ /* 0x000fe40000000000 */
[----:B------:R-:W-:Y:S01]  /*17cb0*/  FSEL R17, R17, R19, P0 ;  /* 0x0000001311117208 */ /* 0x000fe20000000000 */
[----:B------:R-:W-:Y:S06]  /*17cc0*/  BRA `(.L_x_974) ;  /* 0x0000003000a07947 */ /* 0x000fec0003800000 */
.L_x_961:
        /* <DEDUP_REMOVED lines=91> */
.L_x_1004:
        /* <DEDUP_REMOVED lines=21> */
.L_x_1007:
[----:B------:R-:W-:Y:S05]  /*183d0*/  BSYNC B3 ;  /* 0x0000000000037941 */ /* 0x000fea0003800000 */
.L_x_1006:
        /* <DEDUP_REMOVED lines=29> */
.L_x_1005:
[----:B------:R-:W-:Y:S05]  /*185b0*/  BSYNC B2 ;  /* 0x0000000000027941 */ /* 0x000fea0003800000 */
.L_x_1003:
        /* <DEDUP_REMOVED lines=83> */
.L_x_1002:
        /* <DEDUP_REMOVED lines=85> */
.L_x_960:
        /* <DEDUP_REMOVED lines=23> */
.L_x_1009:
[----:B------:R-:W-:Y:S05]  /*191b0*/  BSYNC B2 ;  /* 0x0000000000027941 */ /* 0x000fea0003800000 */
.L_x_1008:
        /* <DEDUP_REMOVED lines=26> */
.L_x_1011:
[----:B------:R-:W-:Y:S05]  /*19360*/  BSYNC B2 ;  /* 0x0000000000027941 */ /* 0x000fea0003800000 */
.L_x_1010:
        /* <DEDUP_REMOVED lines=135> */
.L_x_1013:
[----:B------:R-:W-:Y:S05]  /*19be0*/  BSYNC B0 ;  /* 0x0000000000007941 */ /* 0x000fea0003800000 */
.L_x_1012:
        /* <DEDUP_REMOVED lines=9> */
.L_x_1015:
[----:B------:R-:W-:Y:S05]  /*19c80*/  BSYNC B2 ;  /* 0x0000000000027941 */ /* 0x000fea0003800000 */
.L_x_1014:
        /* <DEDUP_REMOVED lines=82> */
.L_x_1017:
[----:B------:R-:W-:-:S04]  /*1a1b0*/  ISETP.GE.AND P0, PT, R17, RZ, PT ;  /* 0x000000ff1100720c */ /* 0x000fc80003f06270 */
[----:B------:R-:W-:Y:S02]  /*1a1c0*/  FSEL R24, RZ, 3.37028055040000000000e+12, P0 ;  /* 0x54442d18ff187808 */ /* 0x000fe40000000000 */
[----:B------:R-:W-:-:S07]  /*1a1d0*/  FSEL R25, RZ, 2.1426990032196044922, P0 ;  /* 0x400921fbff197808 */ /* 0x000fce0000000000 */
.L_x_1018:
[----:B------:R-:W-:Y:S05]  /*1a1e0*/  BSYNC B0 ;  /* 0x0000000000007941 */ /* 0x000fea0003800000 */
.L_x_1016:
[----:B------:R-:W-:Y:S01]  /*1a1f0*/  DADD R16, |R16|, |R18| ;  /* 0x0000000010107229 */ /* 0x000fe20000000612 */
[----:B------:R-:W-:Y:S01]  /*1a200*/  LOP3.LUT R19, R25, 0x80000000, R19, 0xb8, !PT ;  /* 0x8000000019137812 */ /* 0x000fe200078eb813 */
[----:B------:R-:W-:-:S06]  /*1a210*/  DADD R42, R42, 1 ;  /* 0x3ff000002a2a7429 */ /* 0x000fcc0000000000 */
[----:B------:R-:W-:-:S06]  /*1a220*/  DSETP.GTU.AND P0, PT, |R16|, +INF , PT ;  /* 0x7ff000001000742a */ /* 0x000fcc0003f0c200 */
[----:B------:R-:W-:Y:S02]  /*1a230*/  FSEL R16, R16, R24, P0 ;  /* 0x0000001810107208 */ /* 0x000fe40000000000 */
[----:B------:R-:W-:Y:S01]  /*1a240*/  FSEL R17, R17, R19, P0 ;  /* 0x0000001311117208 */ /* 0x000fe20000000000 */
[----:B------:R-:W-:Y:S06]  /*1a250*/  BRA `(.L_x_974) ;  /* 0x0000000c003c7947 */ /* 0x000fec0003800000 */
.L_x_959:
        /* <DEDUP_REMOVED lines=106> */
.L_x_1020:
[----:B------:R-:W-:Y:S05]  /*1a900*/  BSYNC B0 ;  /* 0x0000000000007941 */ /* 0x000fea0003800000 */
.L_x_1019:
        /* <DEDUP_REMOVED lines=9> */
.L_x_1022:
[----:B------:R-:W-:Y:S05]  /*1a9a0*/  BSYNC B2 ;  /* 0x0000000000027941 */ /* 0x000fea0003800000 */
.L_x_1021:
        /* <DEDUP_REMOVED lines=82> */
.L_x_1024:
[----:B------:R-:W-:Y:S02]  /*1aed0*/  FSEL R24, RZ, 3.37028055040000000000e+12, P0 ;  /* 0x54442d18ff187808 */ /* 0x000fe40000000000 */
[----:B------:R-:W-:-:S07]  /*1aee0*/  FSEL R25, RZ, 2.1426990032196044922, P0 ;  /* 0x400921fbff197808 */ /* 0x000fce0000000000 */
.L_x_1025:
[----:B------:R-:W-:Y:S05]  /*1aef0*/  BSYNC B0 ;  /* 0x0000000000007941 */ /* 0x000fea0003800000 */
.L_x_1023:
[----:B------:R-:W-:Y:S01]  /*1af00*/  DADD R16, |R16|, |R18| ;  /* 0x0000000010107229 */ /* 0x000fe20000000612 */
[----:B------:R-:W-:-:S07]  /*1af10*/  LOP3.LUT R19, R25, 0x80000000, R19, 0xb8, !PT ;  /* 0x8000000019137812 */ /* 0x000fce00078eb813 */
[----:B------:R-:W-:-:S06]  /*1af20*/  DSETP.GTU.AND P0, PT, |R16|, +INF , PT ;  /* 0x7ff000001000742a */ /* 0x000fcc0003f0c200 */
[----:B------:R-:W-:Y:S02]  /*1af30*/  FSEL R16, R16, R24, P0 ;  /* 0x0000001810107208 */ /* 0x000fe40000000000 */
[----:B------:R-:W-:-:S07]  /*1af40*/  FSEL R17, R17, R19, P0 ;  /* 0x0000001311117208 */ /* 0x000fce0000000000 */
.L_x_974:
[----:B------:R-:W-:Y:S05]  /*1af50*/  BSYNC B1 ;  /* 0x0000000000017941 */ /* 0x000fea0003800000 */
.L_x_958:
        /* <DEDUP_REMOVED lines=76> */
.L_x_1032:
[----:B------:R-:W-:Y:S05]  /*1b420*/  BSYNC B0 ;  /* 0x0000000000007941 */ /* 0x000fea0003800000 */
.L_x_1031:
        /* <DEDUP_REMOVED lines=25> */
.L_x_1034:
[----:B------:R-:W-:Y:S01]  /*1b5c0*/  DMUL R44, RZ, R40 ;  /* 0x00000028ff2c7228 */ /* 0x000fe20000000000 */
[----:B------:R-:W-:-:S10]  /*1b5d0*/  IMAD.MOV.U32 R27, RZ, RZ, RZ ;  /* 0x000000ffff1b7224 */ /* 0x000fd400078e00ff */
.L_x_1035:
[----:B------:R-:W-:Y:S05]  /*1b5e0*/  BSYNC B2 ;  /* 0x0000000000027941 */ /* 0x000fea0003800000 */
.L_x_1033:
        /* <DEDUP_REMOVED lines=49> */
.L_x_1037:
[----:B------:R-:W-:Y:S01]  /*1b900*/  DMUL R32, RZ, R40 ;  /* 0x00000028ff207228 */ /* 0x000fe20000000000 */
[----:B------:R-:W-:-:S10]  /*1b910*/  IMAD.MOV.U32 R34, RZ, RZ, RZ ;  /* 0x000000ffff227224 */ /* 0x000fd400078e00ff */
.L_x_1038:
[----:B------:R-:W-:Y:S05]  /*1b920*/  BSYNC B2 ;  /* 0x0000000000027941 */ /* 0x000fea0003800000 */
.L_x_1036:
        /* <DEDUP_REMOVED lines=25> */
.L_x_1030:
        /* <DEDUP_REMOVED lines=63> */
.L_x_1041:
[----:B------:R-:W-:Y:S05]  /*1beb0*/  BSYNC B0 ;  /* 0x0000000000007941 */ /* 0x000fea0003800000 */
.L_x_1040:
        /* <DEDUP_REMOVED lines=25> */
.L_x_1043:
[----:B------:R-:W-:Y:S01]  /*1c050*/  DMUL R44, RZ, R40 ;  /* 0x00000028ff2c7228 */ /* 0x000fe20000000000 */
[----:B------:R-:W-:-:S10]  /*1c060*/  IMAD.MOV.U32 R27, RZ, RZ, RZ ;  /* 0x000000ffff1b7224 */ /* 0x000fd400078e00ff */
.L_x_1044:
[----:B------:R-:W-:Y:S05]  /*1c070*/  BSYNC B2 ;  /* 0x0000000000027941 */ /* 0x000fea0003800000 */
.L_x_1042:
        /* <DEDUP_REMOVED lines=49> */
.L_x_1046:
[----:B------:R-:W-:Y:S01]  /*1c390*/  DMUL R32, RZ, R40 ;  /* 0x00000028ff207228 */ /* 0x000fe20000000000 */
[----:B------:R-:W-:-:S10]  /*1c3a0*/  IMAD.MOV.U32 R34, RZ, RZ, RZ ;  /* 0x000000ffff227224 */ /* 0x000fd400078e00ff */
.L_x_1047:
[----:B------:R-:W-:Y:S05]  /*1c3b0*/  BSYNC B2 ;  /* 0x0000000000027941 */ /* 0x000fea0003800000 */
.L_x_1045:
        /* <DEDUP_REMOVED lines=39> */
.L_x_1029:
        /* <DEDUP_REMOVED lines=11> */
.L_x_1048:
[----:B------:R-:W-:-:S10]  /*1c6e0*/  DADD R16, R40, -R40 ;  /* 0x0000000028107229 */ /* 0x000fd40000000828 */
[----:B------:R-:W-:Y:S02]  /*1c6f0*/  IMAD.MOV.U32 R18, RZ, RZ, R16 ;  /* 0x000000ffff127224 */ /* 0x000fe400078e0010 */
[----:B------:R-:W-:Y:S01]  /*1c700*/  IMAD.MOV.U32 R19, RZ, RZ, R17 ;  /* 0x000000ffff137224 */ /* 0x000fe200078e0011 */
[----:B------:R-:W-:Y:S06]  /*1c710*/  BRA `(.L_x_1039) ;  /* 0x00000008009c7947 */ /* 0x000fec0003800000 */
.L_x_1028:
        /* <DEDUP_REMOVED lines=26> */
.L_x_1050:
[----:B------:R-:W-:Y:S01]  /*1c8c0*/  DMUL R34, RZ, R40 ;  /* 0x00000028ff227228 */ /* 0x000fe20000000000 */
[----:B------:R-:W-:-:S10]  /*1c8d0*/  IMAD.MOV.U32 R27, RZ, RZ, RZ ;  /* 0x000000ffff1b7224 */ /* 0x000fd400078e00ff */
.L_x_1051:
[----:B------:R-:W-:Y:S05]  /*1c8e0*/  BSYNC B2 ;  /* 0x0000000000027941 */ /* 0x000fea0003800000 */
.L_x_1049:
        /* <DEDUP_REMOVED lines=49> */
.L_x_1053:
[----:B------:R-:W-:Y:S01]  /*1cc00*/  DMUL R18, RZ, R40 ;  /* 0x00000028ff127228 */ /* 0x000fe20000000000 */
[----:B------:R-:W-:-:S10]  /*1cc10*/  IMAD.MOV.U32 R37, RZ, RZ, RZ ;  /* 0x000000ffff257224 */ /* 0x000fd400078e00ff */
.L_x_1054:
[----:B------:R-:W-:Y:S05]  /*1cc20*/  BSYNC B2 ;  /* 0x0000000000027941 */ /* 0x000fea0003800000 */
.L_x_1052:
        /* <DEDUP_REMOVED lines=24> */
.L_x_1027:
        /* <DEDUP_REMOVED lines=59> */
.L_x_1056:
[----:B------:R-:W-:Y:S05]  /*1d160*/  BSYNC B0 ;  /* 0x0000000000007941 */ /* 0x000fea0003800000 */
.L_x_1055:
[----:B------:R-:W-:Y:S02]  /*1d170*/  IMAD.MOV.U32 R18, RZ, RZ, R40 ;  /* 0x000000ffff127224 */ /* 0x000fe400078e0028 */
[----:B------:R-:W-:-:S07]  /*1d180*/  IMAD.MOV.U32 R19, RZ, RZ, R41 ;  /* 0x000000ffff137224 */ /* 0x000fce00078e0029 */
.L_x_1039:
[----:B------:R-:W-:Y:S05]  /*1d190*/  BSYNC B1 ;  /* 0x0000000000017941 */ /* 0x000fea0003800000 */
.L_x_1026:
        /* <DEDUP_REMOVED lines=117> */
.L_x_1064:
        /* <DEDUP_REMOVED lines=21> */
.L_x_1067:
[----:B------:R-:W-:Y:S05]  /*1da40*/  BSYNC B3 ;  /* 0x0000000000037941 */ /* 0x000fea0003800000 */
.L_x_1066:
        /* <DEDUP_REMOVED lines=29> */
.L_x_1065:
[----:B------:R-:W-:Y:S05]  /*1dc20*/  BSYNC B2 ;  /* 0x0000000000027941 */ /* 0x000fea0003800000 */
.L_x_1063:
        /* <DEDUP_REMOVED lines=21> */
.L_x_1069:
[----:B------:R-:W-:Y:S05]  /*1dd80*/  BSYNC B2 ;  /* 0x0000000000027941 */ /* 0x000fea0003800000 */
.L_x_1068:
        /* <DEDUP_REMOVED lines=82> */
.L_x_1071:
[----:B------:R-:W-:-:S04]  /*1e2b0*/  ISETP.GE.AND P0, PT, R13, RZ, PT ;  /* 0x000000ff0d00720c */ /* 0x000fc80003f06270 */
[----:B------:R-:W-:Y:S02]  /*1e2c0*/  FSEL R24, RZ, 3.37028055040000000000e+12, P0 ;  /* 0x54442d18ff187808 */ /* 0x000fe40000000000 */
[----:B------:R-:W-:-:S07]  /*1e2d0*/  FSEL R25, RZ, 2.1426990032196044922, P0 ;  /* 0x400921fbff197808 */ /* 0x000fce0000000000 */
.L_x_1072:
[----:B------:R-:W-:Y:S05]  /*1e2e0*/  BSYNC B0 ;  /* 0x0000000000007941 */ /* 0x000fea0003800000 */
.L_x_1070:
[----:B------:R-:W-:Y:S01]  /*1e2f0*/  DADD R12, |R12|, |R14| ;  /* 0x000000000c0c7229 */ /* 0x000fe2000000060e */
[----:B------:R-:W-:Y:S01]  /*1e300*/  LOP3.LUT R15, R25, 0x80000000, R15, 0xb8, !PT ;  /* 0x80000000190f7812 */ /* 0x000fe200078eb80f */
[----:B------:R-:W-:-:S06]  /*1e310*/  DMUL R42, R42, 0.5 ;  /* 0x3fe000002a2a7828 */ /* 0x000fcc0000000000 */
[----:B------:R-:W-:-:S06]  /*1e320*/  DSETP.GTU.AND P0, PT, |R12|, +INF , PT ;  /* 0x7ff000000c00742a */ /* 0x000fcc0003f0c200 */
[----:B------:R-:W-:Y:S02]  /*1e330*/  FSEL R12, R12, R24, P0 ;  /* 0x000000180c0c7208 */ /* 0x000fe40000000000 */
[----:B------:R-:W-:Y:S01]  /*1e340*/  FSEL R13, R13, R15, P0 ;  /* 0x0000000f0d0d7208 */ /* 0x000fe20000000000 */
[----:B------:R-:W-:Y:S06]  /*1e350*/  BRA `(.L_x_1073) ;  /* 0x00000064005c7947 */ /* 0x000fec0003800000 */
.L_x_1062:
        /* <DEDUP_REMOVED lines=98> */
.L_x_1076:
[----:B------:R-:W-:Y:S05]  /*1e980*/  BSYNC B0 ;  /* 0x0000000000007941 */ /* 0x000fea0003800000 */
.L_x_1075:
        /* <DEDUP_REMOVED lines=9> */
.L_x_1078:
[----:B------:R-:W-:Y:S05]  /*1ea20*/  BSYNC B2 ;  /* 0x0000000000027941 */ /* 0x000fea0003800000 */
.L_x_1077:
        /* <DEDUP_REMOVED lines=82> */
.L_x_1080:
[----:B------:R-:W-:-:S04]  /*1ef50*/  ISETP.GE.AND P0, PT, R13, RZ, PT ;  /* 0x000000ff0d00720c */ /* 0x000fc80003f06270 */
[----:B------:R-:W-:Y:S02]  /*1ef60*/  FSEL R24, RZ, 3.37028055040000000000e+12, P0 ;  /* 0x54442d18ff187808 */ /* 0x000fe40000000000 */
[----:B------:R-:W-:-:S07]  /*1ef70*/  FSEL R25, RZ, 2.1426990032196044922, P0 ;  /* 0x400921fbff197808 */ /* 0x000fce0000000000 */
.L_x_1081:
[----:B------:R-:W-:Y:S05]  /*1ef80*/  BSYNC B0 ;  /* 0x0000000000007941 */ /* 0x000fea0003800000 */
.L_x_1079:
[----:B------:R-:W-:Y:S01]  /*1ef90*/  DADD R12, |R12|, |R14| ;  /* 0x000000000c0c7229 */ /* 0x000fe2000000060e */
[----:B------:R-:W-:Y:S01]  /*1efa0*/  LOP3.LUT R15, R25, 0x80000000, R15, 0xb8, !PT ;  /* 0x80000000190f7812 */ /* 0x000fe200078eb80f */
[----:B------:R-:W-:-:S06]  /*1efb0*/  DMUL R42, R42, 0.5 ;  /* 0x3fe000002a2a7828 */ /* 0x000fcc0000000000 */
[----:B------:R-:W-:-:S06]  /*1efc0*/  DSETP.GTU.AND P0, PT, |R12|, +INF , PT ;  /* 0x7ff000000c00742a */ /* 0x000fcc0003f0c200 */
[----:B------:R-:W-:Y:S02]  /*1efd0*/  FSEL R12, R12, R24, P0 ;  /* 0x000000180c0c7208 */ /* 0x000fe40000000000 */
[----:B------:R-:W-:Y:S01]  /*1efe0*/  FSEL R13, R13, R15, P0 ;  /* 0x0000000f0d0d7208 */ /* 0x000fe20000000000 */
[----:B------:R-:W-:Y:S06]  /*1eff0*/  BRA `(.L_x_1073) ;  /* 0x0000005800347947 */ /* 0x000fec0003800000 */
.L_x_1074:
        /* <DEDUP_REMOVED lines=29> */
.L_x_1083:
        /* <DEDUP_REMOVED lines=82> */
.L_x_1082:
        /* <DEDUP_REMOVED lines=98> */
.L_x_1085:
        /* <DEDUP_REMOVED lines=21> */
.L_x_1088:
[----:B------:R-:W-:Y:S05]  /*1fe60*/  BSYNC B3 ;  /* 0x0000000000037941 */ /* 0x000fea0003800000 */
.L_x_1087:
        /* <DEDUP_REMOVED lines=29> */
.L_x_1086:
[----:B------:R-:W-:Y:S05]  /*20040*/  BSYNC B2 ;  /* 0x0000000000027941 */ /* 0x000fea0003800000 */
.L_x_1084:
        /* <DEDUP_REMOVED lines=21> */
.L_x_1090:
[----:B------:R-:W-:Y:S05]  /*201a0*/  BSYNC B2 ;  /* 0x0000000000027941 */ /* 0x000fea0003800000 */
.L_x_1089:
        /* <DEDUP_REMOVED lines=82> */
.L_x_1092:
[----:B------:R-:W-:-:S04]  /*206d0*/  ISETP.GE.AND P0, PT, R13, RZ, PT ;  /* 0x000000ff0d00720c */ /* 0x000fc80003f06270 */
[----:B------:R-:W-:Y:S02]  /*206e0*/  FSEL R24, RZ, 3.37028055040000000000e+12, P0 ;  /* 0x54442d18ff187808 */ /* 0x000fe40000000000 */
[----:B------:R-:W-:-:S07]  /*206f0*/  FSEL R25, RZ, 2.1426990032196044922, P0 ;  /* 0x400921fbff197808 */ /* 0x000fce0000000000 */
.L_x_1093:
[----:B------:R-:W-:Y:S05]  /*20700*/  BSYNC B0 ;  /* 0x0000000000007941 */ /* 0x000fea0003800000 */
.L_x_1091:
[----:B------:R-:W-:Y:S01]  /*20710*/  DADD R12, |R12|, |R14| ;  /* 0x000000000c0c7229 */ /* 0x000fe2000000060e */
[----:B------:R-:W-:Y:S01]  /*20720*/  LOP3.LUT R15, R25, 0x80000000, R15, 0xb8, !PT ;  /* 0x80000000190f7812 */ /* 0x000fe200078eb80f */
[----:B------:R-:W-:-:S06]  /*20730*/  DMUL R42, R42, 0.5 ;  /* 0x3fe000002a2a7828 */ /* 0x000fcc0000000000 */
[----:B------:R-:W-:-:S06]  /*20740*/  DSETP.GTU.AND P0, PT, |R12|, +INF , PT ;  /* 0x7ff000000c00742a */ /* 0x000fcc0003f0c200 */
[----:B------:R-:W-:Y:S02]  /*20750*/  FSEL R12, R12, R24, P0 ;  /* 0x000000180c0c7208 */ /* 0x000fe40000000000 */
[----:B------:R-:W-:Y:S01]  /*20760*/  FSEL R13, R13, R15, P0 ;  /* 0x0000000f0d0d7208 */ /* 0x000fe20000000000 */
[----:B------:R-:W-:Y:S06]  /*20770*/  BRA `(.L_x_1073) ;  /* 0x0000004000547947 */ /* 0x000fec0003800000 */
.L_x_1061:
        /* <DEDUP_REMOVED lines=134> */
.L_x_1095:
[----:B------:R-:W-:Y:S05]  /*20fe0*/  BSYNC B0 ;  /* 0x0000000000007941 */ /* 0x000fea0003800000 */
.L_x_1094:
        /* <DEDUP_REMOVED lines=9> */
.L_x_1097:
[----:B------:R-:W-:Y:S05]  /*21080*/  BSYNC B2 ;  /* 0x0000000000027941 */ /* 0x000fea0003800000 */
.L_x_1096:
        /* <DEDUP_REMOVED lines=82> */
.L_x_1099:
[----:B------:R-:W-:-:S04]  /*215b0*/  ISETP.GE.AND P0, PT, R13, RZ, PT ;  /* 0x000000ff0d00720c */ /* 0x000fc80003f06270 */
[----:B------:R-:W-:Y:S02]  /*215c0*/  FSEL R24, RZ, 3.37028055040000000000e+12, P0 ;  /* 0x54442d18ff187808 */ /* 0x000fe40000000000 */
[----:B------:R-:W-:-:S07]  /*215d0*/  FSEL R25, RZ, 2.1426990032196044922, P0 ;  /* 0x400921fbff197808 */ /* 0x000fce0000000000 */
.L_x_1100:
[----:B------:R-:W-:Y:S05]  /*215e0*/  BSYNC B0 ;  /* 0x0000000000007941 */ /* 0x000fea0003800000 */
.L_x_1098:
[----:B------:R-:W-:Y:S01]  /*215f0*/  DADD R12, |R12|, |R14| ;  /* 0x000000000c0c7229 */ /* 0x000fe2000000060e */
[----:B------:R-:W-:-:S07]  /*21600*/  LOP3.LUT R15, R25, 0x80000000, R15, 0xb8, !PT ;  /* 0x80000000190f7812 */ /* 0x000fce00078eb80f */
[----:B------:R-:W-:-:S06]  /*21610*/  DSETP.GTU.AND P0, PT, |R12|, +INF , PT ;  /* 0x7ff000000c00742a */ /* 0x000fcc0003f0c200 */
[----:B------:R-:W-:Y:S02]  /*21620*/  FSEL R12, R12, R24, P0 ;  /* 0x000000180c0c7208 */ /* 0x000fe40000000000 */
[----:B------:R-:W-:Y:S01]  /*21630*/  FSEL R13, R13, R15, P0 ;  /* 0x0000000f0d0d7208 */ /* 0x000fe20000000000 */
[----:B------:R-:W-:Y:S06]  /*21640*/  BRA `(.L_x_1073) ;  /* 0x0000003000a07947 */ /* 0x000fec0003800000 */
.L_x_1060:
        /* <DEDUP_REMOVED lines=91> */
.L_x_1103:
        /* <DEDUP_REMOVED lines=21> */
.L_x_1106:
[----:B------:R-:W-:Y:S05]  /*21d50*/  BSYNC B3 ;  /* 0x0000000000037941 */ /* 0x000fea0003800000 */
.L_x_1105:
        /* <DEDUP_REMOVED lines=29> */
.L_x_1104:
[----:B------:R-:W-:Y:S05]  /*21f30*/  BSYNC B2 ;  /* 0x0000000000027941 */ /* 0x000fea0003800000 */
.L_x_1102:
        /* <DEDUP_REMOVED lines=83> */
.L_x_1101:
        /* <DEDUP_REMOVED lines=85> */
.L_x_1059:
        /* <DEDUP_REMOVED lines=23> */
.L_x_1108:
[----:B------:R-:W-:Y:S05]  /*22b30*/  BSYNC B2 ;  /* 0x0000000000027941 */ /* 0x000fea0003800000 */
.L_x_1107:
        /* <DEDUP_REMOVED lines=26> */
.L_x_1110:
[----:B------:R-:W-:Y:S05]  /*22ce0*/  BSYNC B2 ;  /* 0x0000000000027941 */ /* 0x000fea0003800000 */
.L_x_1109:
        /* <DEDUP_REMOVED lines=135> */
.L_x_1112:
[----:B------:R-:W-:Y:S05]  /*23560*/  BSYNC B0 ;  /* 0x0000000000007941 */ /* 0x000fea0003800000 */
.L_x_1111:
        /* <DEDUP_REMOVED lines=9> */
.L_x_1114:
[----:B------:R-:W-:Y:S05]  /*23600*/  BSYNC B2 ;  /* 0x0000000000027941 */ /* 0x000fea0003800000 */
.L_x_1113:
        /* <DEDUP_REMOVED lines=82> */
.L_x_1116:
[----:B------:R-:W-:-:S04]  /*23b30*/  ISETP.GE.AND P0, PT, R13, RZ, PT ;  /* 0x000000ff0d00720c */ /* 0x000fc80003f06270 */
[----:B------:R-:W-:Y:S02]  /*23b40*/  FSEL R24, RZ, 3.37028055040000000000e+12, P0 ;  /* 0x54442d18ff187808 */ /* 0x000fe40000000000 */
[----:B------:R-:W-:-:S07]  /*23b50*/  FSEL R25, RZ, 2.1426990032196044922, P0 ;  /* 0x400921fbff197808 */ /* 0x000fce0000000000 */
.L_x_1117:
[----:B------:R-:W-:Y:S05]  /*23b60*/  BSYNC B0 ;  /* 0x0000000000007941 */ /* 0x000fea0003800000 */
.L_x_1115:
[----:B------:R-:W-:Y:S01]  /*23b70*/  DADD R12, |R12|, |R14| ;  /* 0x000000000c0c7229 */ /* 0x000fe2000000060e */
[----:B------:R-:W-:Y:S01]  /*23b80*/  LOP3.LUT R15, R25, 0x80000000, R15, 0xb8, !PT ;  /* 0x80000000190f7812 */ /* 0x000fe200078eb80f */
[----:B------:R-:W-:-:S06]  /*23b90*/  DADD R42, R42, 1 ;  /* 0x3ff000002a2a7429 */ /* 0x000fcc0000000000 */
[----:B------:R-:W-:-:S06]  /*23ba0*/  DSETP.GTU.AND P0, PT, |R12|, +INF , PT ;  /* 0x7ff000000c00742a */ /* 0x000fcc0003f0c200 */
[----:B------:R-:W-:Y:S02]  /*23bb0*/  FSEL R12, R12, R24, P0 ;  /* 0x000000180c0c7208 */ /* 0x000fe40000000000 */
[----:B------:R-:W-:Y:S01]  /*23bc0*/  FSEL R13, R13, R15, P0 ;  /* 0x0000000f0d0d7208 */ /* 0x000fe20000000000 */
[----:B------:R-:W-:Y:S06]  /*23bd0*/  BRA `(.L_x_1073) ;  /* 0x0000000c003c7947 */ /* 0x000fec0003800000 */
.L_x_1058:
        /* <DEDUP_REMOVED lines=106> */
.L_x_1119:
[----:B------:R-:W-:Y:S05]  /*24280*/  BSYNC B0 ;  /* 0x0000000000007941 */ /* 0x000fea0003800000 */
.L_x_1118:
        /* <DEDUP_REMOVED lines=9> */
.L_x_1121:
[----:B------:R-:W-:Y:S05]  /*24320*/  BSYNC B2 ;  /* 0x0000000000027941 */ /* 0x000fea0003800000 */
.L_x_1120:
        /* <DEDUP_REMOVED lines=82> */
.L_x_1123:
[----:B------:R-:W-:Y:S02]  /*24850*/  FSEL R24, RZ, 3.37028055040000000000e+12, P0 ;  /* 0x54442d18ff187808 */ /* 0x000fe40000000000 */
[----:B------:R-:W-:-:S07]  /*24860*/  FSEL R25, RZ, 2.1426990032196044922, P0 ;  /* 0x400921fbff197808 */ /* 0x000fce0000000000 */
.L_x_1124:
[----:B------:R-:W-:Y:S05]  /*24870*/  BSYNC B0 ;  /* 0x0000000000007941 */ /* 0x000fea0003800000 */
.L_x_1122:
[----:B------:R-:W-:Y:S01]  /*24880*/  DADD R12, |R12|, |R14| ;  /* 0x000000000c0c7229 */ /* 0x000fe2000000060e */
[----:B------:R-:W-:-:S07]  /*24890*/  LOP3.LUT R15, R25, 0x80000000, R15, 0xb8, !PT ;  /* 0x80000000190f7812 */ /* 0x000fce00078eb80f */
[----:B------:R-:W-:-:S06]  /*248a0*/  DSETP.GTU.AND P0, PT, |R12|, +INF , PT ;  /* 0x7ff000000c00742a */ /* 0x000fcc0003f0c200 */
[----:B------:R-:W-:Y:S02]  /*248b0*/  FSEL R12, R12, R24, P0 ;  /* 0x000000180c0c7208 */ /* 0x000fe40000000000 */
[----:B------:R-:W-:-:S07]  /*248c0*/  FSEL R13, R13, R15, P0 ;  /* 0x0000000f0d0d7208 */ /* 0x000fce0000000000 */
.L_x_1073:
[----:B------:R-:W-:Y:S05]  /*248d0*/  BSYNC B1 ;  /* 0x0000000000017941 */ /* 0x000fea0003800000 */
.L_x_1057:
        /* <DEDUP_REMOVED lines=76> */
.L_x_1131:
[----:B------:R-:W-:Y:S05]  /*24da0*/  BSYNC B0 ;  /* 0x0000000000007941 */ /* 0x000fea0003800000 */
.L_x_1130:
        /* <DEDUP_REMOVED lines=25> */
.L_x_1133:
[----:B------:R-:W-:Y:S01]  /*24f40*/  DMUL R44, RZ, R40 ;  /* 0x00000028ff2c7228 */ /* 0x000fe20000000000 */
[----:B------:R-:W-:-:S10]  /*24f50*/  IMAD.MOV.U32 R27, RZ, RZ, RZ ;  /* 0x000000ffff1b7224 */ /* 0x000fd400078e00ff */
.L_x_1134:
[----:B------:R-:W-:Y:S05]  /*24f60*/  BSYNC B2 ;  /* 0x0000000000027941 */ /* 0x000fea0003800000 */
.L_x_1132:
        /* <DEDUP_REMOVED lines=49> */
.L_x_1136:
[----:B------:R-:W-:Y:S01]  /*25280*/  DMUL R32, RZ, R40 ;  /* 0x00000028ff207228 */ /* 0x000fe20000000000 */
[----:B------:R-:W-:-:S10]  /*25290*/  IMAD.MOV.U32 R34, RZ, RZ, RZ ;  /* 0x000000ffff227224 */ /* 0x000fd400078e00ff */
.L_x_1137:
[----:B------:R-:W-:Y:S05]  /*252a0*/  BSYNC B2 ;  /* 0x0000000000027941 */ /* 0x000fea0003800000 */
.L_x_1135:
        /* <DEDUP_REMOVED lines=25> */
.L_x_1129:
        /* <DEDUP_REMOVED lines=63> */
.L_x_1140:
[----:B------:R-:W-:Y:S05]  /*25830*/  BSYNC B0 ;  /* 0x0000000000007941 */ /* 0x000fea0003800000 */
.L_x_1139:
        /* <DEDUP_REMOVED lines=25> */
.L_x_1142:
[----:B------:R-:W-:Y:S01]  /*259d0*/  DMUL R44, RZ, R40 ;  /* 0x00000028ff2c7228 */ /* 0x000fe20000000000 */
[----:B------:R-:W-:-:S10]  /*259e0*/  IMAD.MOV.U32 R27, RZ, RZ, RZ ;  /* 0x000000ffff1b7224 */ /* 0x000fd400078e00ff */
.L_x_1143:
[----:B------:R-:W-:Y:S05]  /*259f0*/  BSYNC B2 ;  /* 0x0000000000027941 */ /* 0x000fea0003800000 */
.L_x_1141:
        /* <DEDUP_REMOVED lines=49> */
.L_x_1145:
[----:B------:R-:W-:Y:S01]  /*25d10*/  DMUL R32, RZ, R40 ;  /* 0x00000028ff207228 */ /* 0x000fe20000000000 */
[----:B------:R-:W-:-:S10]  /*25d20*/  IMAD.MOV.U32 R34, RZ, RZ, RZ ;  /* 0x000000ffff227224 */ /* 0x000fd400078e00ff */
.L_x_1146:
[----:B------:R-:W-:Y:S05]  /*25d30*/  BSYNC B2 ;  /* 0x0000000000027941 */ /* 0x000fea0003800000 */
.L_x_1144:
        /* <DEDUP_REMOVED lines=39> */
.L_x_1128:
        /* <DEDUP_REMOVED lines=11> */
.L_x_1147:
[----:B------:R-:W-:-:S10]  /*26060*/  DADD R12, R40, -R40 ;  /* 0x00000000280c7229 */ /* 0x000fd40000000828 */
[----:B------:R-:W-:Y:S02]  /*26070*/  IMAD.MOV.U32 R14, RZ, RZ, R12 ;  /* 0x000000ffff0e7224 */ /* 0x000fe400078e000c */
[----:B------:R-:W-:Y:S01]  /*26080*/  IMAD.MOV.U32 R15, RZ, RZ, R13 ;  /* 0x000000ffff0f7224 */ /* 0x000fe200078e000d */
[----:B------:R-:W-:Y:S06]  /*26090*/  BRA `(.L_x_1138) ;  /* 0x00000008009c7947 */ /* 0x000fec0003800000 */
.L_x_1127:
        /* <DEDUP_REMOVED lines=26> */
.L_x_1149:
[----:B------:R-:W-:Y:S01]  /*26240*/  DMUL R34, RZ, R40 ;  /* 0x00000028ff227228 */ /* 0x000fe20000000000 */
[----:B------:R-:W-:-:S10]  /*26250*/  IMAD.MOV.U32 R27, RZ, RZ, RZ ;  /* 0x000000ffff1b7224 */ /* 0x000fd400078e00ff */
.L_x_1150:
[----:B------:R-:W-:Y:S05]  /*26260*/  BSYNC B2 ;  /* 0x0000000000027941 */ /* 0x000fea0003800000 */
.L_x_1148:
        /* <DEDUP_REMOVED lines=49> */
.L_x_1152:
[----:B------:R-:W-:Y:S01]  /*26580*/  DMUL R14, RZ, R40 ;  /* 0x00000028ff0e7228 */ /* 0x000fe20000000000 */
[----:B------:R-:W-:-:S10]  /*26590*/  IMAD.MOV.U32 R37, RZ, RZ, RZ ;  /* 0x000000ffff257224 */ /* 0x000fd400078e00ff */
.L_x_1153:
[----:B------:R-:W-:Y:S05]  /*265a0*/  BSYNC B2 ;  /* 0x0000000000027941 */ /* 0x000fea0003800000 */
.L_x_1151:
        /* <DEDUP_REMOVED lines=24> */
.L_x_1126:
        /* <DEDUP_REMOVED lines=59> */
.L_x_1155:
[----:B------:R-:W-:Y:S05]  /*26ae0*/  BSYNC B0 ;  /* 0x0000000000007941 */ /* 0x000fea0003800000 */
.L_x_1154:
[----:B------:R-:W-:Y:S02]  /*26af0*/  IMAD.MOV.U32 R14, RZ, RZ, R40 ;  /* 0x000000ffff0e7224 */ /* 0x000fe400078e0028 */
[----:B------:R-:W-:-:S07]  /*26b00*/  IMAD.MOV.U32 R15, RZ, RZ, R41 ;  /* 0x000000ffff0f7224 */ /* 0x000fce00078e0029 */
.L_x_1138:
[----:B------:R-:W-:Y:S05]  /*26b10*/  BSYNC B1 ;  /* 0x0000000000017941 */ /* 0x000fea0003800000 */
.L_x_1125:
[----:B------:R-:W-:Y:S02]  /*26b20*/  ISETP.NE.AND P6, PT, R36, RZ, PT ;  /* 0x000000ff2400720c */ /* 0x000fe40003fc5270 */
[----:B------:R-:W-:-:S04]  /*26b30*/  @P2 IADD3 R25, P0, R0, UR4, RZ ;  /* 0x0000000400192c10 */ /* 0x000fc8000ff1e0ff */
[----:B------:R-:W-:Y:S01]  /*26b40*/  @P2 LEA R24, P3, R25, UR10, 0x4 ;  /* 0x0000000a19182c11 */ /* 0x000fe2000f8620ff */
[----:B------:R-:W-:Y:S01]  /*26b50*/  @P2 IMAD.X R30, RZ, RZ, UR5, P0 ;  /* 0x00000005ff1e2e24 */ /* 0x000fe200080e06ff */
[----:B------:R-:W-:Y:S01]  /*26b60*/  @P5 LEA R28, P0, R3, UR10, 0x4 ;  /* 0x0000000a031c5c11 */ /* 0x000fe2000f8020ff */
[----:B------:R-:W-:-:S03]  /*26b70*/  UIMAD.WIDE.U32 UR4, UR17, 0x4, UR4 ;  /* 0x00000004110478a5 */ /* 0x000fc6000f8e0004 */
[----:B------:R-:W-:Y:S01]  /*26b80*/  @P2 LEA.HI.X R25, R25, UR11, R30, 0x4, P3 ;  /* 0x0000000b19192c11 */ /* 0x000fe200098f241e */
[----:B------:R-:W-:Y:S01]  /*26b90*/  UISETP.LT.U32.AND UP1, UPT, UR4, UR16, UPT ;  /* 0x000000100400728c */ /* 0x000fe2000bf21070 */
[----:B------:R-:W-:Y:S01]  /*26ba0*/  @P6 LEA R26, P1, R2, UR10, 0x4 ;  /* 0x0000000a021a6c11 */ /* 0x000fe2000f8220ff */
[----:B------:R-:W-:Y:S01]  /*26bb0*/  UISETP.GE.U32.AND UP0, UPT, UR4, 0x10000, UPT ;  /* 0x000100000400788c */ /* 0x000fe2000bf06070 */
[----:B------:R-:W-:Y:S01]  /*26bc0*/  @P4 LEA R30, P3, R4, UR10, 0x4 ;  /* 0x0000000a041e4c11 */ /* 0x000fe2000f8620ff */
[----:B------:R1:W-:Y:S01]  /*26bd0*/  @P2 STG.E.128 desc[UR18][R24.64], R8 ;  /* 0x0000000818002986 */ /* 0x0003e2000c101d12 */
[----:B------:R-:W-:Y:S01]  /*26be0*/  @P6 LEA.HI.X R27, R2, UR11, R5, 0x4, P1 ;  /* 0x0000000b021b6c11 */ /* 0x000fe200088f2405 */
[----:B------:R-:W-:Y:S01]  /*26bf0*/  UISETP.GE.U32.AND.EX UP0, UPT, UR5, URZ, UPT, UP0 ;  /* 0x0000003f0500728c */ /* 0x000fe2000bf06100 */
[----:B------:R-:W-:Y:S01]  /*26c00*/  @P5 LEA.HI.X R29, R3, UR11, R6, 0x4, P0 ;  /* 0x0000000b031d5c11 */ /* 0x000fe200080f2406 */
[----:B------:R-:W-:Y:S01]  /*26c10*/  IMAD.U32 R3, RZ, RZ, UR5 ;  /* 0x00000005ff037e24 */ /* 0x000fe2000f8e00ff */
[----:B------:R-:W-:Y:S01]  /*26c20*/  @P4 LEA.HI.X R31, R4, UR11, R7, 0x4, P3 ;  /* 0x0000000b041f4c11 */ /* 0x000fe200098f2407 */
[----:B------:R1:W-:Y:S01]  /*26c30*/  @P6 STG.E.128 desc[UR18][R26.64], R20 ;  /* 0x000000141a006986 */ /* 0x0003e2000c101d12 */
[----:B------:R-:W-:Y:S01]  /*26c40*/  PLOP3.LUT P0, PT, PT, PT, UP1, 0x80, 0x0 ;  /* 0x000000000000781c */ /* 0x000fe20003f0f018 */
[----:B------:R-:W-:Y:S01]  /*26c50*/  IMAD.U32 R2, RZ, RZ, UR4 ;  /* 0x00000004ff027e24 */ /* 0x000fe2000f8e00ff */
[----:B------:R-:W-:Y:S01]  /*26c60*/  PLOP3.LUT P1, PT, PT, PT, UP0, 0x80, 0x0 ;  /* 0x000000000000781c */ /* 0x000fe20003f2f008 */
[----:B------:R1:W-:Y:S01]  /*26c70*/  @P5 STG.E.128 desc[UR18][R28.64], R16 ;  /* 0x000000101c005986 */ /* 0x0003e2000c101d12 */
[----:B------:R-:W-:-:S03]  /*26c80*/  ISETP.LT.AND.EX P0, PT, R3, UR7, PT, P0 ;  /* 0x0000000703007c0c */ /* 0x000fc6000bf01300 */
[----:B------:R1:W-:Y:S10]  /*26c90*/  @P4 STG.E.128 desc[UR18][R30.64], R12 ;  /* 0x0000000c1e004986 */ /* 0x0003f4000c101d12 */
[----:B------:R-:W-:Y:S05]  /*26ca0*/  @!P1 BRA P0, `(.L_x_1156) ;  /* 0xfffffd94005c9947 */ /* 0x000fea000003ffff */
[----:B------:R-:W-:Y:S05]  /*26cb0*/  EXIT ;  /* 0x000000000000794d */ /* 0x000fea0003800000 */
.L_x_759:
        /* <DEDUP_REMOVED lines=8> */
.L_x_1553:
[----:B0-----:R-:W-:-:S04]  /*26d40*/  LEA R20, P0, R3, UR8, 0x6 ;  /* 0x0000000803147c11 */ /* 0x001fc8000f8030ff */
[----:B------:R-:W-:-:S05]  /*26d50*/  LEA.HI.X R21, R3, UR9, R0, 0x6, P0 ;  /* 0x0000000903157c11 */ /* 0x000fca00080f3400 */
[----:B------:R-:W2:Y:S04]  /*26d60*/  LDG.E.128 R8, desc[UR18][R20.64] ;  /* 0x0000001214087981 */ /* 0x000ea8000c1e1d00 */
[----:B------:R0:W5:Y:S04]  /*26d70*/  LDG.E.128 R12, desc[UR18][R20.64+0x10] ;  /* 0x00001012140c7981 */ /* 0x000168000c1e1d00 */
[----:B------:R0:W5:Y:S04]  /*26d80*/  LDG.E.128 R16, desc[UR18][R20.64+0x20] ;  /* 0x0000201214107981 */ /* 0x000168000c1e1d00 */
[----:B------:R0:W5:Y:S01]  /*26d90*/  LDG.E.128 R4, desc[UR18][R20.64+0x30] ;  /* 0x0000301214047981 */ /* 0x000162000c1e1d00 */
[----:B------:R-:W-:Y:S01]  /*26da0*/  BSSY B1, `(.L_x_1157) ;  /* 0x000076f000017945 */ /* 0x000fe20003800000 */
[----:B--2---:R-:W-:-:S02]  /*26db0*/  DSETP.NAN.AND P0, PT, R8, R10, PT ;  /* 0x0000000a0800722a */ /* 0x004fc40003f08000 */
        /* <DEDUP_REMOVED lines=35> */
[--C-:B------:R-:W-:Y:S02]  /*26ff0*/  IMAD.MOV.U32 R24, RZ, RZ, R30.reuse ;  /* 0x000000ffff187224 */ /* 0x100fe400078e001e */
[----:B------:R-:W-:Y:S02]  /*27000*/  IMAD.MOV.U32 R25, RZ, RZ, R31 ;  /* 0x000000ffff197224 */ /* 0x000fe400078e001f */
[----:B------:R-:W-:-:S08]  /*27010*/  IMAD.MOV.U32 R28, RZ, RZ, R30 ;  /* 0x000000ffff1c7224 */ /* 0x000fd000078e001e */
[----:B------:R-:W-:-:S10]  /*27020*/  @!P0 DMUL R24, R24, 1.80143985094819840000e+16 ;  /* 0x4350000018188828 */ /* 0x000fd40000000000 */
[----:B------:R-:W-:Y:S02]  /*27030*/  @!P0 IMAD.MOV.U32 R31, RZ, RZ, R25 ;  /* 0x000000ffff1f8224 */ /* 0x000fe400078e0019 */
[----:B------:R-:W-:Y:S02]  /*27040*/  @!P0 IMAD.MOV.U32 R28, RZ, RZ, R24 ;  /* 0x000000ffff1c8224 */ /* 0x000fe400078e0018 */
[----:B------:R-:W-:-:S05]  /*27050*/  VIADD R2, R31, 0xffffffff ;  /* 0xffffffff1f027836 */ /* 0x000fca0000000000 */
[----:B------:R-:W-:Y:S01]  /*27060*/  ISETP.GE.U32.AND P2, PT, R2, 0x7fefffff, PT ;  /* 0x7fefffff0200780c */ /* 0x000fe20003f46070 */
[----:B------:R-:W-:Y:S02]  /*27070*/  IMAD.MOV.U32 R2, RZ, RZ, -0x3ff ;  /* 0xfffffc01ff027424 */ /* 0x000fe400078e00ff */
[----:B------:R-:W-:-:S10]  /*27080*/  @!P0 IMAD.MOV.U32 R2, RZ, RZ, -0x435 ;  /* 0xfffffbcbff028424 */ /* 0x000fd400078e00ff */
[----:B------:R-:W-:Y:S01]  /*27090*/  @P2 IMAD.MOV.U32 R22, RZ, RZ, 0x0 ;  /* 0x00000000ff162424 */ /* 0x000fe200078e00ff */
[----:B------:R-:W-:Y:S01]  /*270a0*/  @P2 FSETP.NEU.FTZ.AND P3, PT, R25, RZ, PT ;  /* 0x000000ff1900220b */ /* 0x000fe20003f7d000 */
[----:B------:R-:W-:-:S06]  /*270b0*/  @P2 IMAD.MOV.U32 R23, RZ, RZ, 0x7ff00000 ;  /* 0x7ff00000ff172424 */ /* 0x000fcc00078e00ff */
[----:B------:R-:W-:-:S10]  /*270c0*/  @P2 DFMA R22, R24, R22, +INF ;  /* 0x7ff000001816242b */ /* 0x000fd40000000016 */
[----:B------:R-:W-:Y:S02]  /*270d0*/  @P2 FSEL R22, R22, RZ, P3 ;  /* 0x000000ff16162208 */ /* 0x000fe40001800000 */
[----:B------:R-:W-:Y:S01]  /*270e0*/  @P2 FSEL R23, R23, -QNAN , P3 ;  /* 0xfff0000017172808 */ /* 0x000fe20001800000 */
        /* <DEDUP_REMOVED lines=9> */
[----:B------:R-:W-:Y:S01]  /*27180*/  UMOV UR22, 0x80000000 ;  /* 0x8000000000167882 */ /* 0x000fe20000000000 */
[----:B------:R-:W-:Y:S01]  /*27190*/  ISETP.GE.AND P0, PT, R29, 0x3ff6a09f, PT ;  /* 0x3ff6a09f1d00780c */ /* 0x000fe20003f06270 */
[----:B------:R-:W-:-:S12]  /*271a0*/  UMOV UR23, 0x43300000 ;  /* 0x4330000000177882 */ /* 0x000fd80000000000 */
[----:B------:R-:W-:Y:S02]  /*271b0*/  @P0 VIADD R23, R29, 0xfff00000 ;  /* 0xfff000001d170836 */ /* 0x000fe40000000000 */
[----:B------:R-:W-:Y:S02]  /*271c0*/  @P0 VIADD R2, R2, 0x1 ;  /* 0x0000000102020836 */ /* 0x000fe40000000000 */
[----:B------:R-:W-:-:S06]  /*271d0*/  @P0 IMAD.MOV.U32 R29, RZ, RZ, R23 ;  /* 0x000000ffff1d0224 */ /* 0x000fcc00078e0017 */
        /* <DEDUP_REMOVED lines=13> */
[----:B------:R-:W-:Y:S01]  /*272b0*/  LOP3.LUT R34, R2, 0x80000000, RZ, 0x3c, !PT ;  /* 0x8000000002227812 */ /* 0x000fe200078e3cff */
[----:B------:R-:W-:Y:S01]  /*272c0*/  IMAD.MOV.U32 R35, RZ, RZ, 0x43300000 ;  /* 0x43300000ff237424 */ /* 0x000fe200078e00ff */
[----:B------:R-:W-:-:S03]  /*272d0*/  DADD R30, R30, R30 ;  /* 0x000000001e1e7229 */ /* 0x000fc6000000001e */
[----:B------:R-:W-:Y:S01]  /*272e0*/  DFMA R32, R26, R32, UR4 ;  /* 0x000000041a207e2b */ /* 0x000fe20008000020 */
[----:B------:R-:W-:Y:S01]  /*272f0*/  UMOV UR4, 0xa9ab0956 ;  /* 0xa9ab095600047882 */ /* 0x000fe20000000000 */
[----:B------:R-:W-:Y:S01]  /*27300*/  UMOV UR5, 0x3f1745cb ;  /* 0x3f1745cb00057882 */ /* 0x000fe20000000000 */
[----:B------:R-:W-:Y:S01]  /*27310*/  DADD R34, R34, -UR22 ;  /* 0x8000001622227e29 */ /* 0x000fe20008000000 */
[----:B------:R-:W-:Y:S01]  /*27320*/  UMOV UR22, 0xfefa39ef ;  /* 0xfefa39ef00167882 */ /* 0x000fe20000000000 */
[----:B------:R-:W-:Y:S01]  /*27330*/  UMOV UR23, 0x3fe62e42 ;  /* 0x3fe62e4200177882 */ /* 0x000fe20000000000 */
[----:B------:R-:W-:Y:S02]  /*27340*/  DFMA R30, R28, -R22, R30 ;  /* 0x800000161c1e722b */ /* 0x000fe4000000001e */
[----:B------:R-:W-:Y:S01]  /*27350*/  DFMA R32, R26, R32, UR4 ;  /* 0x000000041a207e2b */ /* 0x000fe20008000020 */
[----:B------:R-:W-:Y:S01]  /*27360*/  UMOV UR4, 0x2d1b5154 ;  /* 0x2d1b515400047882 */ /* 0x000fe20000000000 */
[----:B------:R-:W-:Y:S01]  /*27370*/  UMOV UR5, 0x3f3c71c7 ;  /* 0x3f3c71c700057882 */ /* 0x000fe20000000000 */
[----:B------:R-:W-:-:S03]  /*27380*/  DFMA R28, R34, UR22, R22 ;  /* 0x00000016221c7c2b */ /* 0x000fc60008000016 */
[----:B------:R-:W-:Y:S02]  /*27390*/  DMUL R30, R24, R30 ;  /* 0x0000001e181e7228 */ /* 0x000fe40000000000 */
[----:B------:R-:W-:Y:S01]  /*273a0*/  DFMA R32, R26, R32, UR4 ;  /* 0x000000041a207e2b */ /* 0x000fe20008000020 */
[----:B------:R-:W-:Y:S01]  /*273b0*/  UMOV UR4, 0x923be72d ;  /* 0x923be72d00047882 */ /* 0x000fe20000000000 */
[----:B------:R-:W-:Y:S01]  /*273c0*/  UMOV UR5, 0x3f624924 ;  /* 0x3f62492400057882 */ /* 0x000fe20000000000 */
[----:B------:R-:W-:-:S05]  /*273d0*/  DFMA R38, -R34, UR22, R28 ;  /* 0x0000001622267c2b */ /* 0x000fca000800011c */
[----:B------:R-:W-:Y:S01]  /*273e0*/  DFMA R32, R26, R32, UR4 ;  /* 0x000000041a207e2b */ /* 0x000fe20008000020 */
[----:B------:R-:W-:Y:S01]  /*273f0*/  UMOV UR4, 0x9999a3c4 ;  /* 0x9999a3c400047882 */ /* 0x000fe20000000000 */
[----:B------:R-:W-:Y:S01]  /*27400*/  UMOV UR5, 0x3f899999 ;  /* 0x3f89999900057882 */ /* 0x000fe20000000000 */
[----:B------:R-:W-:-:S05]  /*27410*/  DADD R38, -R22, R38 ;  /* 0x0000000016267229 */ /* 0x000fca0000000126 */
        /* <DEDUP_REMOVED lines=12> */
.L_x_1164:
        /* <DEDUP_REMOVED lines=21> */
.L_x_1167:
[----:B------:R-:W-:Y:S05]  /*27630*/  BSYNC B3 ;  /* 0x0000000000037941 */ /* 0x000fea0003800000 */
.L_x_1166:
        /* <DEDUP_REMOVED lines=29> */
.L_x_1165:
[----:B------:R-:W-:Y:S05]  /*27810*/  BSYNC B2 ;  /* 0x0000000000027941 */ /* 0x000fea0003800000 */
.L_x_1163:
        /* <DEDUP_REMOVED lines=21> */
.L_x_1169:
[----:B------:R-:W-:Y:S05]  /*27970*/  BSYNC B2 ;  /* 0x0000000000027941 */ /* 0x000fea0003800000 */
.L_x_1168:
        /* <DEDUP_REMOVED lines=82> */
.L_x_1171:
[----:B------:R-:W-:-:S04]  /*27ea0*/  ISETP.GE.AND P0, PT, R9, RZ, PT ;  /* 0x000000ff0900720c */ /* 0x000fc80003f06270 */
[----:B------:R-:W-:Y:S02]  /*27eb0*/  FSEL R20, RZ, 3.37028055040000000000e+12, P0 ;  /* 0x54442d18ff147808 */ /* 0x000fe40000000000 */
[----:B------:R-:W-:-:S07]  /*27ec0*/  FSEL R21, RZ, 2.1426990032196044922, P0 ;  /* 0x400921fbff157808 */ /* 0x000fce0000000000 */
.L_x_1172:
[----:B------:R-:W-:Y:S05]  /*27ed0*/  BSYNC B0 ;  /* 0x0000000000007941 */ /* 0x000fea0003800000 */
.L_x_1170:
[----:B------:R-:W-:Y:S01]  /*27ee0*/  DADD R8, |R8|, |R10| ;  /* 0x0000000008087229 */ /* 0x000fe2000000060a */
[----:B------:R-:W-:Y:S01]  /*27ef0*/  LOP3.LUT R11, R21, 0x80000000, R11, 0xb8, !PT ;  /* 0x80000000150b7812 */ /* 0x000fe200078eb80b */
[----:B------:R-:W-:-:S06]  /*27f00*/  DMUL R22, R22, 0.5 ;  /* 0x3fe0000016167828 */ /* 0x000fcc0000000000 */
[----:B------:R-:W-:-:S06]  /*27f10*/  DSETP.GTU.AND P0, PT, |R8|, +INF , PT ;  /* 0x7ff000000800742a */ /* 0x000fcc0003f0c200 */
[----:B------:R-:W-:Y:S02]  /*27f20*/  FSEL R8, R8, R20, P0 ;  /* 0x0000001408087208 */ /* 0x000fe40000000000 */
[----:B------:R-:W-:Y:S01]  /*27f30*/  FSEL R9, R9, R11, P0 ;  /* 0x0000000b09097208 */ /* 0x000fe20000000000 */
[----:B------:R-:W-:Y:S06]  /*27f40*/  BRA `(.L_x_1173) ;  /* 0x0000006400507947 */ /* 0x000fec0003800000 */
.L_x_1162:
[----:B------:R-:W-:Y:S01]  /*27f50*/  DMUL R22, R20, R20 ;  /* 0x0000001414167228 */ /* 0x000fe20000000000 */
[----:B------:R-:W-:Y:S01]  /*27f60*/  UMOV UR4, 0x66666666 ;  /* 0x6666666600047882 */ /* 0x000fe20000000000 */
[----:B------:R-:W-:-:S06]  /*27f70*/  UMOV UR5, 0x3fe66666 ;  /* 0x3fe6666600057882 */ /* 0x000fcc0000000000 */
[----:B------:R-:W-:-:S08]  /*27f80*/  DFMA R22, R36, R36, R22 ;  /* 0x000000242416722b */ /* 0x000fd00000000016 */
[----:B------:R-:W-:-:S14]  /*27f90*/  DSETP.GTU.AND P0, PT, R22, UR4, PT ;  /* 0x0000000416007e2a */ /* 0x000fdc000bf0c000 */
[----:B------:R-:W-:Y:S05]  /*27fa0*/  @P0 BRA `(.L_x_1174) ;  /* 0x0000000c00180947 */ /* 0x000fea0003800000 */
[----:B------:R-:W0:Y:S01]  /*27fb0*/  MUFU.RCP64H R25, R37 ;  /* 0x0000002500197308 */ /* 0x000e220000001800 */
[----:B------:R-:W-:Y:S01]  /*27fc0*/  IMAD.MOV.U32 R24, RZ, RZ, 0x1 ;  /* 0x00000001ff187424 */ /* 0x000fe200078e00ff */
[----:B------:R-:W-:Y:S01]  /*27fd0*/  BSSY B0, `(.L_x_1175) ;  /* 0x000005d000007945 */ /* 0x000fe20003800000 */
[----:B------:R-:W-:Y:S01]  /*27fe0*/  IMAD.MOV.U32 R27, RZ, RZ, R23 ;  /* 0x000000ffff1b7224 */ /* 0x000fe200078e0017 */
[----:B------:R-:W-:Y:S01]  /*27ff0*/  FSETP.GEU.AND P5, PT, |R21|, 6.5827683646048100446e-37, PT ;  /* 0x036000001500780b */ /* 0x000fe20003fae200 */
[----:B------:R-:W-:Y:S02]  /*28000*/  IMAD.MOV.U32 R26, RZ, RZ, R22 ;  /* 0x000000ffff1a7224 */ /* 0x000fe400078e0016 */
[----:B------:R-:W-:Y:S01]  /*28010*/  IMAD.MOV.U32 R33, RZ, RZ, R27 ;  /* 0x000000ffff217224 */ /* 0x000fe200078e001b */
[----:B------:R-:W-:Y:S01]  /*28020*/  ISETP.GT.AND P0, PT, R27, 0xfffff, PT ;  /* 0x000fffff1b00780c */ /* 0x000fe20003f04270 */
[----:B------:R-:W-:Y:S01]  /*28030*/  IMAD.MOV.U32 R32, RZ, RZ, R26 ;  /* 0x000000ffff207224 */ /* 0x000fe200078e001a */
[----:B0-----:R-:W-:-:S11]  /*28040*/  DFMA R28, -R36, R24, 1 ;  /* 0x3ff00000241c742b */ /* 0x001fd60000000118 */
[----:B------:R-:W-:Y:S02]  /*28050*/  @!P0 DMUL R26, R26, 1.80143985094819840000e+16 ;  /* 0x435000001a1a8828 */ /* 0x000fe40000000000 */
[----:B------:R-:W-:-:S08]  /*28060*/  DFMA R28, R28, R28, R28 ;  /* 0x0000001c1c1c722b */ /* 0x000fd0000000001c */
[----:B------:R-:W-:Y:S01]  /*28070*/  @!P0 IMAD.MOV.U32 R33, RZ, RZ, R27 ;  /* 0x000000ffff218224 */ /* 0x000fe200078e001b */
[----:B------:R-:W-:Y:S01]  /*28080*/  DFMA R28, R24, R28, R24 ;  /* 0x0000001c181c722b */ /* 0x000fe20000000018 */
[----:B------:R-:W-:Y:S02]  /*28090*/  @!P0 IMAD.MOV.U32 R32, RZ, RZ, R26 ;  /* 0x000000ffff208224 */ /* 0x000fe400078e001a */
[----:B------:R-:W-:-:S05]  /*280a0*/  VIADD R2, R33, 0xffffffff ;  /* 0xffffffff21027836 */ /* 0x000fca0000000000 */
[----:B------:R-:W-:Y:S01]  /*280b0*/  DFMA R22, -R36, R28, 1 ;  /* 0x3ff000002416742b */ /* 0x000fe2000000011c */
[----:B------:R-:W-:-:S07]  /*280c0*/  ISETP.GE.U32.AND P2, PT, R2, 0x7fefffff, PT ;  /* 0x7fefffff0200780c */ /* 0x000fce0003f46070 */
[----:B------:R-:W-:-:S06]  /*280d0*/  DFMA R24, R28, R22, R28 ;  /* 0x000000161c18722b */ /* 0x000fcc000000001c */
[----:B------:R-:W-:Y:S01]  /*280e0*/  @P2 IMAD.MOV.U32 R22, RZ, RZ, 0x0 ;  /* 0x00000000ff162424 */ /* 0x000fe200078e00ff */
[----:B------:R-:W-:Y:S01]  /*280f0*/  @P2 FSETP.NEU.FTZ.AND P3, PT, R27, RZ, PT ;  /* 0x000000ff1b00220b */ /* 0x000fe20003f7d000 */
[----:B------:R-:W-:Y:S01]  /*28100*/  DMUL R28, R20, R24 ;  /* 0x00000018141c7228 */ /* 0x000fe20000000000 */
[----:B------:R-:W-:-:S06]  /*28110*/  @P2 IMAD.MOV.U32 R23, RZ, RZ, 0x7ff00000 ;  /* 0x7ff00000ff172424 */ /* 0x000fcc00078e00ff */
[----:B------:R-:W-:Y:S02]  /*28120*/  @P2 DFMA R22, R26, R22, +INF ;  /* 0x7ff000001a16242b */ /* 0x000fe40000000016 */
[----:B------:R-:W-:-:S08]  /*28130*/  DFMA R30, -R36, R28, R20 ;  /* 0x0000001c241e722b */ /* 0x000fd00000000114 */
[----:B------:R-:W-:Y:S01]  /*28140*/  DFMA R24, R24, R30, R28 ;  /* 0x0000001e1818722b */ /* 0x000fe2000000001c */
[----:B------:R-:W-:Y:S02]  /*28150*/  @P2 FSEL R22, R22, RZ, P3 ;  /* 0x000000ff16162208 */ /* 0x000fe40001800000 */
[----:B------:R-:W-:-:S07]  /*28160*/  @P2 FSEL R23, R23, -QNAN , P3 ;  /* 0xfff0000017172808 */ /* 0x000fce0001800000 */
[----:B------:R-:W-:-:S05]  /*28170*/  FFMA R2, RZ, R37, R25 ;  /* 0x00000025ff027223 */ /* 0x000fca0000000019 */
[----:B------:R-:W-:Y:S01]  /*28180*/  FSETP.GT.AND P4, PT, |R2|, 1.469367938527859385e-39, PT ;  /* 0x001000000200780b */ /* 0x000fe20003f84200 */
[----:B------:R-:W-:Y:S02]  /*28190*/  IMAD.MOV.U32 R2, RZ, RZ, -0x3ff ;  /* 0xfffffc01ff027424 */ /* 0x000fe400078e00ff */
[----:B------:R-:W-:Y:S01]  /*281a0*/  @!P0 IMAD.MOV.U32 R2, RZ, RZ, -0x435 ;  /* 0xfffffbcbff028424 */ /* 0x000fe200078e00ff */
[----:B------:R-:W-:Y:S09]  /*281b0*/  @P2 BRA `(.L_x_1176) ;  /* 0x0000000000f82947 */ /* 0x000ff20003800000 */
[----:B------:R-:W-:Y:S01]  /*281c0*/  LOP3.LUT R22, R33, 0x800fffff, RZ, 0xc0, !PT ;  /* 0x800fffff21167812 */ /* 0x000fe200078ec0ff */
[----:B------:R-:W-:Y:S01]  /*281d0*/  IMAD.MOV.U32 R30, RZ, RZ, R32 ;  /* 0x000000ffff1e7224 */ /* 0x000fe200078e0020 */
[----:B------:R-:W-:Y:S01]  /*281e0*/  UMOV UR4, 0x3ae80f1e ;  /* 0x3ae80f1e00047882 */ /* 0x000fe20000000000 */
[----:B------:R-:W-:Y:S01]  /*281f0*/  IMAD.MOV.U32 R26, RZ, RZ, RZ ;  /* 0x000000ffff1a7224 */ /* 0x000fe200078e00ff */
[----:B------:R-:W-:Y:S01]  /*28200*/  LOP3.LUT R31, R22, 0x3ff00000, RZ, 0xfc, !PT ;  /* 0x3ff00000161f7812 */ /* 0x000fe200078efcff */
[----:B------:R-:W-:Y:S01]  /*28210*/  IMAD.MOV.U32 R38, RZ, RZ, -0x748574fc ;  /* 0x8b7a8b04ff267424 */ /* 0x000fe200078e00ff */
[----:B------:R-:W-:Y:S01]  /*28220*/  UMOV UR5, 0x3eb1380b ;  /* 0x3eb1380b00057882 */ /* 0x000fe20000000000 */
[----:B------:R-:W-:Y:S01]  /*28230*/  IMAD.MOV.U32 R39, RZ, RZ, 0x3ed0ee25 ;  /* 0x3ed0ee25ff277424 */ /* 0x000fe200078e00ff */
[----:B------:R-:W-:Y:S01]  /*28240*/  ISETP.GE.AND P0, PT, R31, 0x3ff6a09f, PT ;  /* 0x3ff6a09f1f00780c */ /* 0x000fe20003f06270 */
[----:B------:R-:W-:Y:S01]  /*28250*/  UMOV UR22, 0x80000000 ;  /* 0x8000000000167882 */ /* 0x000fe20000000000 */
[----:B------:R-:W-:Y:S01]  /*28260*/  LEA.HI R2, R33, R2, RZ, 0xc ;  /* 0x0000000221027211 */ /* 0x000fe200078f60ff */
[----:B------:R-:W-:-:S10]  /*28270*/  UMOV UR23, 0x43300000 ;  /* 0x4330000000177882 */ /* 0x000fd40000000000 */
        /* <DEDUP_REMOVED lines=50> */
.L_x_1176:
[----:B------:R-:W-:Y:S05]  /*285a0*/  BSYNC B0 ;  /* 0x0000000000007941 */ /* 0x000fea0003800000 */
.L_x_1175:
[----:B------:R-:W-:Y:S04]  /*285b0*/  BSSY B2, `(.L_x_1177) ;  /* 0x0000008000027945 */ /* 0x000fe80003800000 */
[----:B------:R-:W-:Y:S05]  /*285c0*/  @P4 BRA P5, `(.L_x_1178) ;  /* 0x0000000000184947 */ /* 0x000fea0002800000 */
[----:B------:R-:W-:Y:S01]  /*285d0*/  IMAD.MOV.U32 R24, RZ, RZ, R20 ;  /* 0x000000ffff187224 */ /* 0x000fe200078e0014 */
[----:B------:R-:W-:Y:S01]  /*285e0*/  MOV R28, 0x28630 ;  /* 0x00028630001c7802 */ /* 0x000fe20000000f00 */
[----:B------:R-:W-:Y:S02]  /*285f0*/  IMAD.MOV.U32 R25, RZ, RZ, R21 ;  /* 0x000000ffff197224 */ /* 0x000fe400078e0015 */
[----:B------:R-:W-:Y:S02]  /*28600*/  IMAD.MOV.U32 R30, RZ, RZ, R36 ;  /* 0x000000ffff1e7224 */ /* 0x000fe400078e0024 */
[----:B------:R-:W-:-:S07]  /*28610*/  IMAD.MOV.U32 R27, RZ, RZ, R37 ;  /* 0x000000ffff1b7224 */ /* 0x000fce00078e0025 */
[----:B-----5:R-:W-:Y:S05]  /*28620*/  CALL.REL.NOINC `($__internal_1_$__cuda_sm20_div_rn_f64_full) ;  /* 0x0000024c003c7944 */ /* 0x020fea0003c00000 */
.L_x_1178:
[----:B------:R-:W-:Y:S05]  /*28630*/  BSYNC B2 ;  /* 0x0000000000027941 */ /* 0x000fea0003800000 */
.L_x_1177:
        /* <DEDUP_REMOVED lines=82> */
.L_x_1180:
[----:B------:R-:W-:-:S04]  /*28b60*/  ISETP.GE.AND P0, PT, R9, RZ, PT ;  /* 0x000000ff0900720c */ /* 0x000fc80003f06270 */
[----:B------:R-:W-:Y:S02]  /*28b70*/  FSEL R20, RZ, 3.37028055040000000000e+12, P0 ;  /* 0x54442d18ff147808 */ /* 0x000fe40000000000 */
[----:B------:R-:W-:-:S07]  /*28b80*/  FSEL R21, RZ, 2.1426990032196044922, P0 ;  /* 0x400921fbff157808 */ /* 0x000fce0000000000 */
.L_x_1181:
[----:B------:R-:W-:Y:S05]  /*28b90*/  BSYNC B0 ;  /* 0x0000000000007941 */ /* 0x000fea0003800000 */
.L_x_1179:
[----:B------:R-:W-:Y:S01]  /*28ba0*/  DADD R8, |R8|, |R10| ;  /* 0x0000000008087229 */ /* 0x000fe2000000060a */
[----:B------:R-:W-:Y:S01]  /*28bb0*/  LOP3.LUT R11, R21, 0x80000000, R11, 0xb8, !PT ;  /* 0x80000000150b7812 */ /* 0x000fe200078eb80b */
[----:B------:R-:W-:-:S06]  /*28bc0*/  DMUL R22, R22, 0.5 ;  /* 0x3fe0000016167828 */ /* 0x000fcc0000000000 */
[----:B------:R-:W-:-:S06]  /*28bd0*/  DSETP.GTU.AND P0, PT, |R8|, +INF , PT ;  /* 0x7ff000000800742a */ /* 0x000fcc0003f0c200 */
[----:B------:R-:W-:Y:S02]  /*28be0*/  FSEL R8, R8, R20, P0 ;  /* 0x0000001408087208 */ /* 0x000fe40000000000 */
[----:B------:R-:W-:Y:S01]  /*28bf0*/  FSEL R9, R9, R11, P0 ;  /* 0x0000000b09097208 */ /* 0x000fe20000000000 */
[----:B------:R-:W-:Y:S06]  /*28c00*/  BRA `(.L_x_1173) ;  /* 0x0000005800207947 */ /* 0x000fec0003800000 */
.L_x_1174:
        /* <DEDUP_REMOVED lines=9> */
[----:B------:R-:W-:-:S02]  /*28ca0*/  DADD R38, R22, R22 ;  /* 0x0000000016267229 */ /* 0x000fc40000000016 */
[----:B------:R-:W-:Y:S02]  /*28cb0*/  DMUL R46, R22, R22 ;  /* 0x00000016162e7228 */ /* 0x000fe40000000000 */
        /* <DEDUP_REMOVED lines=18> */
.L_x_1183:
        /* <DEDUP_REMOVED lines=11> */
[C-C-:B------:R-:W-:Y:S01]  /*28e90*/  DSETP.GEU.AND P3, PT, R46.reuse, R24.reuse, PT ;  /* 0x000000182e00722a */ /* 0x140fe20003f6e000 */
[----:B------:R-:W-:Y:S01]  /*28ea0*/  IMAD.MOV.U32 R52, RZ, RZ, R22 ;  /* 0x000000ffff347224 */ /* 0x000fe200078e0016 */
[----:B------:R-:W-:Y:S01]  /*28eb0*/  DSETP.LT.OR P0, PT, R46, R24, P0 ;  /* 0x000000182e00722a */ /* 0x000fe20000701400 */
[----:B------:R-:W-:-:S03]  /*28ec0*/  IMAD.MOV.U32 R53, RZ, RZ, R23 ;  /* 0x000000ffff357224 */ /* 0x000fc600078e0017 */
        /* <DEDUP_REMOVED lines=50> */
[C-C-:B------:R-:W-:Y:S01]  /*291f0*/  DSETP.LT.OR P0, PT, R46.reuse, R42.reuse, P0 ;  /* 0x0000002a2e00722a */ /* 0x140fe20000701400 */
[----:B------:R-:W-:Y:S01]  /*29200*/  IMAD.MOV.U32 R48, RZ, RZ, R30 ;  /* 0x000000ffff307224 */ /* 0x000fe200078e001e */
        /* <DEDUP_REMOVED lines=8> */
[----:B------:R-:W-:Y:S01]  /*29290*/  IMAD.MOV.U32 R42, RZ, RZ, R26 ;  /* 0x000000ffff2a7224 */ /* 0x000fe200078e001a */
[----:B------:R-:W-:Y:S06]  /*292a0*/  @P0 BRA `(.L_x_1183) ;  /* 0xfffffff800cc0947 */ /* 0x000fec000383ffff */
[----:B------:R-:W-:Y:S05]  /*292b0*/  BSYNC B0 ;  /* 0x0000000000007941 */ /* 0x000fea0003800000 */
.L_x_1182:
        /* <DEDUP_REMOVED lines=97> */
.L_x_1185:
        /* <DEDUP_REMOVED lines=21> */
.L_x_1188:
[----:B------:R-:W-:Y:S05]  /*29a20*/  BSYNC B3 ;  /* 0x0000000000037941 */ /* 0x000fea0003800000 */
.L_x_1187:
        /* <DEDUP_REMOVED lines=29> */
.L_x_1186:
[----:B------:R-:W-:Y:S05]  /*29c00*/  BSYNC B2 ;  /* 0x0000000000027941 */ /* 0x000fea0003800000 */
.L_x_1184:
        /* <DEDUP_REMOVED lines=21> */
.L_x_1190:
[----:B------:R-:W-:Y:S05]  /*29d60*/  BSYNC B2 ;  /* 0x0000000000027941 */ /* 0x000fea0003800000 */
.L_x_1189:
        /* <DEDUP_REMOVED lines=82> */
.L_x_1192:
[----:B------:R-:W-:-:S04]  /*2a290*/  ISETP.GE.AND P0, PT, R9, RZ, PT ;  /* 0x000000ff0900720c */ /* 0x000fc80003f06270 */
[----:B------:R-:W-:Y:S02]  /*2a2a0*/  FSEL R20, RZ, 3.37028055040000000000e+12, P0 ;  /* 0x54442d18ff147808 */ /* 0x000fe40000000000 */
[----:B------:R-:W-:-:S07]  /*2a2b0*/  FSEL R21, RZ, 2.1426990032196044922, P0 ;  /* 0x400921fbff157808 */ /* 0x000fce0000000000 */
.L_x_1193:
[----:B------:R-:W-:Y:S05]  /*2a2c0*/  BSYNC B0 ;  /* 0x0000000000007941 */ /* 0x000fea0003800000 */
.L_x_1191:
[----:B------:R-:W-:Y:S01]  /*2a2d0*/  DADD R8, |R8|, |R10| ;  /* 0x0000000008087229 */ /* 0x000fe2000000060a */
[----:B------:R-:W-:Y:S01]  /*2a2e0*/  LOP3.LUT R11, R21, 0x80000000, R11, 0xb8, !PT ;  /* 0x80000000150b7812 */ /* 0x000fe200078eb80b */
[----:B------:R-:W-:-:S06]  /*2a2f0*/  DMUL R22, R22, 0.5 ;  /* 0x3fe0000016167828 */ /* 0x000fcc0000000000 */
[----:B------:R-:W-:-:S06]  /*2a300*/  DSETP.GTU.AND P0, PT, |R8|, +INF , PT ;  /* 0x7ff000000800742a */ /* 0x000fcc0003f0c200 */
[----:B------:R-:W-:Y:S02]  /*2a310*/  FSEL R8, R8, R20, P0 ;  /* 0x0000001408087208 */ /* 0x000fe40000000000 */
[----:B------:R-:W-:Y:S01]  /*2a320*/  FSEL R9, R9, R11, P0 ;  /* 0x0000000b09097208 */ /* 0x000fe20000000000 */
[----:B------:R-:W-:Y:S06]  /*2a330*/  BRA `(.L_x_1173) ;  /* 0x0000004000547947 */ /* 0x000fec0003800000 */
.L_x_1161:
        /* <DEDUP_REMOVED lines=10> */
[-C--:B------:R-:W-:Y:S01]  /*2a3e0*/  SEL R26, R32, R22.reuse, P0 ;  /* 0x00000016201a7207 */ /* 0x080fe20000000000 */
[----:B------:R-:W-:Y:S01]  /*2a3f0*/  IMAD.MOV.U32 R35, RZ, RZ, 0x3fd80000 ;  /* 0x3fd80000ff237424 */ /* 0x000fe200078e00ff */
[----:B------:R-:W-:Y:S01]  /*2a400*/  LOP3.LUT R2, R25, 0xffc00000, RZ, 0xc0, !PT ;  /* 0xffc0000019027812 */ /* 0x000fe200078ec0ff */
[----:B------:R-:W-:Y:S01]  /*2a410*/  MUFU.RCP64H R39, R37 ;  /* 0x0000002500277308 */ /* 0x000fe20000001800 */
[----:B------:R-:W-:Y:S01]  /*2a420*/  SEL R27, R33, R23, P0 ;  /* 0x00000017211b7207 */ /* 0x000fe20000000000 */
[----:B------:R-:W-:Y:S01]  /*2a430*/  IMAD.MOV.U32 R38, RZ, RZ, 0x1 ;  /* 0x00000001ff267424 */ /* 0x000fe200078e00ff */
[----:B------:R-:W-:Y:S01]  /*2a440*/  IADD3 R29, -R2, 0x7fd00000, RZ ;  /* 0x7fd00000021d7810 */ /* 0x000fe20007ffe1ff */
[----:B------:R-:W-:Y:S01]  /*2a450*/  BSSY B0, `(.L_x_1194) ;  /* 0x0000076000007945 */ /* 0x000fe20003800000 */
[----:B------:R-:W-:-:S02]  /*2a460*/  SEL R24, R32, R22, P2 ;  /* 0x0000001620187207 */ /* 0x000fc40001000000 */
[----:B------:R-:W-:Y:S02]  /*2a470*/  ISETP.GE.U32.AND P3, PT, R27, 0x7ff00000, PT ;  /* 0x7ff000001b00780c */ /* 0x000fe40003f66070 */
[C---:B------:R-:W-:Y:S01]  /*2a480*/  DMUL R30, R28.reuse, R26 ;  /* 0x0000001a1c1e7228 */ /* 0x040fe20000000000 */
[----:B------:R-:W-:Y:S01]  /*2a490*/  FSETP.GEU.AND P5, PT, |R21|, 6.5827683646048100446e-37, PT ;  /* 0x036000001500780b */ /* 0x000fe20003fae200 */
[----:B------:R-:W-:-:S06]  /*2a4a0*/  DMUL R22, R28, R24 ;  /* 0x000000181c167228 */ /* 0x000fcc0000000000 */
[----:B------:R-:W-:-:S08]  /*2a4b0*/  DMUL R30, R30, R30 ;  /* 0x0000001e1e1e7228 */ /* 0x000fd00000000000 */
[----:B------:R-:W-:Y:S01]  /*2a4c0*/  DFMA R22, R22, R22, R30 ;  /* 0x000000161616722b */ /* 0x000fe2000000001e */
[----:B------:R-:W-:-:S07]  /*2a4d0*/  IMAD.U32 R30, RZ, RZ, UR6 ;  /* 0x00000006ff1e7e24 */ /* 0x000fce000f8e00ff */
[----:B------:R-:W-:Y:S02]  /*2a4e0*/  DSETP.MIN.AND P0, P2, R22, UR4, PT ;  /* 0x0000000416007e2a */ /* 0x000fe4000ba00000 */
[----:B------:R-:W-:-:S05]  /*2a4f0*/  IMAD.MOV.U32 R28, RZ, RZ, R23 ;  /* 0x000000ffff1c7224 */ /* 0x000fca00078e0017 */
[----:B------:R-:W-:Y:S01]  /*2a500*/  FSEL R29, R28, UR6, P0 ;  /* 0x000000061c1d7c08 */ /* 0x000fe20008000000 */
[----:B------:R-:W-:-:S05]  /*2a510*/  IMAD.MOV.U32 R28, RZ, RZ, R22 ;  /* 0x000000ffff1c7224 */ /* 0x000fca00078e0016 */
[----:B------:R-:W-:Y:S02]  /*2a520*/  SEL R28, R28, UR4, P0 ;  /* 0x000000041c1c7c07 */ /* 0x000fe40008000000 */
[----:B------:R-:W-:Y:S01]  /*2a530*/  @P2 LOP3.LUT R29, R30, 0x80000, RZ, 0xfc, !PT ;  /* 0x000800001e1d2812 */ /* 0x000fe200078efcff */
[----:B------:R-:W-:Y:S01]  /*2a540*/  IMAD.MOV.U32 R30, RZ, RZ, RZ ;  /* 0x000000ffff1e7224 */ /* 0x000fe200078e00ff */
[----:B------:R-:W-:Y:S02]  /*2a550*/  DSETP.NEU.AND P2, PT, R26, RZ, PT ;  /* 0x000000ff1a00722a */ /* 0x000fe40003f4d000 */
[----:B------:R-:W0:Y:S03]  /*2a560*/  MUFU.RSQ64H R31, R29 ;  /* 0x0000001d001f7308 */ /* 0x000e260000001c00 */
[----:B0-----:R-:W-:-:S08]  /*2a570*/  DMUL R32, R30, R30 ;  /* 0x0000001e1e207228 */ /* 0x001fd00000000000 */
[----:B------:R-:W-:Y:S02]  /*2a580*/  DFMA R32, R28, -R32, 1 ;  /* 0x3ff000001c20742b */ /* 0x000fe40000000820 */
[----:B------:R-:W-:-:S06]  /*2a590*/  DFMA R28, -R36, R38, 1 ;  /* 0x3ff00000241c742b */ /* 0x000fcc0000000126 */
[----:B------:R-:W-:Y:S02]  /*2a5a0*/  DFMA R34, R32, R34, 0.5 ;  /* 0x3fe000002022742b */ /* 0x000fe40000000022 */
[----:B------:R-:W-:Y:S02]  /*2a5b0*/  DMUL R32, R30, R32 ;  /* 0x000000201e207228 */ /* 0x000fe40000000000 */
[----:B------:R-:W-:-:S06]  /*2a5c0*/  DFMA R28, R28, R28, R28 ;  /* 0x0000001c1c1c722b */ /* 0x000fcc000000001c */
[----:B------:R-:W-:Y:S02]  /*2a5d0*/  DFMA R32, R34, R32, R30 ;  /* 0x000000202220722b */ /* 0x000fe4000000001e */
[----:B------:R-:W-:-:S06]  /*2a5e0*/  DFMA R38, R38, R28, R38 ;  /* 0x0000001c2626722b */ /* 0x000fcc0000000026 */
[----:B------:R-:W-:Y:S01]  /*2a5f0*/  DMUL R32, R22, R32 ;  /* 0x0000002016207228 */ /* 0x000fe20000000000 */
[----:B------:R-:W-:Y:S01]  /*2a600*/  LOP3.LUT R23, R2, 0x100000, RZ, 0xfc, !PT ;  /* 0x0010000002177812 */ /* 0x000fe200078efcff */
[----:B------:R-:W-:-:S06]  /*2a610*/  IMAD.MOV.U32 R22, RZ, RZ, RZ ;  /* 0x000000ffff167224 */ /* 0x000fcc00078e00ff */
[----:B------:R-:W-:Y:S02]  /*2a620*/  DMUL R32, R32, R22 ;  /* 0x0000001620207228 */ /* 0x000fe40000000000 */
[----:B------:R-:W-:-:S08]  /*2a630*/  DFMA R22, -R36, R38, 1 ;  /* 0x3ff000002416742b */ /* 0x000fd00000000126 */
[----:B------:R-:W-:Y:S01]  /*2a640*/  @!P3 FSEL R27, R25, R33, !P2 ;  /* 0x00000021191bb208 */ /* 0x000fe20005000000 */
[----:B------:R-:W-:Y:S01]  /*2a650*/  DFMA R22, R38, R22, R38 ;  /* 0x000000162616722b */ /* 0x000fe20000000026 */
[----:B------:R-:W-:Y:S02]  /*2a660*/  @!P3 FSEL R26, R24, R32, !P2 ;  /* 0x00000020181ab208 */ /* 0x000fe40005000000 */
[----:B------:R-:W-:Y:S01]  /*2a670*/  ISETP.GT.AND P0, PT, R27, 0xfffff, PT ;  /* 0x000fffff1b00780c */ /* 0x000fe20003f04270 */
[----:B------:R-:W-:Y:S02]  /*2a680*/  IMAD.MOV.U32 R29, RZ, RZ, R27 ;  /* 0x000000ffff1d7224 */ /* 0x000fe400078e001b */
[----:B------:R-:W-:Y:S02]  /*2a690*/  IMAD.MOV.U32 R28, RZ, RZ, R26 ;  /* 0x000000ffff1c7224 */ /* 0x000fe400078e001a */
[----:B------:R-:W-:-:S08]  /*2a6a0*/  DMUL R24, R20, R22 ;  /* 0x0000001614187228 */ /* 0x000fd00000000000 */
[----:B------:R-:W-:Y:S02]  /*2a6b0*/  @!P0 DMUL R28, R28, 1.80143985094819840000e+16 ;  /* 0x435000001c1c8828 */ /* 0x000fe40000000000 */
[----:B------:R-:W-:-:S08]  /*2a6c0*/  DFMA R30, -R36, R24, R20 ;  /* 0x00000018241e722b */ /* 0x000fd00000000114 */
[----:B------:R-:W-:Y:S01]  /*2a6d0*/  @!P0 IMAD.MOV.U32 R27, RZ, RZ, R29 ;  /* 0x000000ffff1b8224 */ /* 0x000fe200078e001d */
[----:B------:R-:W-:Y:S01]  /*2a6e0*/  DFMA R24, R22, R30, R24 ;  /* 0x0000001e1618722b */ /* 0x000fe20000000018 */
[----:B------:R-:W-:Y:S02]  /*2a6f0*/  @!P0 IMAD.MOV.U32 R26, RZ, RZ, R28 ;  /* 0x000000ffff1a8224 */ /* 0x000fe400078e001c */
[----:B------:R-:W-:-:S05]  /*2a700*/  VIADD R2, R27, 0xffffffff ;  /* 0xffffffff1b027836 */ /* 0x000fca0000000000 */
[----:B------:R-:W-:Y:S02]  /*2a710*/  ISETP.GE.U32.AND P2, PT, R2, 0x7fefffff, PT ;  /* 0x7fefffff0200780c */ /* 0x000fe40003f46070 */
[----:B------:R-:W-:-:S05]  /*2a720*/  FFMA R2, RZ, R37, R25 ;  /* 0x00000025ff027223 */ /* 0x000fca0000000019 */
[----:B------:R-:W-:Y:S01]  /*2a730*/  FSETP.GT.AND P4, PT, |R2|, 1.469367938527859385e-39, PT ;  /* 0x001000000200780b */ /* 0x000fe20003f84200 */
[----:B------:R-:W-:Y:S02]  /*2a740*/  IMAD.MOV.U32 R2, RZ, RZ, -0x3ff ;  /* 0xfffffc01ff027424 */ /* 0x000fe400078e00ff */
[----:B------:R-:W-:-:S03]  /*2a750*/  @!P0 IMAD.MOV.U32 R2, RZ, RZ, -0x435 ;  /* 0xfffffbcbff028424 */ /* 0x000fc600078e00ff */
[----:B------:R-:W-:Y:S01]  /*2a760*/  @P2 IMAD.MOV.U32 R22, RZ, RZ, 0x0 ;  /* 0x00000000ff162424 */ /* 0x000fe200078e00ff */
[----:B------:R-:W-:Y:S01]  /*2a770*/  @P2 FSETP.NEU.FTZ.AND P3, PT, R29, RZ, PT ;  /* 0x000000ff1d00220b */ /* 0x000fe20003f7d000 */
[----:B------:R-:W-:-:S06]  /*2a780*/  @P2 IMAD.MOV.U32 R23, RZ, RZ, 0x7ff00000 ;  /* 0x7ff00000ff172424 */ /* 0x000fcc00078e00ff */
[----:B------:R-:W-:-:S10]  /*2a790*/  @P2 DFMA R22, R28, R22, +INF ;  /* 0x7ff000001c16242b */ /* 0x000fd40000000016 */
[----:B------:R-:W-:Y:S02]  /*2a7a0*/  @P2 FSEL R22, R22, RZ, P3 ;  /* 0x000000ff16162208 */ /* 0x000fe40001800000 */
[----:B------:R-:W-:Y:S01]  /*2a7b0*/  @P2 FSEL R23, R23, -QNAN , P3 ;  /* 0xfff0000017172808 */ /* 0x000fe20001800000 */
[----:B------:R-:W-:Y:S06]  /*2a7c0*/  @P2 BRA `(.L_x_1195) ;  /* 0x0000000000f82947 */ /* 0x000fec0003800000 */
        /* <DEDUP_REMOVED lines=62> */
.L_x_1195:
[----:B------:R-:W-:Y:S05]  /*2abb0*/  BSYNC B0 ;  /* 0x0000000000007941 */ /* 0x000fea0003800000 */
.L_x_1194:
        /* <DEDUP_REMOVED lines=8> */
.L_x_1197:
[----:B------:R-:W-:Y:S05]  /*2ac40*/  BSYNC B2 ;  /* 0x0000000000027941 */ /* 0x000fea0003800000 */
.L_x_1196:
        /* <DEDUP_REMOVED lines=82> */
.L_x_1199:
[----:B------:R-:W-:-:S04]  /*2b170*/  ISETP.GE.AND P0, PT, R9, RZ, PT ;  /* 0x000000ff0900720c */ /* 0x000fc80003f06270 */
[----:B------:R-:W-:Y:S02]  /*2b180*/  FSEL R20, RZ, 3.37028055040000000000e+12, P0 ;  /* 0x54442d18ff147808 */ /* 0x000fe40000000000 */
[----:B------:R-:W-:-:S07]  /*2b190*/  FSEL R21, RZ, 2.1426990032196044922, P0 ;  /* 0x400921fbff157808 */ /* 0x000fce0000000000 */
.L_x_1200:
[----:B------:R-:W-:Y:S05]  /*2b1a0*/  BSYNC B0 ;  /* 0x0000000000007941 */ /* 0x000fea0003800000 */
.L_x_1198:
[----:B------:R-:W-:Y:S01]  /*2b1b0*/  DADD R8, |R8|, |R10| ;  /* 0x0000000008087229 */ /* 0x000fe2000000060a */
[----:B------:R-:W-:-:S07]  /*2b1c0*/  LOP3.LUT R11, R21, 0x80000000, R11, 0xb8, !PT ;  /* 0x80000000150b7812 */ /* 0x000fce00078eb80b */
[----:B------:R-:W-:-:S06]  /*2b1d0*/  DSETP.GTU.AND P0, PT, |R8|, +INF , PT ;  /* 0x7ff000000800742a */ /* 0x000fcc0003f0c200 */
[----:B------:R-:W-:Y:S02]  /*2b1e0*/  FSEL R8, R8, R20, P0 ;  /* 0x0000001408087208 */ /* 0x000fe40000000000 */
[----:B------:R-:W-:Y:S01]  /*2b1f0*/  FSEL R9, R9, R11, P0 ;  /* 0x0000000b09097208 */ /* 0x000fe20000000000 */
[----:B------:R-:W-:Y:S06]  /*2b200*/  BRA `(.L_x_1173) ;  /* 0x0000003000a07947 */ /* 0x000fec0003800000 */
.L_x_1160:
        /* <DEDUP_REMOVED lines=90> */
.L_x_1203:
        /* <DEDUP_REMOVED lines=21> */
.L_x_1206:
[----:B------:R-:W-:Y:S05]  /*2b900*/  BSYNC B3 ;  /* 0x0000000000037941 */ /* 0x000fea0003800000 */
.L_x_1205:
        /* <DEDUP_REMOVED lines=29> */
.L_x_1204:
[----:B------:R-:W-:Y:S05]  /*2bae0*/  BSYNC B2 ;  /* 0x0000000000027941 */ /* 0x000fea0003800000 */
.L_x_1202:
[----:B------:R-:W-:Y:S01]  /*2baf0*/  IMAD.MOV.U32 R26, RZ, RZ, -0x2449a4b7 ;  /* 0xdbb65b49ff1a7424 */ /* 0x000fe200078e00ff */
[----:B------:R-:W-:Y:S01]  /*2bb00*/  UMOV UR4, 0x2a25ff7e ;  /* 0x2a25ff7e00047882 */ /* 0x000fe20000000000 */
[----:B------:R-:W-:Y:S01]  /*2bb10*/  IMAD.MOV.U32 R27, RZ, RZ, 0x3f2d3b63 ;  /* 0x3f2d3b63ff1b7424 */ /* 0x000fe200078e00ff */
[----:B------:R-:W-:Y:S01]  /*2bb20*/  UMOV UR5, 0x3ef53e1d ;  /* 0x3ef53e1d00057882 */ /* 0x000fe20000000000 */
[----:B------:R-:W-:Y:S01]  /*2bb30*/  ISETP.GE.AND P0, PT, R9, RZ, PT ;  /* 0x000000ff0900720c */ /* 0x000fe20003f06270 */
[C-C-:B------:R-:W-:Y:S01]  /*2bb40*/  DSETP.NEU.AND P2, PT, |R8|.reuse, |R10|.reuse, PT ;  /* 0x4000000a0800722a */ /* 0x140fe20003f4d200 */
[----:B------:R-:W-:Y:S01]  /*2bb50*/  IMAD.MOV.U32 R2, RZ, RZ, 0x7f3321d2 ;  /* 0x7f3321d2ff027424 */ /* 0x000fe200078e00ff */
[----:B------:R-:W-:Y:S02]  /*2bb60*/  DADD R8, |R8|, |R10| ;  /* 0x0000000008087229 */ /* 0x000fe4000000060a */
        /* <DEDUP_REMOVED lines=63> */
[----:B------:R-:W-:Y:S01]  /*2bf60*/  FSEL R21, R20, R26, !P0 ;  /* 0x0000001a14157208 */ /* 0x000fe20004000000 */
[----:B------:R-:W-:Y:S02]  /*2bf70*/  IMAD.MOV.U32 R20, RZ, RZ, 0x4002d97c ;  /* 0x4002d97cff147424 */ /* 0x000fe400078e00ff */
[----:B------:R-:W-:Y:S02]  /*2bf80*/  FSEL R10, R23, R27, !P1 ;  /* 0x0000001b170a7208 */ /* 0x000fe40004800000 */
[----:B------:R-:W-:Y:S01]  /*2bf90*/  FSEL R21, R22, R21, !P1 ;  /* 0x0000001516157208 */ /* 0x000fe20004800000 */
[----:B------:R-:W-:Y:S01]  /*2bfa0*/  DSETP.GTU.AND P1, PT, |R8|, +INF , PT ;  /* 0x7ff000000800742a */ /* 0x000fe20003f2c200 */
[----:B------:R-:W-:Y:S01]  /*2bfb0*/  @!P2 FSEL R10, R20, 1.8213495016098022461, !P0 ;  /* 0x3fe921fb140aa808 */ /* 0x000fe20004000000 */
[----:B------:R-:W-:Y:S01]  /*2bfc0*/  DMUL R22, R24, 0.5 ;  /* 0x3fe0000018167828 */ /* 0x000fe20000000000 */
[----:B------:R-:W-:-:S02]  /*2bfd0*/  @!P2 FSEL R21, R2, 3.37028055040000000000e+12, !P0 ;  /* 0x54442d180215a808 */ /* 0x000fc40004000000 */
[----:B------:R-:W-:Y:S02]  /*2bfe0*/  LOP3.LUT R11, R10, 0x80000000, R11, 0xb8, !PT ;  /* 0x800000000a0b7812 */ /* 0x000fe400078eb80b */
[----:B------:R-:W-:Y:S02]  /*2bff0*/  FSEL R8, R8, R21, P1 ;  /* 0x0000001508087208 */ /* 0x000fe40000800000 */
[----:B------:R-:W-:Y:S01]  /*2c000*/  FSEL R9, R9, R11, P1 ;  /* 0x0000000b09097208 */ /* 0x000fe20000800000 */
[----:B------:R-:W-:Y:S06]  /*2c010*/  BRA `(.L_x_1173) ;  /* 0x00000024001c7947 */ /* 0x000fec0003800000 */
.L_x_1201:
[----:B------:R-:W-:Y:S01]  /*2c020*/  DMUL R22, R20, R20 ;  /* 0x0000001414167228 */ /* 0x000fe20000000000 */
        /* <DEDUP_REMOVED lines=73> */
[----:B------:R-:W-:Y:S01]  /*2c4c0*/  FSEL R10, R27, R23, !P1 ;  /* 0x000000171b0a7208 */ /* 0x000fe20004800000 */
[----:B------:R-:W-:Y:S01]  /*2c4d0*/  DMUL R22, R20, 0.5 ;  /* 0x3fe0000014167828 */ /* 0x000fe20000000000 */
[----:B------:R-:W-:Y:S01]  /*2c4e0*/  FSEL R27, R26, R29, !P1 ;  /* 0x0000001d1a1b7208 */ /* 0x000fe20004800000 */
[----:B------:R-:W-:Y:S01]  /*2c4f0*/  DSETP.GTU.AND P1, PT, |R8|, +INF , PT ;  /* 0x7ff000000800742a */ /* 0x000fe20003f2c200 */
[----:B------:R-:W-:Y:S02]  /*2c500*/  @!P2 FSEL R10, R24, 1.8213495016098022461, !P0 ;  /* 0x3fe921fb180aa808 */ /* 0x000fe40004000000 */
[----:B------:R-:W-:-:S02]  /*2c510*/  @!P2 FSEL R27, R2, 3.37028055040000000000e+12, !P0 ;  /* 0x54442d18021ba808 */ /* 0x000fc40004000000 */
[----:B------:R-:W-:Y:S01]  /*2c520*/  LOP3.LUT R11, R10, 0x80000000, R11, 0xb8, !PT ;  /* 0x800000000a0b7812 */ /* 0x000fe200078eb80b */
[----:B------:R-:W-:Y:S01]  /*2c530*/  DMUL R22, R20, R22 ;  /* 0x0000001614167228 */ /* 0x000fe20000000000 */
[----:B------:R-:W-:Y:S02]  /*2c540*/  FSEL R8, R8, R27, P1 ;  /* 0x0000001b08087208 */ /* 0x000fe40000800000 */
[----:B------:R-:W-:Y:S01]  /*2c550*/  FSEL R9, R9, R11, P1 ;  /* 0x0000000b09097208 */ /* 0x000fe20000800000 */
[----:B------:R-:W-:Y:S07]  /*2c560*/  BRA `(.L_x_1173) ;  /* 0x0000001c00c87947 */ /* 0x000fee0003800000 */
.L_x_1159:
        /* <DEDUP_REMOVED lines=23> */
.L_x_1208:
[----:B------:R-:W-:Y:S05]  /*2c6e0*/  BSYNC B2 ;  /* 0x0000000000027941 */ /* 0x000fea0003800000 */
.L_x_1207:
        /* <DEDUP_REMOVED lines=13> */
[----:B------:R-:W-:Y:S02]  /*2c7c0*/  DFMA R26, R30, R22, R26 ;  /* 0x000000161e1a722b */ /* 0x000fe4000000001a */
[----:B------:R-:W-:-:S08]  /*2c7d0*/  DADD R22, -RZ, |R24| ;  /* 0x00000000ff167229 */ /* 0x000fd00000000518 */
        /* <DEDUP_REMOVED lines=11> */
.L_x_1210:
[----:B------:R-:W-:Y:S05]  /*2c890*/  BSYNC B2 ;  /* 0x0000000000027941 */ /* 0x000fea0003800000 */
.L_x_1209:
[----:B------:R-:W-:Y:S01]  /*2c8a0*/  DADD R32, -RZ, |R26| ;  /* 0x00000000ff207229 */ /* 0x000fe2000000051a */
[----:B------:R-:W-:Y:S01]  /*2c8b0*/  IMAD.MOV.U32 R28, RZ, RZ, RZ ;  /* 0x000000ffff1c7224 */ /* 0x000fe200078e00ff */
[----:B------:R-:W-:Y:S01]  /*2c8c0*/  UMOV UR4, 0xffffffff ;  /* 0xffffffff00047882 */ /* 0x000fe20000000000 */
[----:B------:R-:W-:Y:S01]  /*2c8d0*/  UMOV UR5, 0x7fefffff ;  /* 0x7fefffff00057882 */ /* 0x000fe20000000000 */
[----:B------:R-:W-:Y:S01]  /*2c8e0*/  IMAD.MOV.U32 R34, RZ, RZ, 0x0 ;  /* 0x00000000ff227424 */ /* 0x000fe200078e00ff */
[----:B------:R-:W-:Y:S01]  /*2c8f0*/  UMOV UR6, UR5 ;  /* 0x0000000500067c82 */ /* 0x000fe20008000000 */
[----:B------:R-:W-:Y:S01]  /*2c900*/  IMAD.MOV.U32 R35, RZ, RZ, 0x3fd80000 ;  /* 0x3fd80000ff237424 */ /* 0x000fe200078e00ff */
[----:B------:R-:W-:Y:S01]  /*2c910*/  MUFU.RCP64H R39, R37 ;  /* 0x0000002500277308 */ /* 0x000fe20000001800 */
[----:B------:R-:W-:Y:S01]  /*2c920*/  IMAD.MOV.U32 R38, RZ, RZ, 0x1 ;  /* 0x00000001ff267424 */ /* 0x000fe200078e00ff */
[----:B------:R-:W-:Y:S01]  /*2c930*/  BSSY B0, `(.L_x_1211) ;  /* 0x000007f000007945 */ /* 0x000fe20003800000 */
[----:B------:R-:W-:-:S02]  /*2c940*/  ISETP.GT.U32.AND P2, PT, R32, R22, PT ;  /* 0x000000162000720c */ /* 0x000fc40003f44070 */
[CC--:B------:R-:W-:Y:S02]  /*2c950*/  ISETP.LT.U32.AND P0, PT, R32.reuse, R22.reuse, PT ;  /* 0x000000162000720c */ /* 0x0c0fe40003f01070 */
[CC--:B------:R-:W-:Y:S02]  /*2c960*/  ISETP.GT.U32.AND.EX P2, PT, R33.reuse, R23.reuse, PT, P2 ;  /* 0x000000172100720c */ /* 0x0c0fe40003f44120 */
[CC--:B------:R-:W-:Y:S02]  /*2c970*/  ISETP.LT.U32.AND.EX P0, PT, R33.reuse, R23.reuse, PT, P0 ;  /* 0x000000172100720c */ /* 0x0c0fe40003f01100 */
[----:B------:R-:W-:Y:S02]  /*2c980*/  SEL R25, R33, R23, P2 ;  /* 0x0000001721197207 */ /* 0x000fe40001000000 */
[----:B------:R-:W-:Y:S02]  /*2c990*/  SEL R26, R32, R22, P0 ;  /* 0x00000016201a7207 */ /* 0x000fe40000000000 */
[----:B------:R-:W-:-:S02]  /*2c9a0*/  LOP3.LUT R2, R25, 0xffc00000, RZ, 0xc0, !PT ;  /* 0xffc0000019027812 */ /* 0x000fc400078ec0ff */
[----:B------:R-:W-:Y:S02]  /*2c9b0*/  SEL R27, R33, R23, P0 ;  /* 0x00000017211b7207 */ /* 0x000fe40000000000 */
[----:B------:R-:W-:Y:S02]  /*2c9c0*/  IADD3 R29, -R2, 0x7fd00000, RZ ;  /* 0x7fd00000021d7810 */ /* 0x000fe40007ffe1ff */
[----:B------:R-:W-:Y:S02]  /*2c9d0*/  SEL R24, R32, R22, P2 ;  /* 0x0000001620187207 */ /* 0x000fe40001000000 */
        /* <DEDUP_REMOVED lines=116> */
.L_x_1212:
[----:B------:R-:W-:Y:S05]  /*2d120*/  BSYNC B0 ;  /* 0x0000000000007941 */ /* 0x000fea0003800000 */
.L_x_1211:
        /* <DEDUP_REMOVED lines=8> */
.L_x_1214:
[----:B------:R-:W-:Y:S05]  /*2d1b0*/  BSYNC B2 ;  /* 0x0000000000027941 */ /* 0x000fea0003800000 */
.L_x_1213:
        /* <DEDUP_REMOVED lines=82> */
.L_x_1216:
[----:B------:R-:W-:-:S04]  /*2d6e0*/  ISETP.GE.AND P0, PT, R9, RZ, PT ;  /* 0x000000ff0900720c */ /* 0x000fc80003f06270 */
[----:B------:R-:W-:Y:S02]  /*2d6f0*/  FSEL R20, RZ, 3.37028055040000000000e+12, P0 ;  /* 0x54442d18ff147808 */ /* 0x000fe40000000000 */
[----:B------:R-:W-:-:S07]  /*2d700*/  FSEL R21, RZ, 2.1426990032196044922, P0 ;  /* 0x400921fbff157808 */ /* 0x000fce0000000000 */
.L_x_1217:
[----:B------:R-:W-:Y:S05]  /*2d710*/  BSYNC B0 ;  /* 0x0000000000007941 */ /* 0x000fea0003800000 */
.L_x_1215:
[----:B------:R-:W-:Y:S01]  /*2d720*/  DADD R8, |R8|, |R10| ;  /* 0x0000000008087229 */ /* 0x000fe2000000060a */
[----:B------:R-:W-:Y:S01]  /*2d730*/  LOP3.LUT R11, R21, 0x80000000, R11, 0xb8, !PT ;  /* 0x80000000150b7812 */ /* 0x000fe200078eb80b */
[----:B------:R-:W-:-:S06]  /*2d740*/  DADD R22, R22, 1 ;  /* 0x3ff0000016167429 */ /* 0x000fcc0000000000 */
[----:B------:R-:W-:-:S06]  /*2d750*/  DSETP.GTU.AND P0, PT, |R8|, +INF , PT ;  /* 0x7ff000000800742a */ /* 0x000fcc0003f0c200 */
[----:B------:R-:W-:Y:S02]  /*2d760*/  FSEL R8, R8, R20, P0 ;  /* 0x0000001408087208 */ /* 0x000fe40000000000 */
[----:B------:R-:W-:Y:S01]  /*2d770*/  FSEL R9, R9, R11, P0 ;  /* 0x0000000b09097208 */ /* 0x000fe20000000000 */
[----:B------:R-:W-:Y:S06]  /*2d780*/  BRA `(.L_x_1173) ;  /* 0x0000000c00407947 */ /* 0x000fec0003800000 */
.L_x_1158:
[C---:B------:R-:W-:Y:S01]  /*2d790*/  DSETP.GEU.AND P0, PT, |R10|.reuse, 1.4916681462400413487e-154, PT ;  /* 0x200000000a00742a */ /* 0x040fe20003f0e200 */
[----:B------:R-:W-:Y:S01]  /*2d7a0*/  IMAD.MOV.U32 R30, RZ, RZ, 0x1 ;  /* 0x00000001ff1e7424 */ /* 0x000fe200078e00ff */
[----:B------:R-:W-:Y:S01]  /*2d7b0*/  DADD R32, -RZ, |R10| ;  /* 0x00000000ff207229 */ /* 0x000fe2000000050a */
[----:B------:R-:W-:Y:S01]  /*2d7c0*/  BSSY B0, `(.L_x_1218) ;  /* 0x0000069000007945 */ /* 0x000fe20003800000 */
[----:B------:R-:W-:Y:S02]  /*2d7d0*/  DSETP.GT.AND P1, PT, |R10|, |R8|, PT ;  /* 0x400000080a00722a */ /* 0x000fe40003f24200 */
[----:B------:R-:W-:-:S06]  /*2d7e0*/  DSETP.LT.AND P0, PT, |R8|, 1.4916681462400413487e-154, !P0 ;  /* 0x200000000800742a */ /* 0x000fcc0004701200 */
[----:B------:R-:W-:Y:S02]  /*2d7f0*/  FSEL R21, R33, R23, P1 ;  /* 0x0000001721157208 */ /* 0x000fe40000800000 */
[----:B------:R-:W-:Y:S02]  /*2d800*/  FSEL R20, R32, R22, P1 ;  /* 0x0000001620147208 */ /* 0x000fe40000800000 */
[----:B------:R-:W0:Y:S04]  /*2d810*/  MUFU.RCP64H R31, R21 ;  /* 0x00000015001f7308 */ /* 0x000e280000001800 */
[----:B------:R-:W-:Y:S02]  /*2d820*/  @P0 DMUL R26, R10, 4 ;  /* 0x401000000a1a0828 */ /* 0x000fe40000000000 */
[----:B------:R-:W-:-:S02]  /*2d830*/  @P0 DMUL R24, R8, 4 ;  /* 0x4010000008180828 */ /* 0x000fc40000000000 */
[----:B------:R-:W-:-:S04]  /*2d840*/  @!P0 DMUL R28, R10, R10 ;  /* 0x0000000a0a1c8228 */ /* 0x000fc80000000000 */
[----:B------:R-:W-:-:S04]  /*2d850*/  @P0 DMUL R26, R26, R26 ;  /* 0x0000001a1a1a0228 */ /* 0x000fc80000000000 */
[----:B------:R-:W-:-:S04]  /*2d860*/  @!P0 DFMA R28, R8, R8, R28 ;  /* 0x00000008081c822b */ /* 0x000fc8000000001c */
[----:B------:R-:W-:Y:S02]  /*2d870*/  @P0 DFMA R26, R24, R24, R26 ;  /* 0x00000018181a022b */ /* 0x000fe4000000001a */
[----:B0-----:R-:W-:-:S06]  /*2d880*/  DFMA R24, -R20, R30, 1 ;  /* 0x3ff000001418742b */ /* 0x001fcc000000011e */
[----:B------:R-:W-:Y:S02]  /*2d890*/  @P0 DMUL R28, R26, 0.0625 ;  /* 0x3fb000001a1c0828 */ /* 0x000fe40000000000 */
[----:B------:R-:W-:Y:S01]  /*2d8a0*/  DFMA R24, R24, R24, R24 ;  /* 0x000000181818722b */ /* 0x000fe20000000018 */
[----:B------:R-:W-:Y:S02]  /*2d8b0*/  FSEL R26, R22, R32, P1 ;  /* 0x00000020161a7208 */ /* 0x000fe40000800000 */
[----:B------:R-:W-:-:S04]  /*2d8c0*/  FSEL R27, R23, R33, P1 ;  /* 0x00000021171b7208 */ /* 0x000fc80000800000 */
[----:B------:R-:W-:Y:S01]  /*2d8d0*/  FSETP.GEU.AND P5, PT, |R27|, 6.5827683646048100446e-37, PT ;  /* 0x036000001b00780b */ /* 0x000fe20003fae200 */
[----:B------:R-:W-:Y:S01]  /*2d8e0*/  DFMA R24, R30, R24, R30 ;  /* 0x000000181e18722b */ /* 0x000fe2000000001e */
[----:B------:R-:W-:Y:S01]  /*2d8f0*/  ISETP.GT.AND P0, PT, R29, 0xfffff, PT ;  /* 0x000fffff1d00780c */ /* 0x000fe20003f04270 */
[----:B------:R-:W-:Y:S02]  /*2d900*/  IMAD.MOV.U32 R34, RZ, RZ, R28 ;  /* 0x000000ffff227224 */ /* 0x000fe400078e001c */
[----:B------:R-:W-:-:S04]  /*2d910*/  IMAD.MOV.U32 R35, RZ, RZ, R29 ;  /* 0x000000ffff237224 */ /* 0x000fc800078e001d */
[----:B------:R-:W-:-:S06]  /*2d920*/  DFMA R30, -R20, R24, 1 ;  /* 0x3ff00000141e742b */ /* 0x000fcc0000000118 */
[----:B------:R-:W-:Y:S02]  /*2d930*/  @!P0 DMUL R28, R28, 1.80143985094819840000e+16 ;  /* 0x435000001c1c8828 */ /* 0x000fe40000000000 */
[----:B------:R-:W-:-:S08]  /*2d940*/  DFMA R24, R24, R30, R24 ;  /* 0x0000001e1818722b */ /* 0x000fd00000000018 */
[----:B------:R-:W-:Y:S01]  /*2d950*/  @!P0 IMAD.MOV.U32 R35, RZ, RZ, R29 ;  /* 0x000000ffff238224 */ /* 0x000fe200078e001d */
[----:B------:R-:W-:Y:S01]  /*2d960*/  DMUL R22, R24, R26 ;  /* 0x0000001a18167228 */ /* 0x000fe20000000000 */
[----:B------:R-:W-:Y:S02]  /*2d970*/  @!P0 IMAD.MOV.U32 R34, RZ, RZ, R28 ;  /* 0x000000ffff228224 */ /* 0x000fe400078e001c */
[----:B------:R-:W-:-:S05]  /*2d980*/  VIADD R2, R35, 0xffffffff ;  /* 0xffffffff23027836 */ /* 0x000fca0000000000 */
[----:B------:R-:W-:Y:S01]  /*2d990*/  ISETP.GE.U32.AND P2, PT, R2, 0x7fefffff, PT ;  /* 0x7fefffff0200780c */ /* 0x000fe20003f46070 */
[----:B------:R-:W-:-:S08]  /*2d9a0*/  DFMA R30, -R20, R22, R26 ;  /* 0x00000016141e722b */ /* 0x000fd0000000011a */
[----:B------:R-:W-:-:S04]  /*2d9b0*/  DFMA R24, R24, R30, R22 ;  /* 0x0000001e1818722b */ /* 0x000fc80000000016 */
[----:B------:R-:W-:Y:S01]  /*2d9c0*/  @P2 IMAD.MOV.U32 R22, RZ, RZ, 0x0 ;  /* 0x00000000ff162424 */ /* 0x000fe200078e00ff */
[----:B------:R-:W-:Y:S01]  /*2d9d0*/  @P2 FSETP.NEU.FTZ.AND P3, PT, R29, RZ, PT ;  /* 0x000000ff1d00220b */ /* 0x000fe20003f7d000 */
[----:B------:R-:W-:-:S04]  /*2d9e0*/  @P2 IMAD.MOV.U32 R23, RZ, RZ, 0x7ff00000 ;  /* 0x7ff00000ff172424 */ /* 0x000fc800078e00ff */
[----:B------:R-:W-:Y:S02]  /*2d9f0*/  FFMA R2, RZ, R21, R25 ;  /* 0x00000015ff027223 */ /* 0x000fe40000000019 */
[----:B------:R-:W-:-:S03]  /*2da00*/  @P2 DFMA R22, R28, R22, +INF ;  /* 0x7ff000001c16242b */ /* 0x000fc60000000016 */
[----:B------:R-:W-:Y:S01]  /*2da10*/  FSETP.GT.AND P4, PT, |R2|, 1.469367938527859385e-39, PT ;  /* 0x001000000200780b */ /* 0x000fe20003f84200 */
[----:B------:R-:W-:Y:S02]  /*2da20*/  IMAD.MOV.U32 R2, RZ, RZ, -0x3ff ;  /* 0xfffffc01ff027424 */ /* 0x000fe400078e00ff */
[----:B------:R-:W-:-:S04]  /*2da30*/  @!P0 IMAD.MOV.U32 R2, RZ, RZ, -0x435 ;  /* 0xfffffbcbff028424 */ /* 0x000fc800078e00ff */
        /* <DEDUP_REMOVED lines=65> */
.L_x_1219:
[----:B------:R-:W-:Y:S05]  /*2de50*/  BSYNC B0 ;  /* 0x0000000000007941 */ /* 0x000fea0003800000 */
.L_x_1218:
        /* <DEDUP_REMOVED lines=8> */
.L_x_1221:
[----:B------:R-:W-:Y:S05]  /*2dee0*/  BSYNC B2 ;  /* 0x0000000000027941 */ /* 0x000fea0003800000 */
.L_x_1220:
        /* <DEDUP_REMOVED lines=82> */
.L_x_1223:
[----:B------:R-:W-:Y:S02]  /*2e410*/  FSEL R20, RZ, 3.37028055040000000000e+12, P2 ;  /* 0x54442d18ff147808 */ /* 0x000fe40001000000 */
[----:B------:R-:W-:-:S07]  /*2e420*/  FSEL R21, RZ, 2.1426990032196044922, P2 ;  /* 0x400921fbff157808 */ /* 0x000fce0001000000 */
.L_x_1224:
[----:B------:R-:W-:Y:S05]  /*2e430*/  BSYNC B0 ;  /* 0x0000000000007941 */ /* 0x000fea0003800000 */
.L_x_1222:
[----:B------:R-:W-:Y:S01]  /*2e440*/  DADD R8, |R8|, |R10| ;  /* 0x0000000008087229 */ /* 0x000fe2000000060a */
[----:B------:R-:W-:-:S07]  /*2e450*/  LOP3.LUT R11, R21, 0x80000000, R11, 0xb8, !PT ;  /* 0x80000000150b7812 */ /* 0x000fce00078eb80b */
[----:B------:R-:W-:-:S06]  /*2e460*/  DSETP.GTU.AND P0, PT, |R8|, +INF , PT ;  /* 0x7ff000000800742a */ /* 0x000fcc0003f0c200 */
[----:B------:R-:W-:Y:S02]  /*2e470*/  FSEL R8, R8, R20, P0 ;  /* 0x0000001408087208 */ /* 0x000fe40000000000 */
[----:B------:R-:W-:-:S07]  /*2e480*/  FSEL R9, R9, R11, P0 ;  /* 0x0000000b09097208 */ /* 0x000fce0000000000 */
.L_x_1173:
[----:B------:R-:W-:Y:S05]  /*2e490*/  BSYNC B1 ;  /* 0x0000000000017941 */ /* 0x000fea0003800000 */
.L_x_1157:
        /* <DEDUP_REMOVED lines=73> */
[----:B------:R-:W-:-:S06]  /*2e930*/  @!P0 IMAD.MOV.U32 R22, RZ, RZ, RZ ;  /* 0x000000ffff168224 */ /* 0x000fcc00078e00ff */
[----:B------:R-:W-:-:S11]  /*2e940*/  @!P0 DMUL R10, R8, R22 ;  /* 0x00000016080a8228 */ /* 0x000fd60000000000 */
.L_x_1231:
[----:B------:R-:W-:Y:S05]  /*2e950*/  BSYNC B0 ;  /* 0x0000000000007941 */ /* 0x000fea0003800000 */
.L_x_1230:
        /* <DEDUP_REMOVED lines=25> */
.L_x_1233:
[----:B------:R-:W-:Y:S01]  /*2eaf0*/  DMUL R8, RZ, R20 ;  /* 0x00000014ff087228 */ /* 0x000fe20000000000 */
[----:B------:R-:W-:-:S10]  /*2eb00*/  IMAD.MOV.U32 R27, RZ, RZ, RZ ;  /* 0x000000ffff1b7224 */ /* 0x000fd400078e00ff */
.L_x_1234:
[----:B------:R-:W-:Y:S05]  /*2eb10*/  BSYNC B2 ;  /* 0x0000000000027941 */ /* 0x000fea0003800000 */
.L_x_1232:
        /* <DEDUP_REMOVED lines=49> */
.L_x_1236:
[----:B------:R-:W-:Y:S01]  /*2ee30*/  DMUL R32, RZ, R20 ;  /* 0x00000014ff207228 */ /* 0x000fe20000000000 */
[----:B------:R-:W-:-:S10]  /*2ee40*/  IMAD.MOV.U32 R2, RZ, RZ, RZ ;  /* 0x000000ffff027224 */ /* 0x000fd400078e00ff */
.L_x_1237:
[----:B------:R-:W-:Y:S05]  /*2ee50*/  BSYNC B2 ;  /* 0x0000000000027941 */ /* 0x000fea0003800000 */
.L_x_1235:
        /* <DEDUP_REMOVED lines=11> */
[----:B------:R-:W-:-:S02]  /*2ef10*/  DMUL R8, R8, R10 ;  /* 0x0000000a08087228 */ /* 0x000fc40000000000 */
        /* <DEDUP_REMOVED lines=10> */
[----:B------:R-:W-:-:S08]  /*2efc0*/  @P1 DFMA R32, R32, -1, RZ ;  /* 0xbff000002020182b */ /* 0x000fd000000000ff */
[----:B------:R-:W-:Y:S01]  /*2efd0*/  DMUL R10, R32, R10 ;  /* 0x0000000a200a7228 */ /* 0x000fe20000000000 */
[----:B------:R-:W-:Y:S10]  /*2efe0*/  BRA `(.L_x_1238) ;  /* 0x0000001400b07947 */ /* 0x000ff40003800000 */
.L_x_1229:
        /* <DEDUP_REMOVED lines=62> */
.L_x_1240:
[----:B------:R-:W-:Y:S05]  /*2f3d0*/  BSYNC B0 ;  /* 0x0000000000007941 */ /* 0x000fea0003800000 */
.L_x_1239:
        /* <DEDUP_REMOVED lines=25> */
.L_x_1242:
[----:B------:R-:W-:Y:S01]  /*2f570*/  DMUL R8, RZ, R20 ;  /* 0x00000014ff087228 */ /* 0x000fe20000000000 */
[----:B------:R-:W-:-:S10]  /*2f580*/  IMAD.MOV.U32 R27, RZ, RZ, RZ ;  /* 0x000000ffff1b7224 */ /* 0x000fd400078e00ff */
.L_x_1243:
[----:B------:R-:W-:Y:S05]  /*2f590*/  BSYNC B2 ;  /* 0x0000000000027941 */ /* 0x000fea0003800000 */
.L_x_1241:
        /* <DEDUP_REMOVED lines=49> */
.L_x_1245:
[----:B------:R-:W-:Y:S01]  /*2f8b0*/  DMUL R32, RZ, R20 ;  /* 0x00000014ff207228 */ /* 0x000fe20000000000 */
[----:B------:R-:W-:-:S10]  /*2f8c0*/  IMAD.MOV.U32 R2, RZ, RZ, RZ ;  /* 0x000000ffff027224 */ /* 0x000fd400078e00ff */
.L_x_1246:
[----:B------:R-:W-:Y:S05]  /*2f8d0*/  BSYNC B2 ;  /* 0x0000000000027941 */ /* 0x000fea0003800000 */
.L_x_1244:
        /* <DEDUP_REMOVED lines=12> */
[----:B------:R-:W-:Y:S02]  /*2f9a0*/  FSEL R37, R2, -0.082518599927425384521, !P0 ;  /* 0xbda8ff8302257808 */ /* 0x000fe40004000000 */
[----:B------:R-:W-:-:S04]  /*2f9b0*/  LOP3.LUT R2, R11, 0xfffff, RZ, 0xc0, !PT ;  /* 0x000fffff0b027812 */ /* 0x000fc800078ec0ff */
[----:B--2---:R-:W-:-:S08]  /*2f9c0*/  DFMA R28, R38, R36, R28 ;  /* 0x00000024261c722b */ /* 0x004fd0000000001c */
[----:B------:R-:W-:-:S08]  /*2f9d0*/  DFMA R28, R38, R28, R30 ;  /* 0x0000001c261c722b */ /* 0x000fd0000000001e */
[----:B---3--:R-:W-:-:S08]  /*2f9e0*/  DFMA R20, R38, R28, R20 ;  /* 0x0000001c2614722b */ /* 0x008fd00000000014 */
[----:B------:R-:W-:Y:S01]  /*2f9f0*/  DFMA R20, R38, R20, R22 ;  /* 0x000000142614722b */ /* 0x000fe20000000016 */
[----:B------:R-:W-:Y:S02]  /*2fa00*/  LEA.HI R22, R11, 0xffffff09, RZ, 0xc ;  /* 0xffffff090b167811 */ /* 0x000fe400078f60ff */
[----:B------:R-:W-:Y:S02]  /*2fa10*/  LOP3.LUT R11, R2, 0x7fe00000, RZ, 0xfc, !PT ;  /* 0x7fe00000020b7812 */ /* 0x000fe400078efcff */
[----:B------:R-:W-:-:S03]  /*2fa20*/  LEA.HI R2, R22, R22, RZ, 0x1 ;  /* 0x0000001616027211 */ /* 0x000fc600078f08ff */
[----:B----4-:R-:W-:Y:S01]  /*2fa30*/  DFMA R20, R38, R20, R24 ;  /* 0x000000142614722b */ /* 0x010fe20000000018 */
[----:B------:R-:W-:-:S05]  /*2fa40*/  SHF.R.S32.HI R23, RZ, 0x1, R2 ;  /* 0x00000001ff177819 */ /* 0x000fca0000011402 */
[----:B------:R-:W-:Y:S02]  /*2fa50*/  IMAD.IADD R2, R22, 0x1, -R23 ;  /* 0x0000000116027824 */ /* 0x000fe400078e0a17 */
[----:B------:R-:W-:-:S08]  /*2fa60*/  DFMA R20, R38, R20, R26 ;  /* 0x000000142614722b */ /* 0x000fd0000000001a */
[----:B------:R-:W-:Y:S02]  /*2fa70*/  DFMA R32, R20, R32, R32 ;  /* 0x000000201420722b */ /* 0x000fe40000000020 */
[----:B------:R-:W-:Y:S02]  /*2fa80*/  @P0 DFMA R32, R38, R20, 1 ;  /* 0x3ff000002620042b */ /* 0x000fe40000000014 */
[----:B------:R-:W-:Y:S01]  /*2fa90*/  DMUL R20, R10, R8 ;  /* 0x000000080a147228 */ /* 0x000fe20000000000 */
[----:B------:R-:W-:Y:S01]  /*2faa0*/  LEA R9, R23, 0x3ff00000, 0x14 ;  /* 0x3ff0000017097811 */ /* 0x000fe200078ea0ff */
[----:B------:R-:W-:-:S04]  /*2fab0*/  IMAD.MOV.U32 R8, RZ, RZ, RZ ;  /* 0x000000ffff087224 */ /* 0x000fc800078e00ff */
[----:B------:R-:W-:Y:S02]  /*2fac0*/  @P1 DFMA R32, R32, -1, RZ ;  /* 0xbff000002020182b */ /* 0x000fe400000000ff */
[----:B------:R-:W-:-:S06]  /*2fad0*/  DMUL R22, R8, R20 ;  /* 0x0000001408167228 */ /* 0x000fcc0000000000 */
[----:B------:R-:W-:-:S08]  /*2fae0*/  DMUL R10, R10, R32 ;  /* 0x000000200a0a7228 */ /* 0x000fd00000000000 */
[----:B------:R-:W-:Y:S01]  /*2faf0*/  DMUL R20, R8, R10 ;  /* 0x0000000a08147228 */ /* 0x000fe20000000000 */
[----:B------:R-:W-:Y:S01]  /*2fb00*/  LEA R11, R2, 0x3ff00000, 0x14 ;  /* 0x3ff00000020b7811 */ /* 0x000fe200078ea0ff */
[----:B------:R-:W-:-:S06]  /*2fb10*/  IMAD.MOV.U32 R10, RZ, RZ, RZ ;  /* 0x000000ffff0a7224 */ /* 0x000fcc00078e00ff */
[C---:B------:R-:W-:Y:S02]  /*2fb20*/  DMUL R8, R10.reuse, R22 ;  /* 0x000000160a087228 */ /* 0x040fe40000000000 */
[----:B------:R-:W-:Y:S01]  /*2fb30*/  DMUL R10, R10, R20 ;  /* 0x000000140a0a7228 */ /* 0x000fe20000000000 */
[----:B------:R-:W-:Y:S10]  /*2fb40*/  BRA `(.L_x_1238) ;  /* 0x0000000800d87947 */ /* 0x000ff40003800000 */
.L_x_1228:
        /* <DEDUP_REMOVED lines=11> */
.L_x_1247:
[----:B------:R-:W-:-:S10]  /*2fc00*/  DADD R8, R20, -R20 ;  /* 0x0000000014087229 */ /* 0x000fd40000000814 */
[----:B------:R-:W-:Y:S02]  /*2fc10*/  IMAD.MOV.U32 R10, RZ, RZ, R8 ;  /* 0x000000ffff0a7224 */ /* 0x000fe400078e0008 */
[----:B------:R-:W-:Y:S01]  /*2fc20*/  IMAD.MOV.U32 R11, RZ, RZ, R9 ;  /* 0x000000ffff0b7224 */ /* 0x000fe200078e0009 */
[----:B------:R-:W-:Y:S06]  /*2fc30*/  BRA `(.L_x_1238) ;  /* 0x00000008009c7947 */ /* 0x000fec0003800000 */
.L_x_1227:
        /* <DEDUP_REMOVED lines=26> */
.L_x_1249:
[----:B------:R-:W-:Y:S01]  /*2fde0*/  DMUL R22, RZ, R20 ;  /* 0x00000014ff167228 */ /* 0x000fe20000000000 */
[----:B------:R-:W-:-:S10]  /*2fdf0*/  IMAD.MOV.U32 R27, RZ, RZ, RZ ;  /* 0x000000ffff1b7224 */ /* 0x000fd400078e00ff */
.L_x_1250:
[----:B------:R-:W-:Y:S05]  /*2fe00*/  BSYNC B2 ;  /* 0x0000000000027941 */ /* 0x000fea0003800000 */
.L_x_1248:
        /* <DEDUP_REMOVED lines=49> */
.L_x_1252:
[----:B------:R-:W-:Y:S01]  /*30120*/  DMUL R10, RZ, R20 ;  /* 0x00000014ff0a7228 */ /* 0x000fe20000000000 */
[----:B------:R-:W-:-:S10]  /*30130*/  IMAD.MOV.U32 R2, RZ, RZ, RZ ;  /* 0x000000ffff027224 */ /* 0x000fd400078e00ff */
.L_x_1253:
[----:B------:R-:W-:Y:S05]  /*30140*/  BSYNC B2 ;  /* 0x0000000000027941 */ /* 0x000fea0003800000 */
.L_x_1251:
        /* <DEDUP_REMOVED lines=24> */
.L_x_1226:
        /* <DEDUP_REMOVED lines=59> */
.L_x_1255:
[----:B------:R-:W-:Y:S05]  /*30680*/  BSYNC B0 ;  /* 0x0000000000007941 */ /* 0x000fea0003800000 */
.L_x_1254:
[----:B------:R-:W-:Y:S02]  /*30690*/  IMAD.MOV.U32 R10, RZ, RZ, R20 ;  /* 0x000000ffff0a7224 */ /* 0x000fe400078e0014 */
[----:B------:R-:W-:-:S07]  /*306a0*/  IMAD.MOV.U32 R11, RZ, RZ, R21 ;  /* 0x000000ffff0b7224 */ /* 0x000fce00078e0015 */
.L_x_1238:
[----:B------:R-:W-:Y:S05]  /*306b0*/  BSYNC B1 ;  /* 0x0000000000017941 */ /* 0x000fea0003800000 */
.L_x_1225:
        /* <DEDUP_REMOVED lines=116> */
.L_x_1263:
        /* <DEDUP_REMOVED lines=21> */
.L_x_1266:
[----:B------:R-:W-:Y:S05]  /*30f50*/  BSYNC B3 ;  /* 0x0000000000037941 */ /* 0x000fea0003800000 */
.L_x_1265:
        /* <DEDUP_REMOVED lines=29> */
.L_x_1264:
[----:B------:R-:W-:Y:S05]  /*31130*/  BSYNC B2 ;  /* 0x0000000000027941 */ /* 0x000fea0003800000 */
.L_x_1262:
        /* <DEDUP_REMOVED lines=21> */
.L_x_1268:
[----:B------:R-:W-:Y:S05]  /*31290*/  BSYNC B2 ;  /* 0x0000000000027941 */ /* 0x000fea0003800000 */
.L_x_1267:
        /* <DEDUP_REMOVED lines=82> */
.L_x_1270:
[----:B------:R-:W-:-:S04]  /*317c0*/  ISETP.GE.AND P0, PT, R13, RZ, PT ;  /* 0x000000ff0d00720c */ /* 0x000fc80003f06270 */
[----:B------:R-:W-:Y:S02]  /*317d0*/  FSEL R20, RZ, 3.37028055040000000000e+12, P0 ;  /* 0x54442d18ff147808 */ /* 0x000fe40000000000 */
[----:B------:R-:W-:-:S07]  /*317e0*/  FSEL R21, RZ, 2.1426990032196044922, P0 ;  /* 0x400921fbff157808 */ /* 0x000fce0000000000 */
.L_x_1271:
[----:B------:R-:W-:Y:S05]  /*317f0*/  BSYNC B0 ;  /* 0x0000000000007941 */ /* 0x000fea0003800000 */
.L_x_1269:
[----:B------:R-:W-:Y:S01]  /*31800*/  DADD R12, |R12|, |R14| ;  /* 0x000000000c0c7229 */ /* 0x000fe2000000060e */
[----:B------:R-:W-:Y:S01]  /*31810*/  LOP3.LUT R15, R21, 0x80000000, R15, 0xb8, !PT ;  /* 0x80000000150f7812 */ /* 0x000fe200078eb80f */
[----:B------:R-:W-:-:S06]  /*31820*/  DMUL R22, R22, 0.5 ;  /* 0x3fe0000016167828 */ /* 0x000fcc0000000000 */
[----:B------:R-:W-:-:S06]  /*31830*/  DSETP.GTU.AND P0, PT, |R12|, +INF , PT ;  /* 0x7ff000000c00742a */ /* 0x000fcc0003f0c200 */
[----:B------:R-:W-:Y:S02]  /*31840*/  FSEL R12, R12, R20, P0 ;  /* 0x000000140c0c7208 */ /* 0x000fe40000000000 */
[----:B------:R-:W-:Y:S01]  /*31850*/  FSEL R13, R13, R15, P0 ;  /* 0x0000000f0d0d7208 */ /* 0x000fe20000000000 */
[----:B------:R-:W-:Y:S06]  /*31860*/  BRA `(.L_x_1272) ;  /* 0x0000006400507947 */ /* 0x000fec0003800000 */
.L_x_1261:
        /* <DEDUP_REMOVED lines=101> */
.L_x_1275:
[----:B------:R-:W-:Y:S05]  /*31ec0*/  BSYNC B0 ;  /* 0x0000000000007941 */ /* 0x000fea0003800000 */
.L_x_1274:
[----:B------:R-:W-:Y:S04]  /*31ed0*/  BSSY B2, `(.L_x_1276) ;  /* 0x0000008000027945 */ /* 0x000fe80003800000 */
[----:B------:R-:W-:Y:S05]  /*31ee0*/  @P4 BRA P5, `(.L_x_1277) ;  /* 0x0000000000184947 */ /* 0x000fea0002800000 */
[----:B------:R-:W-:Y:S01]  /*31ef0*/  IMAD.MOV.U32 R24, RZ, RZ, R20 ;  /* 0x000000ffff187224 */ /* 0x000fe200078e0014 */
[----:B------:R-:W-:Y:S01]  /*31f00*/  MOV R28, 0x31f50 ;  /* 0x00031f50001c7802 */ /* 0x000fe20000000f00 */
[----:B------:R-:W-:Y:S02]  /*31f10*/  IMAD.MOV.U32 R25, RZ, RZ, R21 ;  /* 0x000000ffff197224 */ /* 0x000fe400078e0015 */
[----:B------:R-:W-:Y:S02]  /*31f20*/  IMAD.MOV.U32 R30, RZ, RZ, R36 ;  /* 0x000000ffff1e7224 */ /* 0x000fe400078e0024 */
[----:B------:R-:W-:-:S07]  /*31f30*/  IMAD.MOV.U32 R27, RZ, RZ, R37 ;  /* 0x000000ffff1b7224 */ /* 0x000fce00078e0025 */
[----:B------:R-:W-:Y:S05]  /*31f40*/  CALL.REL.NOINC `($__internal_1_$__cuda_sm20_div_rn_f64_full) ;  /* 0x000001b000f47944 */ /* 0x000fea0003c00000 */
.L_x_1277:
[----:B------:R-:W-:Y:S05]  /*31f50*/  BSYNC B2 ;  /* 0x0000000000027941 */ /* 0x000fea0003800000 */
.L_x_1276:
        /* <DEDUP_REMOVED lines=82> */
.L_x_1279:
[----:B------:R-:W-:-:S04]  /*32480*/  ISETP.GE.AND P0, PT, R13, RZ, PT ;  /* 0x000000ff0d00720c */ /* 0x000fc80003f06270 */
[----:B------:R-:W-:Y:S02]  /*32490*/  FSEL R20, RZ, 3.37028055040000000000e+12, P0 ;  /* 0x54442d18ff147808 */ /* 0x000fe40000000000 */
[----:B------:R-:W-:-:S07]  /*324a0*/  FSEL R21, RZ, 2.1426990032196044922, P0 ;  /* 0x400921fbff157808 */ /* 0x000fce0000000000 */
.L_x_1280:
[----:B------:R-:W-:Y:S05]  /*324b0*/  BSYNC B0 ;  /* 0x0000000000007941 */ /* 0x000fea0003800000 */
.L_x_1278:
[----:B------:R-:W-:Y:S01]  /*324c0*/  DADD R12, |R12|, |R14| ;  /* 0x000000000c0c7229 */ /* 0x000fe2000000060e */
[----:B------:R-:W-:Y:S01]  /*324d0*/  LOP3.LUT R15, R21, 0x80000000, R15, 0xb8, !PT ;  /* 0x80000000150f7812 */ /* 0x000fe200078eb80f */
[----:B------:R-:W-:-:S06]  /*324e0*/  DMUL R22, R22, 0.5 ;  /* 0x3fe0000016167828 */ /* 0x000fcc0000000000 */
[----:B------:R-:W-:-:S06]  /*324f0*/  DSETP.GTU.AND P0, PT, |R12|, +INF , PT ;  /* 0x7ff000000c00742a */ /* 0x000fcc0003f0c200 */
[----:B------:R-:W-:Y:S02]  /*32500*/  FSEL R12, R12, R20, P0 ;  /* 0x000000140c0c7208 */ /* 0x000fe40000000000 */
[----:B------:R-:W-:Y:S01]  /*32510*/  FSEL R13, R13, R15, P0 ;  /* 0x0000000f0d0d7208 */ /* 0x000fe20000000000 */
[----:B------:R-:W-:Y:S06]  /*32520*/  BRA `(.L_x_1272) ;  /* 0x0000005800207947 */ /* 0x000fec0003800000 */
.L_x_1273:
        /* <DEDUP_REMOVED lines=29> */
.L_x_1282:
        /* <DEDUP_REMOVED lines=78> */
.L_x_1281:
        /* <DEDUP_REMOVED lines=97> */
.L_x_1284:
        /* <DEDUP_REMOVED lines=21> */
.L_x_1287:
[----:B------:R-:W-:Y:S05]  /*33340*/  BSYNC B3 ;  /* 0x0000000000037941 */ /* 0x000fea0003800000 */
.L_x_1286:
        /* <DEDUP_REMOVED lines=29> */
.L_x_1285:
[----:B------:R-:W-:Y:S05]  /*33520*/  BSYNC B2 ;  /* 0x0000000000027941 */ /* 0x000fea0003800000 */
.L_x_1283:
        /* <DEDUP_REMOVED lines=21> */
.L_x_1289:
[----:B------:R-:W-:Y:S05]  /*33680*/  BSYNC B2 ;  /* 0x0000000000027941 */ /* 0x000fea0003800000 */
.L_x_1288:
        /* <DEDUP_REMOVED lines=82> */
.L_x_1291:
[----:B------:R-:W-:-:S04]  /*33bb0*/  ISETP.GE.AND P0, PT, R13, RZ, PT ;  /* 0x000000ff0d00720c */ /* 0x000fc80003f06270 */
[----:B------:R-:W-:Y:S02]  /*33bc0*/  FSEL R20, RZ, 3.37028055040000000000e+12, P0 ;  /* 0x54442d18ff147808 */ /* 0x000fe40000000000 */
[----:B------:R-:W-:-:S07]  /*33bd0*/  FSEL R21, RZ, 2.1426990032196044922, P0 ;  /* 0x400921fbff157808 */ /* 0x000fce0000000000 */
.L_x_1292:
[----:B------:R-:W-:Y:S05]  /*33be0*/  BSYNC B0 ;  /* 0x0000000000007941 */ /* 0x000fea0003800000 */
.L_x_1290:
[----:B------:R-:W-:Y:S01]  /*33bf0*/  DADD R12, |R12|, |R14| ;  /* 0x000000000c0c7229 */ /* 0x000fe2000000060e */
[----:B------:R-:W-:Y:S01]  /*33c00*/  LOP3.LUT R15, R21, 0x80000000, R15, 0xb8, !PT ;  /* 0x80000000150f7812 */ /* 0x000fe200078eb80f */
[----:B------:R-:W-:-:S06]  /*33c10*/  DMUL R22, R22, 0.5 ;  /* 0x3fe0000016167828 */ /* 0x000fcc0000000000 */
[----:B------:R-:W-:-:S06]  /*33c20*/  DSETP.GTU.AND P0, PT, |R12|, +INF , PT ;  /* 0x7ff000000c00742a */ /* 0x000fcc0003f0c200 */
[----:B------:R-:W-:Y:S02]  /*33c30*/  FSEL R12, R12, R20, P0 ;  /* 0x000000140c0c7208 */ /* 0x000fe40000000000 */
[----:B------:R-:W-:Y:S01]  /*33c40*/  FSEL R13, R13, R15, P0 ;  /* 0x0000000f0d0d7208 */ /* 0x000fe20000000000 */
[----:B------:R-:W-:Y:S06]  /*33c50*/  BRA `(.L_x_1272) ;  /* 0x0000004000547947 */ /* 0x000fec0003800000 */
.L_x_1260:
        /* <DEDUP_REMOVED lines=135> */
.L_x_1294:
[----:B------:R-:W-:Y:S05]  /*344d0*/  BSYNC B0 ;  /* 0x0000000000007941 */ /* 0x000fea0003800000 */
.L_x_1293:
        /* <DEDUP_REMOVED lines=8> */
.L_x_1296:
[----:B------:R-:W-:Y:S05]  /*34560*/  BSYNC B2 ;  /* 0x0000000000027941 */ /* 0x000fea0003800000 */
.L_x_1295:
        /* <DEDUP_REMOVED lines=82> */
.L_x_1298:
[----:B------:R-:W-:-:S04]  /*34a90*/  ISETP.GE.AND P0, PT, R13, RZ, PT ;  /* 0x000000ff0d00720c */ /* 0x000fc80003f06270 */
[----:B------:R-:W-:Y:S02]  /*34aa0*/  FSEL R20, RZ, 3.37028055040000000000e+12, P0 ;  /* 0x54442d18ff147808 */ /* 0x000fe40000000000 */
[----:B------:R-:W-:-:S07]  /*34ab0*/  FSEL R21, RZ, 2.1426990032196044922, P0 ;  /* 0x400921fbff157808 */ /* 0x000fce0000000000 */
.L_x_1299:
[----:B------:R-:W-:Y:S05]  /*34ac0*/  BSYNC B0 ;  /* 0x0000000000007941 */ /* 0x000fea0003800000 */
.L_x_1297:
[----:B------:R-:W-:Y:S01]  /*34ad0*/  DADD R12, |R12|, |R14| ;  /* 0x000000000c0c7229 */ /* 0x000fe2000000060e */
[----:B------:R-:W-:-:S07]  /*34ae0*/  LOP3.LUT R15, R21, 0x80000000, R15, 0xb8, !PT ;  /* 0x80000000150f7812 */ /* 0x000fce00078eb80f */
[----:B------:R-:W-:-:S06]  /*34af0*/  DSETP.GTU.AND P0, PT, |R12|, +INF , PT ;  /* 0x7ff000000c00742a */ /* 0x000fcc0003f0c200 */
[----:B------:R-:W-:Y:S02]  /*34b00*/  FSEL R12, R12, R20, P0 ;  /* 0x000000140c0c7208 */ /* 0x000fe40000000000 */
[----:B------:R-:W-:Y:S01]  /*34b10*/  FSEL R13, R13, R15, P0 ;  /* 0x0000000f0d0d7208 */ /* 0x000fe20000000000 */
[----:B------:R-:W-:Y:S06]  /*34b20*/  BRA `(.L_x_1272) ;  /* 0x0000003000a07947 */ /* 0x000fec0003800000 */
.L_x_1259:
        /* <DEDUP_REMOVED lines=90> */
.L_x_1302:
        /* <DEDUP_REMOVED lines=21> */
.L_x_1305:
[----:B------:R-:W-:Y:S05]  /*35220*/  BSYNC B3 ;  /* 0x0000000000037941 */ /* 0x000fea0003800000 */
.L_x_1304:
        /* <DEDUP_REMOVED lines=29> */
.L_x_1303:
[----:B------:R-:W-:Y:S05]  /*35400*/  BSYNC B2 ;  /* 0x0000000000027941 */ /* 0x000fea0003800000 */
.L_x_1301:
        /* <DEDUP_REMOVED lines=83> */
.L_x_1300:
        /* <DEDUP_REMOVED lines=85> */
.L_x_1258:
        /* <DEDUP_REMOVED lines=23> */
.L_x_1307:
[----:B------:R-:W-:Y:S05]  /*36000*/  BSYNC B2 ;  /* 0x0000000000027941 */ /* 0x000fea0003800000 */
.L_x_1306:
        /* <DEDUP_REMOVED lines=26> */
.L_x_1309:
[----:B------:R-:W-:Y:S05]  /*361b0*/  BSYNC B2 ;  /* 0x0000000000027941 */ /* 0x000fea0003800000 */
.L_x_1308:
        /* <DEDUP_REMOVED lines=136> */
.L_x_1311:
[----:B------:R-:W-:Y:S05]  /*36a40*/  BSYNC B0 ;  /* 0x0000000000007941 */ /* 0x000fea0003800000 */
.L_x_1310:
        /* <DEDUP_REMOVED lines=8> */
.L_x_1313:
[----:B------:R-:W-:Y:S05]  /*36ad0*/  BSYNC B2 ;  /* 0x0000000000027941 */ /* 0x000fea0003800000 */
.L_x_1312:
        /* <DEDUP_REMOVED lines=82> */
.L_x_1315:
[----:B------:R-:W-:-:S04]  /*37000*/  ISETP.GE.AND P0, PT, R13, RZ, PT ;  /* 0x000000ff0d00720c */ /* 0x000fc80003f06270 */
[----:B------:R-:W-:Y:S02]  /*37010*/  FSEL R20, RZ, 3.37028055040000000000e+12, P0 ;  /* 0x54442d18ff147808 */ /* 0x000fe40000000000 */
[----:B------:R-:W-:-:S07]  /*37020*/  FSEL R21, RZ, 2.1426990032196044922, P0 ;  /* 0x400921fbff157808 */ /* 0x000fce0000000000 */
.L_x_1316:
[----:B------:R-:W-:Y:S05]  /*37030*/  BSYNC B0 ;  /* 0x0000000000007941 */ /* 0x000fea0003800000 */
.L_x_1314:
[----:B------:R-:W-:Y:S01]  /*37040*/  DADD R12, |R12|, |R14| ;  /* 0x000000000c0c7229 */ /* 0x000fe2000000060e */
[----:B------:R-:W-:Y:S01]  /*37050*/  LOP3.LUT R15, R21, 0x80000000, R15, 0xb8, !PT ;  /* 0x80000000150f7812 */ /* 0x000fe200078eb80f */
[----:B------:R-:W-:-:S06]  /*37060*/  DADD R22, R22, 1 ;  /* 0x3ff0000016167429 */ /* 0x000fcc0000000000 */
[----:B------:R-:W-:-:S06]  /*37070*/  DSETP.GTU.AND P0, PT, |R12|, +INF , PT ;  /* 0x7ff000000c00742a */ /* 0x000fcc0003f0c200 */
[----:B------:R-:W-:Y:S02]  /*37080*/  FSEL R12, R12, R20, P0 ;  /* 0x000000140c0c7208 */ /* 0x000fe40000000000 */
[----:B------:R-:W-:Y:S01]  /*37090*/  FSEL R13, R13, R15, P0 ;  /* 0x0000000f0d0d7208 */ /* 0x000fe20000000000 */
[----:B------:R-:W-:Y:S06]  /*370a0*/  BRA `(.L_x_1272) ;  /* 0x0000000c00407947 */ /* 0x000fec0003800000 */
.L_x_1257:
        /* <DEDUP_REMOVED lines=108> */
.L_x_1318:
[----:B------:R-:W-:Y:S05]  /*37770*/  BSYNC B0 ;  /* 0x0000000000007941 */ /* 0x000fea0003800000 */
.L_x_1317:
        /* <DEDUP_REMOVED lines=8> */
.L_x_1320:
[----:B------:R-:W-:Y:S05]  /*37800*/  BSYNC B2 ;  /* 0x0000000000027941 */ /* 0x000fea0003800000 */
.L_x_1319:
        /* <DEDUP_REMOVED lines=82> */
.L_x_1322:
[----:B------:R-:W-:Y:S02]  /*37d30*/  FSEL R20, RZ, 3.37028055040000000000e+12, P2 ;  /* 0x54442d18ff147808 */ /* 0x000fe40001000000 */
[----:B------:R-:W-:-:S07]  /*37d40*/  FSEL R21, RZ, 2.1426990032196044922, P2 ;  /* 0x400921fbff157808 */ /* 0x000fce0001000000 */
.L_x_1323:
[----:B------:R-:W-:Y:S05]  /*37d50*/  BSYNC B0 ;  /* 0x0000000000007941 */ /* 0x000fea0003800000 */
.L_x_1321:
[----:B------:R-:W-:Y:S01]  /*37d60*/  DADD R12, |R12|, |R14| ;  /* 0x000000000c0c7229 */ /* 0x000fe2000000060e */
[----:B------:R-:W-:-:S07]  /*37d70*/  LOP3.LUT R15, R21, 0x80000000, R15, 0xb8, !PT ;  /* 0x80000000150f7812 */ /* 0x000fce00078eb80f */
[----:B------:R-:W-:-:S06]  /*37d80*/  DSETP.GTU.AND P0, PT, |R12|, +INF , PT ;  /* 0x7ff000000c00742a */ /* 0x000fcc0003f0c200 */
[----:B------:R-:W-:Y:S02]  /*37d90*/  FSEL R12, R12, R20, P0 ;  /* 0x000000140c0c7208 */ /* 0x000fe40000000000 */
[----:B------:R-:W-:-:S07]  /*37da0*/  FSEL R13, R13, R15, P0 ;  /* 0x0000000f0d0d7208 */ /* 0x000fce0000000000 */
.L_x_1272:
[----:B------:R-:W-:Y:S05]  /*37db0*/  BSYNC B1 ;  /* 0x0000000000017941 */ /* 0x000fea0003800000 */
.L_x_1256:
        /* <DEDUP_REMOVED lines=75> */
.L_x_1330:
[----:B------:R-:W-:Y:S05]  /*38270*/  BSYNC B0 ;  /* 0x0000000000007941 */ /* 0x000fea0003800000 */
.L_x_1329:
        /* <DEDUP_REMOVED lines=25> */
.L_x_1332:
[----:B------:R-:W-:Y:S01]  /*38410*/  DMUL R12, RZ, R20 ;  /* 0x00000014ff0c7228 */ /* 0x000fe20000000000 */
[----:B------:R-:W-:-:S10]  /*38420*/  IMAD.MOV.U32 R27, RZ, RZ, RZ ;  /* 0x000000ffff1b7224 */ /* 0x000fd400078e00ff */
.L_x_1333:
[----:B------:R-:W-:Y:S05]  /*38430*/  BSYNC B2 ;  /* 0x0000000000027941 */ /* 0x000fea0003800000 */
.L_x_1331:
        /* <DEDUP_REMOVED lines=49> */
.L_x_1335:
[----:B------:R-:W-:Y:S01]  /*38750*/  DMUL R32, RZ, R20 ;  /* 0x00000014ff207228 */ /* 0x000fe20000000000 */
[----:B------:R-:W-:-:S10]  /*38760*/  IMAD.MOV.U32 R2, RZ, RZ, RZ ;  /* 0x000000ffff027224 */ /* 0x000fd400078e00ff */
.L_x_1336:
[----:B------:R-:W-:Y:S05]  /*38770*/  BSYNC B2 ;  /* 0x0000000000027941 */ /* 0x000fea0003800000 */
.L_x_1334:
        /* <DEDUP_REMOVED lines=25> */
.L_x_1328:
        /* <DEDUP_REMOVED lines=62> */
.L_x_1339:
[----:B------:R-:W-:Y:S05]  /*38cf0*/  BSYNC B0 ;  /* 0x0000000000007941 */ /* 0x000fea0003800000 */
.L_x_1338:
        /* <DEDUP_REMOVED lines=25> */
.L_x_1341:
[----:B------:R-:W-:Y:S01]  /*38e90*/  DMUL R12, RZ, R20 ;  /* 0x00000014ff0c7228 */ /* 0x000fe20000000000 */
[----:B------:R-:W-:-:S10]  /*38ea0*/  IMAD.MOV.U32 R27, RZ, RZ, RZ ;  /* 0x000000ffff1b7224 */ /* 0x000fd400078e00ff */
.L_x_1342:
[----:B------:R-:W-:Y:S05]  /*38eb0*/  BSYNC B2 ;  /* 0x0000000000027941 */ /* 0x000fea0003800000 */
.L_x_1340:
        /* <DEDUP_REMOVED lines=49> */
.L_x_1344:
[----:B------:R-:W-:Y:S01]  /*391d0*/  DMUL R32, RZ, R20 ;  /* 0x00000014ff207228 */ /* 0x000fe20000000000 */
[----:B------:R-:W-:-:S10]  /*391e0*/  IMAD.MOV.U32 R2, RZ, RZ, RZ ;  /* 0x000000ffff027224 */ /* 0x000fd400078e00ff */
.L_x_1345:
[----:B------:R-:W-:Y:S05]  /*391f0*/  BSYNC B2 ;  /* 0x0000000000027941 */ /* 0x000fea0003800000 */
.L_x_1343:
        /* <DEDUP_REMOVED lines=39> */
.L_x_1327:
        /* <DEDUP_REMOVED lines=11> */
.L_x_1346:
[----:B------:R-:W-:-:S10]  /*39520*/  DADD R12, R20, -R20 ;  /* 0x00000000140c7229 */ /* 0x000fd40000000814 */
[----:B------:R-:W-:Y:S02]  /*39530*/  IMAD.MOV.U32 R14, RZ, RZ, R12 ;  /* 0x000000ffff0e7224 */ /* 0x000fe400078e000c */
[----:B------:R-:W-:Y:S01]  /*39540*/  IMAD.MOV.U32 R15, RZ, RZ, R13 ;  /* 0x000000ffff0f7224 */ /* 0x000fe200078e000d */
[----:B------:R-:W-:Y:S06]  /*39550*/  BRA `(.L_x_1337) ;  /* 0x00000008009c7947 */ /* 0x000fec0003800000 */
.L_x_1326:
        /* <DEDUP_REMOVED lines=26> */
.L_x_1348:
[----:B------:R-:W-:Y:S01]  /*39700*/  DMUL R22, RZ, R20 ;  /* 0x00000014ff167228 */ /* 0x000fe20000000000 */
[----:B------:R-:W-:-:S10]  /*39710*/  IMAD.MOV.U32 R27, RZ, RZ, RZ ;  /* 0x000000ffff1b7224 */ /* 0x000fd400078e00ff */
.L_x_1349:
[----:B------:R-:W-:Y:S05]  /*39720*/  BSYNC B2 ;  /* 0x0000000000027941 */ /* 0x000fea0003800000 */
.L_x_1347:
        /* <DEDUP_REMOVED lines=49> */
.L_x_1351:
[----:B------:R-:W-:Y:S01]  /*39a40*/  DMUL R14, RZ, R20 ;  /* 0x00000014ff0e7228 */ /* 0x000fe20000000000 */
[----:B------:R-:W-:-:S10]  /*39a50*/  IMAD.MOV.U32 R2, RZ, RZ, RZ ;  /* 0x000000ffff027224 */ /* 0x000fd400078e00ff */
.L_x_1352:
[----:B------:R-:W-:Y:S05]  /*39a60*/  BSYNC B2 ;  /* 0x0000000000027941 */ /* 0x000fea0003800000 */
.L_x_1350:
        /* <DEDUP_REMOVED lines=24> */
.L_x_1325:
        /* <DEDUP_REMOVED lines=59> */
.L_x_1354:
[----:B------:R-:W-:Y:S05]  /*39fa0*/  BSYNC B0 ;  /* 0x0000000000007941 */ /* 0x000fea0003800000 */
.L_x_1353:
[----:B------:R-:W-:Y:S02]  /*39fb0*/  IMAD.MOV.U32 R14, RZ, RZ, R20 ;  /* 0x000000ffff0e7224 */ /* 0x000fe400078e0014 */
[----:B------:R-:W-:-:S07]  /*39fc0*/  IMAD.MOV.U32 R15, RZ, RZ, R21 ;  /* 0x000000ffff0f7224 */ /* 0x000fce00078e0015 */
.L_x_1337:
[----:B------:R-:W-:Y:S05]  /*39fd0*/  BSYNC B1 ;  /* 0x0000000000017941 */ /* 0x000fea0003800000 */
.L_x_1324:
        /* <DEDUP_REMOVED lines=116> */
.L_x_1362:
        /* <DEDUP_REMOVED lines=21> */
.L_x_1365:
[----:B------:R-:W-:Y:S05]  /*3a870*/  BSYNC B3 ;  /* 0x0000000000037941 */ /* 0x000fea0003800000 */
.L_x_1364:
        /* <DEDUP_REMOVED lines=29> */
.L_x_1363:
[----:B------:R-:W-:Y:S05]  /*3aa50*/  BSYNC B2 ;  /* 0x0000000000027941 */ /* 0x000fea0003800000 */
.L_x_1361:
        /* <DEDUP_REMOVED lines=21> */
.L_x_1367:
[----:B------:R-:W-:Y:S05]  /*3abb0*/  BSYNC B2 ;  /* 0x0000000000027941 */ /* 0x000fea0003800000 */
.L_x_1366:
        /* <DEDUP_REMOVED lines=82> */
.L_x_1369:
[----:B------:R-:W-:-:S04]  /*3b0e0*/  ISETP.GE.AND P0, PT, R17, RZ, PT ;  /* 0x000000ff1100720c */ /* 0x000fc80003f06270 */
[----:B------:R-:W-:Y:S02]  /*3b0f0*/  FSEL R20, RZ, 3.37028055040000000000e+12, P0 ;  /* 0x54442d18ff147808 */ /* 0x000fe40000000000 */
[----:B------:R-:W-:-:S07]  /*3b100*/  FSEL R21, RZ, 2.1426990032196044922, P0 ;  /* 0x400921fbff157808 */ /* 0x000fce0000000000 */
.L_x_1370:
[----:B------:R-:W-:Y:S05]  /*3b110*/  BSYNC B0 ;  /* 0x0000000000007941 */ /* 0x000fea0003800000 */
.L_x_1368:
[----:B------:R-:W-:Y:S01]  /*3b120*/  DADD R16, |R16|, |R18| ;  /* 0x0000000010107229 */ /* 0x000fe20000000612 */
[----:B------:R-:W-:Y:S01]  /*3b130*/  LOP3.LUT R19, R21, 0x80000000, R19, 0xb8, !PT ;  /* 0x8000000015137812 */ /* 0x000fe200078eb813 */
[----:B------:R-:W-:-:S06]  /*3b140*/  DMUL R22, R22, 0.5 ;  /* 0x3fe0000016167828 */ /* 0x000fcc0000000000 */
[----:B------:R-:W-:-:S06]  /*3b150*/  DSETP.GTU.AND P0, PT, |R16|, +INF , PT ;  /* 0x7ff000001000742a */ /* 0x000fcc0003f0c200 */
[----:B------:R-:W-:Y:S02]  /*3b160*/  FSEL R16, R16, R20, P0 ;  /* 0x0000001410107208 */ /* 0x000fe40000000000 */
[----:B------:R-:W-:Y:S01]  /*3b170*/  FSEL R17, R17, R19, P0 ;  /* 0x0000001311117208 */ /* 0x000fe20000000000 */
[----:B------:R-:W-:Y:S06]  /*3b180*/  BRA `(.L_x_1371) ;  /* 0x0000006400507947 */ /* 0x000fec0003800000 */
.L_x_1360:
        /* <DEDUP_REMOVED lines=101> */
.L_x_1374:
[----:B------:R-:W-:Y:S05]  /*3b7e0*/  BSYNC B0 ;  /* 0x0000000000007941 */ /* 0x000fea0003800000 */
.L_x_1373:
        /* <DEDUP_REMOVED lines=8> */
.L_x_1376:
[----:B------:R-:W-:Y:S05]  /*3b870*/  BSYNC B2 ;  /* 0x0000000000027941 */ /* 0x000fea0003800000 */
.L_x_1375:
        /* <DEDUP_REMOVED lines=82> */
.L_x_1378:
[----:B------:R-:W-:-:S04]  /*3bda0*/  ISETP.GE.AND P0, PT, R17, RZ, PT ;  /* 0x000000ff1100720c */ /* 0x000fc80003f06270 */
[----:B------:R-:W-:Y:S02]  /*3bdb0*/  FSEL R20, RZ, 3.37028055040000000000e+12, P0 ;  /* 0x54442d18ff147808 */ /* 0x000fe40000000000 */
[----:B------:R-:W-:-:S07]  /*3bdc0*/  FSEL R21, RZ, 2.1426990032196044922, P0 ;  /* 0x400921fbff157808 */ /* 0x000fce0000000000 */
.L_x_1379:
[----:B------:R-:W-:Y:S05]  /*3bdd0*/  BSYNC B0 ;  /* 0x0000000000007941 */ /* 0x000fea0003800000 */
.L_x_1377:
[----:B------:R-:W-:Y:S01]  /*3bde0*/  DADD R16, |R16|, |R18| ;  /* 0x0000000010107229 */ /* 0x000fe20000000612 */
[----:B------:R-:W-:Y:S01]  /*3bdf0*/  LOP3.LUT R19, R21, 0x80000000, R19, 0xb8, !PT ;  /* 0x8000000015137812 */ /* 0x000fe200078eb813 */
[----:B------:R-:W-:-:S06]  /*3be00*/  DMUL R22, R22, 0.5 ;  /* 0x3fe0000016167828 */ /* 0x000fcc0000000000 */
[----:B------:R-:W-:-:S06]  /*3be10*/  DSETP.GTU.AND P0, PT, |R16|, +INF , PT ;  /* 0x7ff000001000742a */ /* 0x000fcc0003f0c200 */
[----:B------:R-:W-:Y:S02]  /*3be20*/  FSEL R16, R16, R20, P0 ;  /* 0x0000001410107208 */ /* 0x000fe40000000000 */
[----:B------:R-:W-:Y:S01]  /*3be30*/  FSEL R17, R17, R19, P0 ;  /* 0x0000001311117208 */ /* 0x000fe20000000000 */
[----:B------:R-:W-:Y:S06]  /*3be40*/  BRA `(.L_x_1371) ;  /* 0x0000005800207947 */ /* 0x000fec0003800000 */
.L_x_1372:
        /* <DEDUP_REMOVED lines=29> */
.L_x_1381:
        /* <DEDUP_REMOVED lines=78> */
.L_x_1380:
        /* <DEDUP_REMOVED lines=97> */
.L_x_1383:
        /* <DEDUP_REMOVED lines=21> */
.L_x_1386:
[----:B------:R-:W-:Y:S05]  /*3cc60*/  BSYNC B3 ;  /* 0x0000000000037941 */ /* 0x000fea0003800000 */
.L_x_1385:
        /* <DEDUP_REMOVED lines=29> */
.L_x_1384:
[----:B------:R-:W-:Y:S05]  /*3ce40*/  BSYNC B2 ;  /* 0x0000000000027941 */ /* 0x000fea0003800000 */
.L_x_1382:
        /* <DEDUP_REMOVED lines=21> */
.L_x_1388:
[----:B------:R-:W-:Y:S05]  /*3cfa0*/  BSYNC B2 ;  /* 0x0000000000027941 */ /* 0x000fea0003800000 */
.L_x_1387:
        /* <DEDUP_REMOVED lines=82> */
.L_x_1390:
[----:B------:R-:W-:-:S04]  /*3d4d0*/  ISETP.GE.AND P0, PT, R17, RZ, PT ;  /* 0x000000ff1100720c */ /* 0x000fc80003f06270 */
[----:B------:R-:W-:Y:S02]  /*3d4e0*/  FSEL R20, RZ, 3.37028055040000000000e+12, P0 ;  /* 0x54442d18ff147808 */ /* 0x000fe40000000000 */
[----:B------:R-:W-:-:S07]  /*3d4f0*/  FSEL R21, RZ, 2.1426990032196044922, P0 ;  /* 0x400921fbff157808 */ /* 0x000fce0000000000 */
.L_x_1391:
[----:B------:R-:W-:Y:S05]  /*3d500*/  BSYNC B0 ;  /* 0x0000000000007941 */ /* 0x000fea0003800000 */
.L_x_1389:
[----:B------:R-:W-:Y:S01]  /*3d510*/  DADD R16, |R16|, |R18| ;  /* 0x0000000010107229 */ /* 0x000fe20000000612 */
[----:B------:R-:W-:Y:S01]  /*3d520*/  LOP3.LUT R19, R21, 0x80000000, R19, 0xb8, !PT ;  /* 0x8000000015137812 */ /* 0x000fe200078eb813 */
[----:B------:R-:W-:-:S06]  /*3d530*/  DMUL R22, R22, 0.5 ;  /* 0x3fe0000016167828 */ /* 0x000fcc0000000000 */
[----:B------:R-:W-:-:S06]  /*3d540*/  DSETP.GTU.AND P0, PT, |R16|, +INF , PT ;  /* 0x7ff000001000742a */ /* 0x000fcc0003f0c200 */
[----:B------:R-:W-:Y:S02]  /*3d550*/  FSEL R16, R16, R20, P0 ;  /* 0x0000001410107208 */ /* 0x000fe40000000000 */
[----:B------:R-:W-:Y:S01]  /*3d560*/  FSEL R17, R17, R19, P0 ;  /* 0x0000001311117208 */ /* 0x000fe20000000000 */
[----:B------:R-:W-:Y:S06]  /*3d570*/  BRA `(.L_x_1371) ;  /* 0x0000004000547947 */ /* 0x000fec0003800000 */
.L_x_1359:
        /* <DEDUP_REMOVED lines=135> */
.L_x_1393:
[----:B------:R-:W-:Y:S05]  /*3ddf0*/  BSYNC B0 ;  /* 0x0000000000007941 */ /* 0x000fea0003800000 */
.L_x_1392:
        /* <DEDUP_REMOVED lines=8> */
.L_x_1395:
[----:B------:R-:W-:Y:S05]  /*3de80*/  BSYNC B2 ;  /* 0x0000000000027941 */ /* 0x000fea0003800000 */
.L_x_1394:
        /* <DEDUP_REMOVED lines=82> */
.L_x_1397:
[----:B------:R-:W-:-:S04]  /*3e3b0*/  ISETP.GE.AND P0, PT, R17, RZ, PT ;  /* 0x000000ff1100720c */ /* 0x000fc80003f06270 */
[----:B------:R-:W-:Y:S02]  /*3e3c0*/  FSEL R20, RZ, 3.37028055040000000000e+12, P0 ;  /* 0x54442d18ff147808 */ /* 0x000fe40000000000 */
[----:B------:R-:W-:-:S07]  /*3e3d0*/  FSEL R21, RZ, 2.1426990032196044922, P0 ;  /* 0x400921fbff157808 */ /* 0x000fce0000000000 */
.L_x_1398:
[----:B------:R-:W-:Y:S05]  /*3e3e0*/  BSYNC B0 ;  /* 0x0000000000007941 */ /* 0x000fea0003800000 */
.L_x_1396:
[----:B------:R-:W-:Y:S01]  /*3e3f0*/  DADD R16, |R16|, |R18| ;  /* 0x0000000010107229 */ /* 0x000fe20000000612 */
[----:B------:R-:W-:-:S07]  /*3e400*/  LOP3.LUT R19, R21, 0x80000000, R19, 0xb8, !PT ;  /* 0x8000000015137812 */ /* 0x000fce00078eb813 */
[----:B------:R-:W-:-:S06]  /*3e410*/  DSETP.GTU.AND P0, PT, |R16|, +INF , PT ;  /* 0x7ff000001000742a */ /* 0x000fcc0003f0c200 */
[----:B------:R-:W-:Y:S02]  /*3e420*/  FSEL R16, R16, R20, P0 ;  /* 0x0000001410107208 */ /* 0x000fe40000000000 */
[----:B------:R-:W-:Y:S01]  /*3e430*/  FSEL R17, R17, R19, P0 ;  /* 0x0000001311117208 */ /* 0x000fe20000000000 */
[----:B------:R-:W-:Y:S06]  /*3e440*/  BRA `(.L_x_1371) ;  /* 0x0000003000a07947 */ /* 0x000fec0003800000 */
.L_x_1358:
        /* <DEDUP_REMOVED lines=90> */
.L_x_1401:
        /* <DEDUP_REMOVED lines=21> */
.L_x_1404:
[----:B------:R-:W-:Y:S05]  /*3eb40*/  BSYNC B3 ;  /* 0x0000000000037941 */ /* 0x000fea0003800000 */
.L_x_1403:
        /* <DEDUP_REMOVED lines=29> */
.L_x_1402:
[----:B------:R-:W-:Y:S05]  /*3ed20*/  BSYNC B2 ;  /* 0x0000000000027941 */ /* 0x000fea0003800000 */
.L_x_1400:
        /* <DEDUP_REMOVED lines=83> */
.L_x_1399:
        /* <DEDUP_REMOVED lines=85> */
.L_x_1357:
        /* <DEDUP_REMOVED lines=23> */
.L_x_1406:
[----:B------:R-:W-:Y:S05]  /*3f920*/  BSYNC B2 ;  /* 0x0000000000027941 */ /* 0x000fea0003800000 */
.L_x_1405:
        /* <DEDUP_REMOVED lines=26> */
.L_x_1408:
[----:B------:R-:W-:Y:S05]  /*3fad0*/  BSYNC B2 ;  /* 0x0000000000027941 */ /* 0x000fea0003800000 */
.L_x_1407:
        /* <DEDUP_REMOVED lines=136> */
.L_x_1410:
[----:B------:R-:W-:Y:S05]  /*40360*/  BSYNC B0 ;  /* 0x0000000000007941 */ /* 0x000fea0003800000 */
.L_x_1409:
        /* <DEDUP_REMOVED lines=8> */
.L_x_1412:
[----:B------:R-:W-:Y:S05]  /*403f0*/  BSYNC B2 ;  /* 0x0000000000027941 */ /* 0x000fea0003800000 */
.L_x_1411:
        /* <DEDUP_REMOVED lines=82> */
.L_x_1414:
[----:B------:R-:W-:-:S04]  /*40920*/  ISETP.GE.AND P0, PT, R17, RZ, PT ;  /* 0x000000ff1100720c */ /* 0x000fc80003f06270 */
[----:B------:R-:W-:Y:S02]  /*40930*/  FSEL R20, RZ, 3.37028055040000000000e+12, P0 ;  /* 0x54442d18ff147808 */ /* 0x000fe40000000000 */
[----:B------:R-:W-:-:S07]  /*40940*/  FSEL R21, RZ, 2.1426990032196044922, P0 ;  /* 0x400921fbff157808 */ /* 0x000fce0000000000 */
.L_x_1415:
[----:B------:R-:W-:Y:S05]  /*40950*/  BSYNC B0 ;  /* 0x0000000000007941 */ /* 0x000fea0003800000 */
.L_x_1413:
[----:B------:R-:W-:Y:S01]  /*40960*/  DADD R16, |R16|, |R18| ;  /* 0x0000000010107229 */ /* 0x000fe20000000612 */
[----:B------:R-:W-:Y:S01]  /*40970*/  LOP3.LUT R19, R21, 0x80000000, R19, 0xb8, !PT ;  /* 0x8000000015137812 */ /* 0x000fe200078eb813 */
[----:B------:R-:W-:-:S06]  /*40980*/  DADD R22, R22, 1 ;  /* 0x3ff0000016167429 */ /* 0x000fcc0000000000 */
[----:B------:R-:W-:-:S06]  /*40990*/  DSETP.GTU.AND P0, PT, |R16|, +INF , PT ;  /* 0x7ff000001000742a */ /* 0x000fcc0003f0c200 */
[----:B------:R-:W-:Y:S02]  /*409a0*/  FSEL R16, R16, R20, P0 ;  /* 0x0000001410107208 */ /* 0x000fe40000000000 */
[----:B------:R-:W-:Y:S01]  /*409b0*/  FSEL R17, R17, R19, P0 ;  /* 0x0000001311117208 */ /* 0x000fe20000000000 */
[----:B------:R-:W-:Y:S06]  /*409c0*/  BRA `(.L_x_1371) ;  /* 0x0000000c00407947 */ /* 0x000fec0003800000 */
.L_x_1356:
        /* <DEDUP_REMOVED lines=108> */
.L_x_1417:
[----:B------:R-:W-:Y:S05]  /*41090*/  BSYNC B0 ;  /* 0x0000000000007941 */ /* 0x000fea0003800000 */
.L_x_1416:
        /* <DEDUP_REMOVED lines=8> */
.L_x_1419:
[----:B------:R-:W-:Y:S05]  /*41120*/  BSYNC B2 ;  /* 0x0000000000027941 */ /* 0x000fea0003800000 */
.L_x_1418:
        /* <DEDUP_REMOVED lines=82> */
.L_x_1421:
[----:B------:R-:W-:Y:S02]  /*41650*/  FSEL R20, RZ, 3.37028055040000000000e+12, P2 ;  /* 0x54442d18ff147808 */ /* 0x000fe40001000000 */
[----:B------:R-:W-:-:S07]  /*41660*/  FSEL R21, RZ, 2.1426990032196044922, P2 ;  /* 0x400921fbff157808 */ /* 0x000fce0001000000 */
.L_x_1422:
[----:B------:R-:W-:Y:S05]  /*41670*/  BSYNC B0 ;  /* 0x0000000000007941 */ /* 0x000fea0003800000 */
.L_x_1420:
[----:B------:R-:W-:Y:S01]  /*41680*/  DADD R16, |R16|, |R18| ;  /* 0x0000000010107229 */ /* 0x000fe20000000612 */
[----:B------:R-:W-:-:S07]  /*41690*/  LOP3.LUT R19, R21, 0x80000000, R19, 0xb8, !PT ;  /* 0x8000000015137812 */ /* 0x000fce00078eb813 */
[----:B------:R-:W-:-:S06]  /*416a0*/  DSETP.GTU.AND P0, PT, |R16|, +INF , PT ;  /* 0x7ff000001000742a */ /* 0x000fcc0003f0c200 */
[----:B------:R-:W-:Y:S02]  /*416b0*/  FSEL R16, R16, R20, P0 ;  /* 0x0000001410107208 */ /* 0x000fe40000000000 */
[----:B------:R-:W-:-:S07]  /*416c0*/  FSEL R17, R17, R19, P0 ;  /* 0x0000001311117208 */ /* 0x000fce0000000000 */
.L_x_1371:
[----:B------:R-:W-:Y:S05]  /*416d0*/  BSYNC B1 ;  /* 0x0000000000017941 */ /* 0x000fea0003800000 */
.L_x_1355:
        /* <DEDUP_REMOVED lines=75> */
.L_x_1429:
[----:B------:R-:W-:Y:S05]  /*41b90*/  BSYNC B0 ;  /* 0x0000000000007941 */ /* 0x000fea0003800000 */
.L_x_1428:
        /* <DEDUP_REMOVED lines=25> */
.L_x_1431:
[----:B------:R-:W-:Y:S01]  /*41d30*/  DMUL R16, RZ, R20 ;  /* 0x00000014ff107228 */ /* 0x000fe20000000000 */
[----:B------:R-:W-:-:S10]  /*41d40*/  IMAD.MOV.U32 R27, RZ, RZ, RZ ;  /* 0x000000ffff1b7224 */ /* 0x000fd400078e00ff */
.L_x_1432:
[----:B------:R-:W-:Y:S05]  /*41d50*/  BSYNC B2 ;  /* 0x0000000000027941 */ /* 0x000fea0003800000 */
.L_x_1430:
        /* <DEDUP_REMOVED lines=49> */
.L_x_1434:
[----:B------:R-:W-:Y:S01]  /*42070*/  DMUL R32, RZ, R20 ;  /* 0x00000014ff207228 */ /* 0x000fe20000000000 */
[----:B------:R-:W-:-:S10]  /*42080*/  IMAD.MOV.U32 R2, RZ, RZ, RZ ;  /* 0x000000ffff027224 */ /* 0x000fd400078e00ff */
.L_x_1435:
[----:B------:R-:W-:Y:S05]  /*42090*/  BSYNC B2 ;  /* 0x0000000000027941 */ /* 0x000fea0003800000 */
.L_x_1433:
        /* <DEDUP_REMOVED lines=25> */
.L_x_1427:
        /* <DEDUP_REMOVED lines=62> */
.L_x_1438:
[----:B------:R-:W-:Y:S05]  /*42610*/  BSYNC B0 ;  /* 0x0000000000007941 */ /* 0x000fea0003800000 */
.L_x_1437:
        /* <DEDUP_REMOVED lines=25> */
.L_x_1440:
[----:B------:R-:W-:Y:S01]  /*427b0*/  DMUL R16, RZ, R20 ;  /* 0x00000014ff107228 */ /* 0x000fe20000000000 */
[----:B------:R-:W-:-:S10]  /*427c0*/  IMAD.MOV.U32 R27, RZ, RZ, RZ ;  /* 0x000000ffff1b7224 */ /* 0x000fd400078e00ff */
.L_x_1441:
[----:B------:R-:W-:Y:S05]  /*427d0*/  BSYNC B2 ;  /* 0x0000000000027941 */ /* 0x000fea0003800000 */
.L_x_1439:
        /* <DEDUP_REMOVED lines=49> */
.L_x_1443:
[----:B------:R-:W-:Y:S01]  /*42af0*/  DMUL R32, RZ, R20 ;  /* 0x00000014ff207228 */ /* 0x000fe20000000000 */
[----:B------:R-:W-:-:S10]  /*42b00*/  IMAD.MOV.U32 R2, RZ, RZ, RZ ;  /* 0x000000ffff027224 */ /* 0x000fd400078e00ff */
.L_x_1444:
[----:B------:R-:W-:Y:S05]  /*42b10*/  BSYNC B2 ;  /* 0x0000000000027941 */ /* 0x000fea0003800000 */
.L_x_1442:
        /* <DEDUP_REMOVED lines=39> */
.L_x_1426:
        /* <DEDUP_REMOVED lines=11> */
.L_x_1445:
[----:B------:R-:W-:-:S10]  /*42e40*/  DADD R16, R20, -R20 ;  /* 0x0000000014107229 */ /* 0x000fd40000000814 */
[----:B------:R-:W-:Y:S02]  /*42e50*/  IMAD.MOV.U32 R18, RZ, RZ, R16 ;  /* 0x000000ffff127224 */ /* 0x000fe400078e0010 */
[----:B------:R-:W-:Y:S01]  /*42e60*/  IMAD.MOV.U32 R19, RZ, RZ, R17 ;  /* 0x000000ffff137224 */ /* 0x000fe200078e0011 */
[----:B------:R-:W-:Y:S06]  /*42e70*/  BRA `(.L_x_1436) ;  /* 0x00000008009c7947 */ /* 0x000fec0003800000 */
.L_x_1425:
        /* <DEDUP_REMOVED lines=26> */
.L_x_1447:
[----:B------:R-:W-:Y:S01]  /*43020*/  DMUL R22, RZ, R20 ;  /* 0x00000014ff167228 */ /* 0x000fe20000000000 */
[----:B------:R-:W-:-:S10]  /*43030*/  IMAD.MOV.U32 R27, RZ, RZ, RZ ;  /* 0x000000ffff1b7224 */ /* 0x000fd400078e00ff */
.L_x_1448:
[----:B------:R-:W-:Y:S05]  /*43040*/  BSYNC B2 ;  /* 0x0000000000027941 */ /* 0x000fea0003800000 */
.L_x_1446:
        /* <DEDUP_REMOVED lines=49> */
.L_x_1450:
[----:B------:R-:W-:Y:S01]  /*43360*/  DMUL R18, RZ, R20 ;  /* 0x00000014ff127228 */ /* 0x000fe20000000000 */
[----:B------:R-:W-:-:S10]  /*43370*/  IMAD.MOV.U32 R2, RZ, RZ, RZ ;  /* 0x000000ffff027224 */ /* 0x000fd400078e00ff */
.L_x_1451:
[----:B------:R-:W-:Y:S05]  /*43380*/  BSYNC B2 ;  /* 0x0000000000027941 */ /* 0x000fea0003800000 */
.L_x_1449:
        /* <DEDUP_REMOVED lines=24> */
.L_x_1424:
        /* <DEDUP_REMOVED lines=59> */
.L_x_1453:
[----:B------:R-:W-:Y:S05]  /*438c0*/  BSYNC B0 ;  /* 0x0000000000007941 */ /* 0x000fea0003800000 */
.L_x_1452:
[----:B------:R-:W-:Y:S02]  /*438d0*/  IMAD.MOV.U32 R18, RZ, RZ, R20 ;  /* 0x000000ffff127224 */ /* 0x000fe400078e0014 */
[----:B------:R-:W-:-:S07]  /*438e0*/  IMAD.MOV.U32 R19, RZ, RZ, R21 ;  /* 0x000000ffff137224 */ /* 0x000fce00078e0015 */
.L_x_1436:
[----:B------:R-:W-:Y:S05]  /*438f0*/  BSYNC B1 ;  /* 0x0000000000017941 */ /* 0x000fea0003800000 */
.L_x_1423:
        /* <DEDUP_REMOVED lines=116> */
.L_x_1461:
        /* <DEDUP_REMOVED lines=21> */
.L_x_1464:
[----:B------:R-:W-:Y:S05]  /*44190*/  BSYNC B3 ;  /* 0x0000000000037941 */ /* 0x000fea0003800000 */
.L_x_1463:
        /* <DEDUP_REMOVED lines=29> */
.L_x_1462:
[----:B------:R-:W-:Y:S05]  /*44370*/  BSYNC B2 ;  /* 0x0000000000027941 */ /* 0x000fea0003800000 */
.L_x_1460:
        /* <DEDUP_REMOVED lines=21> */
.L_x_1466:
[----:B------:R-:W-:Y:S05]  /*444d0*/  BSYNC B2 ;  /* 0x0000000000027941 */ /* 0x000fea0003800000 */
.L_x_1465:
        /* <DEDUP_REMOVED lines=82> */
.L_x_1468:
[----:B------:R-:W-:-:S04]  /*44a00*/  ISETP.GE.AND P0, PT, R5, RZ, PT ;  /* 0x000000ff0500720c */ /* 0x000fc80003f06270 */
[----:B------:R-:W-:Y:S02]  /*44a10*/  FSEL R20, RZ, 3.37028055040000000000e+12, P0 ;  /* 0x54442d18ff147808 */ /* 0x000fe40000000000 */
[----:B------:R-:W-:-:S07]  /*44a20*/  FSEL R21, RZ, 2.1426990032196044922, P0 ;  /* 0x400921fbff157808 */ /* 0x000fce0000000000 */
.L_x_1469:
[----:B------:R-:W-:Y:S05]  /*44a30*/  BSYNC B0 ;  /* 0x0000000000007941 */ /* 0x000fea0003800000 */
.L_x_1467:
[----:B------:R-:W-:Y:S01]  /*44a40*/  DADD R4, |R4|, |R6| ;  /* 0x0000000004047229 */ /* 0x000fe20000000606 */
[----:B------:R-:W-:Y:S01]  /*44a50*/  LOP3.LUT R7, R21, 0x80000000, R7, 0xb8, !PT ;  /* 0x8000000015077812 */ /* 0x000fe200078eb807 */
[----:B------:R-:W-:-:S06]  /*44a60*/  DMUL R22, R22, 0.5 ;  /* 0x3fe0000016167828 */ /* 0x000fcc0000000000 */
[----:B------:R-:W-:-:S06]  /*44a70*/  DSETP.GTU.AND P0, PT, |R4|, +INF , PT ;  /* 0x7ff000000400742a */ /* 0x000fcc0003f0c200 */
[----:B------:R-:W-:Y:S02]  /*44a80*/  FSEL R4, R4, R20, P0 ;  /* 0x0000001404047208 */ /* 0x000fe40000000000 */
[----:B------:R-:W-:Y:S01]  /*44a90*/  FSEL R5, R5, R7, P0 ;  /* 0x0000000705057208 */ /* 0x000fe20000000000 */
[----:B------:R-:W-:Y:S06]  /*44aa0*/  BRA `(.L_x_1470) ;  /* 0x0000006400507947 */ /* 0x000fec0003800000 */
.L_x_1459:
        /* <DEDUP_REMOVED lines=101> */
.L_x_1473:
[----:B------:R-:W-:Y:S05]  /*45100*/  BSYNC B0 ;  /* 0x0000000000007941 */ /* 0x000fea0003800000 */
.L_x_1472:
        /* <DEDUP_REMOVED lines=8> */
.L_x_1475:
[----:B------:R-:W-:Y:S05]  /*45190*/  BSYNC B2 ;  /* 0x0000000000027941 */ /* 0x000fea0003800000 */
.L_x_1474:
        /* <DEDUP_REMOVED lines=82> */
.L_x_1477:
[----:B------:R-:W-:-:S04]  /*456c0*/  ISETP.GE.AND P0, PT, R5, RZ, PT ;  /* 0x000000ff0500720c */ /* 0x000fc80003f06270 */
[----:B------:R-:W-:Y:S02]  /*456d0*/  FSEL R20, RZ, 3.37028055040000000000e+12, P0 ;  /* 0x54442d18ff147808 */ /* 0x000fe40000000000 */
[----:B------:R-:W-:-:S07]  /*456e0*/  FSEL R21, RZ, 2.1426990032196044922, P0 ;  /* 0x400921fbff157808 */ /* 0x000fce0000000000 */
.L_x_1478:
[----:B------:R-:W-:Y:S05]  /*456f0*/  BSYNC B0 ;  /* 0x0000000000007941 */ /* 0x000fea0003800000 */
.L_x_1476:
[----:B------:R-:W-:Y:S01]  /*45700*/  DADD R4, |R4|, |R6| ;  /* 0x0000000004047229 */ /* 0x000fe20000000606 */
[----:B------:R-:W-:Y:S01]  /*45710*/  LOP3.LUT R7, R21, 0x80000000, R7, 0xb8, !PT ;  /* 0x8000000015077812 */ /* 0x000fe200078eb807 */
[----:B------:R-:W-:-:S06]  /*45720*/  DMUL R22, R22, 0.5 ;  /* 0x3fe0000016167828 */ /* 0x000fcc0000000000 */
[----:B------:R-:W-:-:S06]  /*45730*/  DSETP.GTU.AND P0, PT, |R4|, +INF , PT ;  /* 0x7ff000000400742a */ /* 0x000fcc0003f0c200 */
[----:B------:R-:W-:Y:S02]  /*45740*/  FSEL R4, R4, R20, P0 ;  /* 0x0000001404047208 */ /* 0x000fe40000000000 */
[----:B------:R-:W-:Y:S01]  /*45750*/  FSEL R5, R5, R7, P0 ;  /* 0x0000000705057208 */ /* 0x000fe20000000000 */
[----:B------:R-:W-:Y:S06]  /*45760*/  BRA `(.L_x_1470) ;  /* 0x0000005800207947 */ /* 0x000fec0003800000 */
.L_x_1471:
        /* <DEDUP_REMOVED lines=29> */
.L_x_1480:
        /* <DEDUP_REMOVED lines=78> */
.L_x_1479:
        /* <DEDUP_REMOVED lines=97> */
.L_x_1482:
        /* <DEDUP_REMOVED lines=21> */
.L_x_1485:
[----:B------:R-:W-:Y:S05]  /*46580*/  BSYNC B3 ;  /* 0x0000000000037941 */ /* 0x000fea0003800000 */
.L_x_1484:
        /* <DEDUP_REMOVED lines=29> */
.L_x_1483:
[----:B------:R-:W-:Y:S05]  /*46760*/  BSYNC B2 ;  /* 0x0000000000027941 */ /* 0x000fea0003800000 */
.L_x_1481:
        /* <DEDUP_REMOVED lines=21> */
.L_x_1487:
[----:B------:R-:W-:Y:S05]  /*468c0*/  BSYNC B2 ;  /* 0x0000000000027941 */ /* 0x000fea0003800000 */
.L_x_1486:
        /* <DEDUP_REMOVED lines=82> */
.L_x_1489:
[----:B------:R-:W-:-:S04]  /*46df0*/  ISETP.GE.AND P0, PT, R5, RZ, PT ;  /* 0x000000ff0500720c */ /* 0x000fc80003f06270 */
[----:B------:R-:W-:Y:S02]  /*46e00*/  FSEL R20, RZ, 3.37028055040000000000e+12, P0 ;  /* 0x54442d18ff147808 */ /* 0x000fe40000000000 */
[----:B------:R-:W-:-:S07]  /*46e10*/  FSEL R21, RZ, 2.1426990032196044922, P0 ;  /* 0x400921fbff157808 */ /* 0x000fce0000000000 */
.L_x_1490:
[----:B------:R-:W-:Y:S05]  /*46e20*/  BSYNC B0 ;  /* 0x0000000000007941 */ /* 0x000fea0003800000 */
.L_x_1488:
[----:B------:R-:W-:Y:S01]  /*46e30*/  DADD R4, |R4|, |R6| ;  /* 0x0000000004047229 */ /* 0x000fe20000000606 */
[----:B------:R-:W-:Y:S01]  /*46e40*/  LOP3.LUT R7, R21, 0x80000000, R7, 0xb8, !PT ;  /* 0x8000000015077812 */ /* 0x000fe200078eb807 */
[----:B------:R-:W-:-:S06]  /*46e50*/  DMUL R22, R22, 0.5 ;  /* 0x3fe0000016167828 */ /* 0x000fcc0000000000 */
[----:B------:R-:W-:-:S06]  /*46e60*/  DSETP.GTU.AND P0, PT, |R4|, +INF , PT ;  /* 0x7ff000000400742a */ /* 0x000fcc0003f0c200 */
[----:B------:R-:W-:Y:S02]  /*46e70*/  FSEL R4, R4, R20, P0 ;  /* 0x0000001404047208 */ /* 0x000fe40000000000 */
[----:B------:R-:W-:Y:S01]  /*46e80*/  FSEL R5, R5, R7, P0 ;  /* 0x0000000705057208 */ /* 0x000fe20000000000 */
[----:B------:R-:W-:Y:S06]  /*46e90*/  BRA `(.L_x_1470) ;  /* 0x0000004000547947 */ /* 0x000fec0003800000 */
.L_x_1458:
        /* <DEDUP_REMOVED lines=135> */
.L_x_1492:
[----:B------:R-:W-:Y:S05]  /*47710*/  BSYNC B0 ;  /* 0x0000000000007941 */ /* 0x000fea0003800000 */
.L_x_1491:
        /* <DEDUP_REMOVED lines=8> */
.L_x_1494:
[----:B------:R-:W-:Y:S05]  /*477a0*/  BSYNC B2 ;  /* 0x0000000000027941 */ /* 0x000fea0003800000 */
.L_x_1493:
        /* <DEDUP_REMOVED lines=82> */
.L_x_1496:
[----:B------:R-:W-:-:S04]  /*47cd0*/  ISETP.GE.AND P0, PT, R5, RZ, PT ;  /* 0x000000ff0500720c */ /* 0x000fc80003f06270 */
[----:B------:R-:W-:Y:S02]  /*47ce0*/  FSEL R20, RZ, 3.37028055040000000000e+12, P0 ;  /* 0x54442d18ff147808 */ /* 0x000fe40000000000 */
[----:B------:R-:W-:-:S07]  /*47cf0*/  FSEL R21, RZ, 2.1426990032196044922, P0 ;  /* 0x400921fbff157808 */ /* 0x000fce0000000000 */
.L_x_1497:
[----:B------:R-:W-:Y:S05]  /*47d00*/  BSYNC B0 ;  /* 0x0000000000007941 */ /* 0x000fea0003800000 */
.L_x_1495:
[----:B------:R-:W-:Y:S01]  /*47d10*/  DADD R4, |R4|, |R6| ;  /* 0x0000000004047229 */ /* 0x000fe20000000606 */
[----:B------:R-:W-:-:S07]  /*47d20*/  LOP3.LUT R7, R21, 0x80000000, R7, 0xb8, !PT ;  /* 0x8000000015077812 */ /* 0x000fce00078eb807 */
[----:B------:R-:W-:-:S06]  /*47d30*/  DSETP.GTU.AND P0, PT, |R4|, +INF , PT ;  /* 0x7ff000000400742a */ /* 0x000fcc0003f0c200 */
[----:B------:R-:W-:Y:S02]  /*47d40*/  FSEL R4, R4, R20, P0 ;  /* 0x0000001404047208 */ /* 0x000fe40000000000 */
[----:B------:R-:W-:Y:S01]  /*47d50*/  FSEL R5, R5, R7, P0 ;  /* 0x0000000705057208 */ /* 0x000fe20000000000 */
[----:B------:R-:W-:Y:S06]  /*47d60*/  BRA `(.L_x_1470) ;  /* 0x0000003000a07947 */ /* 0x000fec0003800000 */
.L_x_1457:
        /* <DEDUP_REMOVED lines=90> */
.L_x_1500:
        /* <DEDUP_REMOVED lines=21> */
.L_x_1503:
[----:B------:R-:W-:Y:S05]  /*48460*/  BSYNC B3 ;  /* 0x0000000000037941 */ /* 0x000fea0003800000 */
.L_x_1502:
        /* <DEDUP_REMOVED lines=29> */
.L_x_1501:
[----:B------:R-:W-:Y:S05]  /*48640*/  BSYNC B2 ;  /* 0x0000000000027941 */ /* 0x000fea0003800000 */
.L_x_1499:
        /* <DEDUP_REMOVED lines=83> */
.L_x_1498:
        /* <DEDUP_REMOVED lines=85> */
.L_x_1456:
        /* <DEDUP_REMOVED lines=23> */
.L_x_1505:
[----:B------:R-:W-:Y:S05]  /*49240*/  BSYNC B2 ;  /* 0x0000000000027941 */ /* 0x000fea0003800000 */
.L_x_1504:
        /* <DEDUP_REMOVED lines=26> */
.L_x_1507:
[----:B------:R-:W-:Y:S05]  /*493f0*/  BSYNC B2 ;  /* 0x0000000000027941 */ /* 0x000fea0003800000 */
.L_x_1506:
        /* <DEDUP_REMOVED lines=136> */
.L_x_1509:
[----:B------:R-:W-:Y:S05]  /*49c80*/  BSYNC B0 ;  /* 0x0000000000007941 */ /* 0x000fea0003800000 */
.L_x_1508:
        /* <DEDUP_REMOVED lines=8> */
.L_x_1511:
[----:B------:R-:W-:Y:S05]  /*49d10*/  BSYNC B2 ;  /* 0x0000000000027941 */ /* 0x000fea0003800000 */
.L_x_1510:
        /* <DEDUP_REMOVED lines=82> */
.L_x_1513:
[----:B------:R-:W-:-:S04]  /*4a240*/  ISETP.GE.AND P0, PT, R5, RZ, PT ;  /* 0x000000ff0500720c */ /* 0x000fc80003f06270 */
[----:B------:R-:W-:Y:S02]  /*4a250*/  FSEL R20, RZ, 3.37028055040000000000e+12, P0 ;  /* 0x54442d18ff147808 */ /* 0x000fe40000000000 */
[----:B------:R-:W-:-:S07]  /*4a260*/  FSEL R21, RZ, 2.1426990032196044922, P0 ;  /* 0x400921fbff157808 */ /* 0x000fce0000000000 */
.L_x_1514:
[----:B------:R-:W-:Y:S05]  /*4a270*/  BSYNC B0 ;  /* 0x0000000000007941 */ /* 0x000fea0003800000 */
.L_x_1512:
[----:B------:R-:W-:Y:S01]  /*4a280*/  DADD R4, |R4|, |R6| ;  /* 0x0000000004047229 */ /* 0x000fe20000000606 */
[----:B------:R-:W-:Y:S01]  /*4a290*/  LOP3.LUT R7, R21, 0x80000000, R7, 0xb8, !PT ;  /* 0x8000000015077812 */ /* 0x000fe200078eb807 */
[----:B------:R-:W-:-:S06]  /*4a2a0*/  DADD R22, R22, 1 ;  /* 0x3ff0000016167429 */ /* 0x000fcc0000000000 */
[----:B------:R-:W-:-:S06]  /*4a2b0*/  DSETP.GTU.AND P0, PT, |R4|, +INF , PT ;  /* 0x7ff000000400742a */ /* 0x000fcc0003f0c200 */
[----:B------:R-:W-:Y:S02]  /*4a2c0*/  FSEL R4, R4, R20, P0 ;  /* 0x0000001404047208 */ /* 0x000fe40000000000 */
[----:B------:R-:W-:Y:S01]  /*4a2d0*/  FSEL R5, R5, R7, P0 ;  /* 0x0000000705057208 */ /* 0x000fe20000000000 */
[----:B------:R-:W-:Y:S06]  /*4a2e0*/  BRA `(.L_x_1470) ;  /* 0x0000000c00407947 */ /* 0x000fec0003800000 */
.L_x_1455:
        /* <DEDUP_REMOVED lines=108> */
.L_x_1516:
[----:B------:R-:W-:Y:S05]  /*4a9b0*/  BSYNC B0 ;  /* 0x0000000000007941 */ /* 0x000fea0003800000 */
.L_x_1515:
        /* <DEDUP_REMOVED lines=8> */
.L_x_1518:
[----:B------:R-:W-:Y:S05]  /*4aa40*/  BSYNC B2 ;  /* 0x0000000000027941 */ /* 0x000fea0003800000 */
.L_x_1517:
        /* <DEDUP_REMOVED lines=82> */
.L_x_1520:
[----:B------:R-:W-:Y:S02]  /*4af70*/  FSEL R20, RZ, 3.37028055040000000000e+12, P2 ;  /* 0x54442d18ff147808 */ /* 0x000fe40001000000 */
[----:B------:R-:W-:-:S07]  /*4af80*/  FSEL R21, RZ, 2.1426990032196044922, P2 ;  /* 0x400921fbff157808 */ /* 0x000fce0001000000 */
.L_x_1521:
[----:B------:R-:W-:Y:S05]  /*4af90*/  BSYNC B0 ;  /* 0x0000000000007941 */ /* 0x000fea0003800000 */
.L_x_1519:
[----:B------:R-:W-:Y:S01]  /*4afa0*/  DADD R4, |R4|, |R6| ;  /* 0x0000000004047229 */ /* 0x000fe20000000606 */
[----:B------:R-:W-:-:S07]  /*4afb0*/  LOP3.LUT R7, R21, 0x80000000, R7, 0xb8, !PT ;  /* 0x8000000015077812 */ /* 0x000fce00078eb807 */
[----:B------:R-:W-:-:S06]  /*4afc0*/  DSETP.GTU.AND P0, PT, |R4|, +INF , PT ;  /* 0x7ff000000400742a */ /* 0x000fcc0003f0c200 */
[----:B------:R-:W-:Y:S02]  /*4afd0*/  FSEL R4, R4, R20, P0 ;  /* 0x0000001404047208 */ /* 0x000fe40000000000 */
[----:B------:R-:W-:-:S07]  /*4afe0*/  FSEL R5, R5, R7, P0 ;  /* 0x0000000705057208 */ /* 0x000fce0000000000 */
.L_x_1470:
[----:B------:R-:W-:Y:S05]  /*4aff0*/  BSYNC B1 ;  /* 0x0000000000017941 */ /* 0x000fea0003800000 */
.L_x_1454:
        /* <DEDUP_REMOVED lines=75> */
.L_x_1528:
[----:B------:R-:W-:Y:S05]  /*4b4b0*/  BSYNC B0 ;  /* 0x0000000000007941 */ /* 0x000fea0003800000 */
.L_x_1527:
        /* <DEDUP_REMOVED lines=25> */
.L_x_1530:
[----:B------:R-:W-:Y:S01]  /*4b650*/  DMUL R4, RZ, R20 ;  /* 0x00000014ff047228 */ /* 0x000fe20000000000 */
[----:B------:R-:W-:-:S10]  /*4b660*/  IMAD.MOV.U32 R27, RZ, RZ, RZ ;  /* 0x000000ffff1b7224 */ /* 0x000fd400078e00ff */
.L_x_1531:
[----:B------:R-:W-:Y:S05]  /*4b670*/  BSYNC B2 ;  /* 0x0000000000027941 */ /* 0x000fea0003800000 */
.L_x_1529:
        /* <DEDUP_REMOVED lines=49> */
.L_x_1533:
[----:B------:R-:W-:Y:S01]  /*4b990*/  DMUL R32, RZ, R20 ;  /* 0x00000014ff207228 */ /* 0x000fe20000000000 */
[----:B------:R-:W-:-:S10]  /*4b9a0*/  IMAD.MOV.U32 R2, RZ, RZ, RZ ;  /* 0x000000ffff027224 */ /* 0x000fd400078e00ff */
.L_x_1534:
[----:B------:R-:W-:Y:S05]  /*4b9b0*/  BSYNC B2 ;  /* 0x0000000000027941 */ /* 0x000fea0003800000 */
.L_x_1532:
        /* <DEDUP_REMOVED lines=25> */
.L_x_1526:
        /* <DEDUP_REMOVED lines=62> */
.L_x_1537:
[----:B------:R-:W-:Y:S05]  /*4bf30*/  BSYNC B0 ;  /* 0x0000000000007941 */ /* 0x000fea0003800000 */
.L_x_1536:
        /* <DEDUP_REMOVED lines=25> */
.L_x_1539:
[----:B------:R-:W-:Y:S01]  /*4c0d0*/  DMUL R4, RZ, R20 ;  /* 0x00000014ff047228 */ /* 0x000fe20000000000 */
[----:B------:R-:W-:-:S10]  /*4c0e0*/  IMAD.MOV.U32 R27, RZ, RZ, RZ ;  /* 0x000000ffff1b7224 */ /* 0x000fd400078e00ff */
.L_x_1540:
[----:B------:R-:W-:Y:S05]  /*4c0f0*/  BSYNC B2 ;  /* 0x0000000000027941 */ /* 0x000fea0003800000 */
.L_x_1538:
        /* <DEDUP_REMOVED lines=49> */
.L_x_1542:
[----:B------:R-:W-:Y:S01]  /*4c410*/  DMUL R32, RZ, R20 ;  /* 0x00000014ff207228 */ /* 0x000fe20000000000 */
[----:B------:R-:W-:-:S10]  /*4c420*/  IMAD.MOV.U32 R2, RZ, RZ, RZ ;  /* 0x000000ffff027224 */ /* 0x000fd400078e00ff */
.L_x_1543:
[----:B------:R-:W-:Y:S05]  /*4c430*/  BSYNC B2 ;  /* 0x0000000000027941 */ /* 0x000fea0003800000 */
.L_x_1541:
        /* <DEDUP_REMOVED lines=39> */
.L_x_1525:
        /* <DEDUP_REMOVED lines=11> */
.L_x_1544:
[----:B------:R-:W-:-:S10]  /*4c760*/  DADD R4, R20, -R20 ;  /* 0x0000000014047229 */ /* 0x000fd40000000814 */
[----:B------:R-:W-:Y:S02]  /*4c770*/  IMAD.MOV.U32 R6, RZ, RZ, R4 ;  /* 0x000000ffff067224 */ /* 0x000fe400078e0004 */
[----:B------:R-:W-:Y:S01]  /*4c780*/  IMAD.MOV.U32 R7, RZ, RZ, R5 ;  /* 0x000000ffff077224 */ /* 0x000fe200078e0005 */
[----:B------:R-:W-:Y:S06]  /*4c790*/  BRA `(.L_x_1535) ;  /* 0x00000008009c7947 */ /* 0x000fec0003800000 */
.L_x_1524:
        /* <DEDUP_REMOVED lines=26> */
.L_x_1546:
[----:B------:R-:W-:Y:S01]  /*4c940*/  DMUL R22, RZ, R20 ;  /* 0x00000014ff167228 */ /* 0x000fe20000000000 */
[----:B------:R-:W-:-:S10]  /*4c950*/  IMAD.MOV.U32 R27, RZ, RZ, RZ ;  /* 0x000000ffff1b7224 */ /* 0x000fd400078e00ff */
.L_x_1547:
[----:B------:R-:W-:Y:S05]  /*4c960*/  BSYNC B2 ;  /* 0x0000000000027941 */ /* 0x000fea0003800000 */
.L_x_1545:
        /* <DEDUP_REMOVED lines=49> */
.L_x_1549:
[----:B------:R-:W-:Y:S01]  /*4cc80*/  DMUL R6, RZ, R20 ;  /* 0x00000014ff067228 */ /* 0x000fe20000000000 */
[----:B------:R-:W-:-:S10]  /*4cc90*/  IMAD.MOV.U32 R2, RZ, RZ, RZ ;  /* 0x000000ffff027224 */ /* 0x000fd400078e00ff */
.L_x_1550:
[----:B------:R-:W-:Y:S05]  /*4cca0*/  BSYNC B2 ;  /* 0x0000000000027941 */ /* 0x000fea0003800000 */
.L_x_1548:
        /* <DEDUP_REMOVED lines=24> */
.L_x_1523:
        /* <DEDUP_REMOVED lines=59> */
.L_x_1552:
[----:B------:R-:W-:Y:S05]  /*4d1e0*/  BSYNC B0 ;  /* 0x0000000000007941 */ /* 0x000fea0003800000 */
.L_x_1551:
[----:B------:R-:W-:Y:S02]  /*4d1f0*/  IMAD.MOV.U32 R6, RZ, RZ, R20 ;  /* 0x000000ffff067224 */ /* 0x000fe400078e0014 */
[----:B------:R-:W-:-:S07]  /*4d200*/  IMAD.MOV.U32 R7, RZ, RZ, R21 ;  /* 0x000000ffff077224 */ /* 0x000fce00078e0015 */
.L_x_1535:
[----:B------:R-:W-:Y:S05]  /*4d210*/  BSYNC B1 ;  /* 0x0000000000017941 */ /* 0x000fea0003800000 */
.L_x_1522:
[----:B------:R-:W-:-:S04]  /*4d220*/  LEA R20, P0, R3, UR10, 0x6 ;  /* 0x0000000a03147c11 */ /* 0x000fc8000f8030ff */
[C---:B------:R-:W-:Y:S02]  /*4d230*/  LEA.HI.X R21, R3.reuse, UR11, R0, 0x6, P0 ;  /* 0x0000000b03157c11 */ /* 0x040fe400080f3400 */
[----:B------:R-:W-:-:S03]  /*4d240*/  IADD3 R3, P0, R3, UR14, RZ ;  /* 0x0000000e03037c10 */ /* 0x000fc6000ff1e0ff */
[----:B------:R0:W-:Y:S01]  /*4d250*/  STG.E.128 desc[UR18][R20.64], R8 ;  /* 0x0000000814007986 */ /* 0x0001e2000c101d12 */
[C---:B------:R-:W-:Y:S01]  /*4d260*/  ISETP.LT.U32.AND P1, PT, R3.reuse, 0x4000, PT ;  /* 0x000040000300780c */ /* 0x040fe20003f21070 */
[C---:B------:R-:W-:Y:S02]  /*4d270*/  IMAD.SHL.U32 R2, R3.reuse, 0x4, RZ ;  /* 0x0000000403027824 */ /* 0x040fe400078e00ff */
[----:B------:R-:W-:Y:S01]  /*4d280*/  IMAD.X R0, RZ, RZ, R0, P0 ;  /* 0x000000ffff007224 */ /* 0x000fe200000e0600 */
[----:B------:R0:W-:Y:S02]  /*4d290*/  STG.E.128 desc[UR18][R20.64+0x10], R12 ;  /* 0x0000100c14007986 */ /* 0x0001e4000c101d12 */
[----:B------:R-:W-:Y:S02]  /*4d2a0*/  ISETP.GE.U32.AND P0, PT, R2, UR16, PT ;  /* 0x0000001002007c0c */ /* 0x000fe4000bf06070 */
[----:B------:R0:W-:Y:S01]  /*4d2b0*/  STG.E.128 desc[UR18][R20.64+0x20], R16 ;  /* 0x0000201014007986 */ /* 0x0001e2000c101d12 */
[----:B------:R-:W-:-:S02]  /*4d2c0*/  SHF.L.U64.HI R2, R3, 0x2, R0 ;  /* 0x0000000203027819 */ /* 0x000fc40000010200 */
[----:B------:R-:W-:Y:S01]  /*4d2d0*/  ISETP.LT.U32.AND.EX P1, PT, R0, RZ, PT, P1 ;  /* 0x000000ff0000720c */ /* 0x000fe20003f21110 */
[----:B------:R0:W-:Y:S01]  /*4d2e0*/  STG.E.128 desc[UR18][R20.64+0x30], R4 ;  /* 0x0000300414007986 */ /* 0x0001e2000c101d12 */
[----:B------:R-:W-:-:S13]  /*4d2f0*/  ISETP.GE.AND.EX P0, PT, R2, UR7, PT, P0 ;  /* 0x0000000702007c0c */ /* 0x000fda000bf06300 */
[----:B------:R-:W-:Y:S05]  /*4d300*/  @!P0 BRA P1, `(.L_x_1553) ;  /* 0xfffffd98008c8947 */ /* 0x000fea000083ffff */
[----:B------:R-:W-:Y:S05]  /*4d310*/  EXIT ;  /* 0x000000000000794d */ /* 0x000fea0003800000 */
        .weak           $__internal_1_$__cuda_sm20_div_rn_f64_full
        .type           $__internal_1_$__cuda_sm20_div_rn_f64_full,@function
        .size           $__internal_1_$__cuda_sm20_div_rn_f64_full,($_ZN2at6native61_GLOBAL__N__44eb8e94_28_ForeachBinaryOpScalarList_cu_dda10a6925multi_tensor_apply_kernelINS1_28TensorListScalarListMetadataIN3c107complexIdEELi2EEENS1_25BinaryOpScalarListFunctorIS6_Li2ELi1ELi1EEEJNS1_13power_functorIS6_EEEEEvT_T0_DpT1_$__internal_trig_reduction_slowpathd - $__internal_1_$__cuda_sm20_div_rn_f64_full)
$__internal_1_$__cuda_sm20_div_rn_f64_full:
[----:B------:R-:W-:Y:S01]  /*4d320*/  IMAD.MOV.U32 R39, RZ, RZ, R25 ;  /* 0x000000ffff277224 */ /* 0x000fe200078e0019 */
[----:B------:R-:W-:Y:S01]  /*4d330*/  BSSY B0, `(.L_x_1554) ;  /* 0x0000060000007945 */ /* 0x000fe20003800000 */
[----:B------:R-:W-:Y:S02]  /*4d340*/  IMAD.MOV.U32 R33, RZ, RZ, R27 ;  /* 0x000000ffff217224 */ /* 0x000fe400078e001b */
[----:B------:R-:W-:Y:S01]  /*4d350*/  IMAD.MOV.U32 R38, RZ, RZ, R24 ;  /* 0x000000ffff267224 */ /* 0x000fe200078e0018 */
[C---:B------:R-:W-:Y:S01]  /*4d360*/  FSETP.GEU.AND P0, PT, |R39|.reuse, 1.469367938527859385e-39, PT ;  /* 0x001000002700780b */ /* 0x040fe20003f0e200 */
[----:B------:R-:W-:Y:S01]  /*4d370*/  IMAD.MOV.U32 R26, RZ, RZ, 0x1ca00000 ;  /* 0x1ca00000ff1a7424 */ /* 0x000fe200078e00ff */
[----:B------:R-:W-:Y:S01]  /*4d380*/  LOP3.LUT R24, R39, 0x7ff00000, RZ, 0xc0, !PT ;  /* 0x7ff0000027187812 */ /* 0x000fe200078ec0ff */
[--C-:B------:R-:W-:Y:S02]  /*4d390*/  IMAD.MOV.U32 R32, RZ, RZ, R30.reuse ;  /* 0x000000ffff207224 */ /* 0x100fe400078e001e */
[----:B------:R-:W-:-:S02]  /*4d3a0*/  IMAD.MOV.U32 R34, RZ, RZ, R30 ;  /* 0x000000ffff227224 */ /* 0x000fc400078e001e */
[----:B------:R-:W-:-:S06]  /*4d3b0*/  IMAD.MOV.U32 R40, RZ, RZ, 0x1 ;  /* 0x00000001ff287424 */ /* 0x000fcc00078e00ff */
[----:B------:R-:W-:Y:S01]  /*4d3c0*/  @!P0 LOP3.LUT R25, R33, 0x7ff00000, RZ, 0xc0, !PT ;  /* 0x7ff0000021198812 */ /* 0x000fe200078ec0ff */
[----:B------:R-:W-:-:S03]  /*4d3d0*/  @!P0 IMAD.MOV.U32 R44, RZ, RZ, RZ ;  /* 0x000000ffff2c8224 */ /* 0x000fc600078e00ff */
[----:B------:R-:W-:Y:S02]  /*4d3e0*/  @!P0 ISETP.GE.U32.AND P3, PT, R24, R25, PT ;  /* 0x000000191800820c */ /* 0x000fe40003f66070 */
[----:B------:R-:W-:Y:S02]  /*4d3f0*/  LOP3.LUT R25, R27, 0x7ff00000, RZ, 0xc0, !PT ;  /* 0x7ff000001b197812 */ /* 0x000fe400078ec0ff */
[----:B------:R-:W-:Y:S02]  /*4d400*/  @!P0 SEL R29, R26, 0x63400000, !P3 ;  /* 0x634000001a1d8807 */ /* 0x000fe40005800000 */
[----:B------:R-:W-:Y:S02]  /*4d410*/  ISETP.GE.U32.AND P3, PT, R24, R25, PT ;  /* 0x000000191800720c */ /* 0x000fe40003f66070 */
[----:B------:R-:W-:Y:S02]  /*4d420*/  @!P0 LOP3.LUT R29, R29, 0x80000000, R39, 0xf8, !PT ;  /* 0x800000001d1d8812 */ /* 0x000fe400078ef827 */
[----:B------:R-:W-:-:S02]  /*4d430*/  SEL R31, R26, 0x63400000, !P3 ;  /* 0x634000001a1f7807 */ /* 0x000fc40005800000 */
[C---:B------:R-:W-:Y:S02]  /*4d440*/  FSETP.GEU.AND P3, PT, |R27|.reuse, 1.469367938527859385e-39, PT ;  /* 0x001000001b00780b */ /* 0x040fe40003f6e200 */
[----:B------:R-:W-:Y:S02]  /*4d450*/  LOP3.LUT R27, R27, 0x800fffff, RZ, 0xc0, !PT ;  /* 0x800fffff1b1b7812 */ /* 0x000fe400078ec0ff */
[----:B------:R-:W-:Y:S02]  /*4d460*/  @!P0 LOP3.LUT R45, R29, 0x100000, RZ, 0xfc, !PT ;  /* 0x001000001d2d8812 */ /* 0x000fe400078efcff */
[----:B------:R-:W-:Y:S01]  /*4d470*/  LOP3.LUT R35, R27, 0x3ff00000, RZ, 0xfc, !PT ;  /* 0x3ff000001b237812 */ /* 0x000fe200078efcff */
[----:B------:R-:W-:-:S06]  /*4d480*/  IMAD.MOV.U32 R27, RZ, RZ, R24 ;  /* 0x000000ffff1b7224 */ /* 0x000fcc00078e0018 */
[----:B------:R-:W-:-:S06]  /*4d490*/  @!P3 DMUL R34, R32, 8.98846567431157953865e+307 ;  /* 0x7fe000002022b828 */ /* 0x000fcc0000000000 */
[----:B------:R-:W0:Y:S02]  /*4d4a0*/  MUFU.RCP64H R41, R35 ;  /* 0x0000002300297308 */ /* 0x000e240000001800 */
[----:B0-----:R-:W-:-:S08]  /*4d4b0*/  DFMA R50, R40, -R34, 1 ;  /* 0x3ff000002832742b */ /* 0x001fd00000000822 */
[----:B------:R-:W-:-:S08]  /*4d4c0*/  DFMA R50, R50, R50, R50 ;  /* 0x000000323232722b */ /* 0x000fd00000000032 */
[----:B------:R-:W-:Y:S01]  /*4d4d0*/  DFMA R50, R40, R50, R40 ;  /* 0x000000322832722b */ /* 0x000fe20000000028 */
[----:B------:R-:W-:Y:S01]  /*4d4e0*/  LOP3.LUT R41, R31, 0x800fffff, R39, 0xf8, !PT ;  /* 0x800fffff1f297812 */ /* 0x000fe200078ef827 */
[----:B------:R-:W-:-:S06]  /*4d4f0*/  IMAD.MOV.U32 R40, RZ, RZ, R38 ;  /* 0x000000ffff287224 */ /* 0x000fcc00078e0026 */
[----:B------:R-:W-:Y:S02]  /*4d500*/  DFMA R30, R50, -R34, 1 ;  /* 0x3ff00000321e742b */ /* 0x000fe40000000822 */
[----:B------:R-:W-:-:S06]  /*4d510*/  @!P0 DFMA R40, R40, 2, -R44 ;  /* 0x400000002828882b */ /* 0x000fcc000000082c */
[----:B------:R-:W-:Y:S01]  /*4d520*/  DFMA R50, R50, R30, R50 ;  /* 0x0000001e3232722b */ /* 0x000fe20000000032 */
[----:B------:R-:W-:Y:S01]  /*4d530*/  IMAD.MOV.U32 R30, RZ, RZ, R25 ;  /* 0x000000ffff1e7224 */ /* 0x000fe200078e0019 */
[----:B------:R-:W-:Y:S02]  /*4d540*/  @!P3 LOP3.LUT R30, R35, 0x7ff00000, RZ, 0xc0, !PT ;  /* 0x7ff00000231eb812 */ /* 0x000fe400078ec0ff */
[----:B------:R-:W-:-:S03]  /*4d550*/  @!P0 LOP3.LUT R27, R41, 0x7ff00000, RZ, 0xc0, !PT ;  /* 0x7ff00000291b8812 */ /* 0x000fc600078ec0ff */
[----:B------:R-:W-:Y:S01]  /*4d560*/  VIADD R25, R30, 0xffffffff ;  /* 0xffffffff1e197836 */ /* 0x000fe20000000000 */
[----:B------:R-:W-:Y:S01]  /*4d570*/  DMUL R44, R50, R40 ;  /* 0x00000028322c7228 */ /* 0x000fe20000000000 */
[----:B------:R-:W-:-:S05]  /*4d580*/  VIADD R29, R27, 0xffffffff ;  /* 0xffffffff1b1d7836 */ /* 0x000fca0000000000 */
[----:B------:R-:W-:Y:S02]  /*4d590*/  ISETP.GT.U32.AND P0, PT, R29, 0x7feffffe, PT ;  /* 0x7feffffe1d00780c */ /* 0x000fe40003f04070 */
[----:B------:R-:W-:Y:S02]  /*4d5a0*/  DFMA R52, R44, -R34, R40 ;  /* 0x800000222c34722b */ /* 0x000fe40000000028 */
[----:B------:R-:W-:-:S06]  /*4d5b0*/  ISETP.GT.U32.OR P0, PT, R25, 0x7feffffe, P0 ;  /* 0x7feffffe1900780c */ /* 0x000fcc0000704470 */
[----:B------:R-:W-:-:S07]  /*4d5c0*/  DFMA R44, R50, R52, R44 ;  /* 0x00000034322c722b */ /* 0x000fce000000002c */
[----:B------:R-:W-:Y:S05]  /*4d5d0*/  @P0 BRA `(.L_x_1555) ;  /* 0x0000000000740947 */ /* 0x000fea0003800000 */
[----:B------:R-:W-:-:S04]  /*4d5e0*/  LOP3.LUT R25, R33, 0x7ff00000, RZ, 0xc0, !PT ;  /* 0x7ff0000021197812 */ /* 0x000fc800078ec0ff */
[CC--:B------:R-:W-:Y:S02]  /*4d5f0*/  VIADDMNMX R27, R24.reuse, -R25.reuse, 0xb9600000, !PT ;  /* 0xb9600000181b7446 */ /* 0x0c0fe40007800919 */
[----:B------:R-:W-:Y:S01]  /*4d600*/  ISETP.GE.U32.AND P0, PT, R24, R25, PT ;  /* 0x000000191800720c */ /* 0x000fe20003f06070 */
[----:B------:R-:W-:Y:S01]  /*4d610*/  IMAD.MOV.U32 R24, RZ, RZ, RZ ;  /* 0x000000ffff187224 */ /* 0x000fe200078e00ff */
[----:B------:R-:W-:Y:S02]  /*4d620*/  VIMNMX R27, R27, 0x46a00000, PT ;  /* 0x46a000001b1b7848 */ /* 0x000fe40003fe0100 */
[----:B------:R-:W-:-:S05]  /*4d630*/  SEL R26, R26, 0x63400000, !P0 ;  /* 0x634000001a1a7807 */ /* 0x000fca0004000000 */
[----:B------:R-:W-:-:S04]  /*4d640*/  IMAD.IADD R26, R27, 0x1, -R26 ;  /* 0x000000011b1a7824 */ /* 0x000fc800078e0a1a */
[----:B------:R-:W-:-:S06]  /*4d650*/  VIADD R25, R26, 0x7fe00000 ;  /* 0x7fe000001a197836 */ /* 0x000fcc0000000000 */
[----:B------:R-:W-:-:S10]  /*4d660*/  DMUL R50, R44, R24 ;  /* 0x000000182c327228 */ /* 0x000fd40000000000 */
[----:B------:R-:W-:-:S13]  /*4d670*/  FSETP.GTU.AND P0, PT, |R51|, 1.469367938527859385e-39, PT ;  /* 0x001000003300780b */ /* 0x000fda0003f0c200 */
[----:B------:R-:W-:Y:S05]  /*4d680*/  @P0 BRA `(.L_x_1556) ;  /* 0x0000000000a80947 */ /* 0x000fea0003800000 */
[----:B------:R-:W-:Y:S01]  /*4d690*/  DFMA R34, R44, -R34, R40 ;  /* 0x800000222c22722b */ /* 0x000fe20000000028 */
[----:B------:R-:W-:-:S09]  /*4d6a0*/  IMAD.MOV.U32 R32, RZ, RZ, RZ ;  /* 0x000000ffff207224 */ /* 0x000fd200078e00ff */
[C---:B------:R-:W-:Y:S02]  /*4d6b0*/  FSETP.NEU.AND P0, PT, R35.reuse, RZ, PT ;  /* 0x000000ff2300720b */ /* 0x040fe40003f0d000 */
[----:B------:R-:W-:-:S04]  /*4d6c0*/  LOP3.LUT R24, R35, 0x80000000, R33, 0x48, !PT ;  /* 0x8000000023187812 */ /* 0x000fc800078e4821 */
[----:B------:R-:W-:-:S07]  /*4d6d0*/  LOP3.LUT R33, R24, R25, RZ, 0xfc, !PT ;  /* 0x0000001918217212 */ /* 0x000fce00078efcff */
[----:B------:R-:W-:Y:S05]  /*4d6e0*/  @!P0 BRA `(.L_x_1556) ;  /* 0x0000000000908947 */ /* 0x000fea0003800000 */
[----:B------:R-:W-:Y:S01]  /*4d6f0*/  IMAD.MOV R31, RZ, RZ, -R26 ;  /* 0x000000ffff1f7224 */ /* 0x000fe200078e0a1a */
[----:B------:R-:W-:Y:S01]  /*4d700*/  IADD3 R26, -R26, -0x43300000, RZ ;  /* 0xbcd000001a1a7810 */ /* 0x000fe20007ffe1ff */
[----:B------:R-:W-:-:S06]  /*4d710*/  IMAD.MOV.U32 R30, RZ, RZ, RZ ;  /* 0x000000ffff1e7224 */ /* 0x000fcc00078e00ff */
[----:B------:R-:W-:Y:S02]  /*4d720*/  DFMA R30, R50, -R30, R44 ;  /* 0x8000001e321e722b */ /* 0x000fe4000000002c */
[----:B------:R-:W-:-:S08]  /*4d730*/  DMUL.RP R44, R44, R32 ;  /* 0x000000202c2c7228 */ /* 0x000fd00000008000 */
[----:B------:R-:W-:Y:S02]  /*4d740*/  FSETP.NEU.AND P0, PT, |R31|, R26, PT ;  /* 0x0000001a1f00720b */ /* 0x000fe40003f0d200 */
[----:B------:R-:W-:Y:S02]  /*4d750*/  LOP3.LUT R24, R45, R24, RZ, 0x3c, !PT ;  /* 0x000000182d187212 */ /* 0x000fe400078e3cff */
[----:B------:R-:W-:Y:S02]  /*4d760*/  FSEL R26, R44, R50, !P0 ;  /* 0x000000322c1a7208 */ /* 0x000fe40004000000 */
[----:B------:R-:W-:-:S03]  /*4d770*/  FSEL R27, R24, R51, !P0 ;  /* 0x00000033181b7208 */ /* 0x000fc60004000000 */
[----:B------:R-:W-:Y:S02]  /*4d780*/  IMAD.MOV.U32 R50, RZ, RZ, R26 ;  /* 0x000000ffff327224 */ /* 0x000fe400078e001a */
[----:B------:R-:W-:Y:S01]  /*4d790*/  IMAD.MOV.U32 R51, RZ, RZ, R27 ;  /* 0x000000ffff337224 */ /* 0x000fe200078e001b */
[----:B------:R-:W-:Y:S06]  /*4d7a0*/  BRA `(.L_x_1556) ;  /* 0x0000000000607947 */ /* 0x000fec0003800000 */
.L_x_1555:
[----:B------:R-:W-:-:S14]  /*4d7b0*/  DSETP.NAN.AND P0, PT, R38, R38, PT ;  /* 0x000000262600722a */ /* 0x000fdc0003f08000 */
[----:B------:R-:W-:Y:S05]  /*4d7c0*/  @P0 BRA `(.L_x_1557) ;  /* 0x00000000004c0947 */ /* 0x000fea0003800000 */
[----:B------:R-:W-:-:S14]  /*4d7d0*/  DSETP.NAN.AND P0, PT, R32, R32, PT ;  /* 0x000000202000722a */ /* 0x000fdc0003f08000 */
[----:B------:R-:W-:Y:S05]  /*4d7e0*/  @P0 BRA `(.L_x_1558) ;  /* 0x0000000000340947 */ /* 0x000fea0003800000 */
[----:B------:R-:W-:Y:S01]  /*4d7f0*/  ISETP.NE.AND P0, PT, R27, R30, PT ;  /* 0x0000001e1b00720c */ /* 0x000fe20003f05270 */
[----:B------:R-:W-:Y:S02]  /*4d800*/  IMAD.MOV.U32 R50, RZ, RZ, 0x0 ;  /* 0x00000000ff327424 */ /* 0x000fe400078e00ff */
[----:B------:R-:W-:-:S10]  /*4d810*/  IMAD.MOV.U32 R51, RZ, RZ, -0x80000 ;  /* 0xfff80000ff337424 */ /* 0x000fd400078e00ff */
[----:B------:R-:W-:Y:S05]  /*4d820*/  @!P0 BRA `(.L_x_1556) ;  /* 0x0000000000408947 */ /* 0x000fea0003800000 */
[----:B------:R-:W-:Y:S02]  /*4d830*/  ISETP.NE.AND P0, PT, R27, 0x7ff00000, PT ;  /* 0x7ff000001b00780c */ /* 0x000fe40003f05270 */
[----:B------:R-:W-:Y:S02]  /*4d840*/  LOP3.LUT R25, R39, 0x80000000, R33, 0x48, !PT ;  /* 0x8000000027197812 */ /* 0x000fe400078e4821 */
[----:B------:R-:W-:-:S13]  /*4d850*/  ISETP.EQ.OR P0, PT, R30, RZ, !P0 ;  /* 0x000000ff1e00720c */ /* 0x000fda0004702670 */
[----:B------:R-:W-:Y:S01]  /*4d860*/  @P0 LOP3.LUT R24, R25, 0x7ff00000, RZ, 0xfc, !PT ;  /* 0x7ff0000019180812 */ /* 0x000fe200078efcff */
[----:B------:R-:W-:Y:S02]  /*4d870*/  @!P0 IMAD.MOV.U32 R50, RZ, RZ, RZ ;  /* 0x000000ffff328224 */ /* 0x000fe400078e00ff */
[----:B------:R-:W-:Y:S02]  /*4d880*/  @!P0 IMAD.MOV.U32 R51, RZ, RZ, R25 ;  /* 0x000000ffff338224 */ /* 0x000fe400078e0019 */
[----:B------:R-:W-:Y:S02]  /*4d890*/  @P0 IMAD.MOV.U32 R50, RZ, RZ, RZ ;  /* 0x000000ffff320224 */ /* 0x000fe400078e00ff */
[----:B------:R-:W-:Y:S01]  /*4d8a0*/  @P0 IMAD.MOV.U32 R51, RZ, RZ, R24 ;  /* 0x000000ffff330224 */ /* 0x000fe200078e0018 */
[----:B------:R-:W-:Y:S06]  /*4d8b0*/  BRA `(.L_x_1556) ;  /* 0x00000000001c7947 */ /* 0x000fec0003800000 */
.L_x_1558:
[----:B------:R-:W-:Y:S01]  /*4d8c0*/  LOP3.LUT R25, R33, 0x80000, RZ, 0xfc, !PT ;  /* 0x0008000021197812 */ /* 0x000fe200078efcff */
[----:B------:R-:W-:-:S04]  /*4d8d0*/  IMAD.MOV.U32 R50, RZ, RZ, R32 ;  /* 0x000000ffff327224 */ /* 0x000fc800078e0020 */
[----:B------:R-:W-:Y:S01]  /*4d8e0*/  IMAD.MOV.U32 R51, RZ, RZ, R25 ;  /* 0x000000ffff337224 */ /* 0x000fe200078e0019 */
[----:B------:R-:W-:Y:S06]  /*4d8f0*/  BRA `(.L_x_1556) ;  /* 0x00000000000c7947 */ /* 0x000fec0003800000 */
.L_x_1557:
[----:B------:R-:W-:Y:S01]  /*4d900*/  LOP3.LUT R25, R39, 0x80000, RZ, 0xfc, !PT ;  /* 0x0008000027197812 */ /* 0x000fe200078efcff */
[----:B------:R-:W-:-:S04]  /*4d910*/  IMAD.MOV.U32 R50, RZ, RZ, R38 ;  /* 0x000000ffff327224 */ /* 0x000fc800078e0026 */
[----:B------:R-:W-:-:S07]  /*4d920*/  IMAD.MOV.U32 R51, RZ, RZ, R25 ;  /* 0x000000ffff337224 */ /* 0x000fce00078e0019 */
.L_x_1556:
[----:B------:R-:W-:Y:S05]  /*4d930*/  BSYNC B0 ;  /* 0x0000000000007941 */ /* 0x000fea0003800000 */
.L_x_1554:
[----:B------:R-:W-:Y:S02]  /*4d940*/  IMAD.MOV.U32 R29, RZ, RZ, 0x0 ;  /* 0x00000000ff1d7424 */ /* 0x000fe400078e00ff */
[----:B------:R-:W-:Y:S02]  /*4d950*/  IMAD.MOV.U32 R24, RZ, RZ, R50 ;  /* 0x000000ffff187224 */ /* 0x000fe400078e0032 */
[----:B------:R-:W-:Y:S01]  /*4d960*/  IMAD.MOV.U32 R25, RZ, RZ, R51 ;  /* 0x000000ffff197224 */ /* 0x000fe200078e0033 */
[----:B------:R-:W-:Y:S06]  /*4d970*/  RET.REL.NODEC R28 `(_ZN2at6native61_GLOBAL__N__44eb8e94_28_ForeachBinaryOpScalarList_cu_dda10a6925multi_tensor_apply_kernelINS1_28TensorListScalarListMetadataIN3c107complexIdEELi2EEENS1_25BinaryOpScalarListFunctorIS6_Li2ELi1ELi1EEEJNS1_13power_functorIS6_EEEEEvT_T0_DpT1_) ;  /* 0xfffffb241ca07950 */ /* 0x000fec0003c3ffff */
        .type           $_ZN2at6native61_GLOBAL__N__44eb8e94_28_ForeachBinaryOpScalarList_cu_dda10a6925multi_tensor_apply_kernelINS1_28TensorListScalarListMetadataIN3c107complexIdEELi2EEENS1_25BinaryOpScalarListFunctorIS6_Li2ELi1ELi1EEEJNS1_13power_functorIS6_EEEEEvT_T0_DpT1_$__internal_trig_reduction_slowpathd,@function
        .size           $_ZN2at6native61_GLOBAL__N__44eb8e94_28_ForeachBinaryOpScalarList_cu_dda10a6925multi_tensor_apply_kernelINS1_28TensorListScalarListMetadataIN3c107complexIdEELi2EEENS1_25BinaryOpScalarListFunctorIS6_Li2ELi1ELi1EEEJNS1_13power_functorIS6_EEEEEvT_T0_DpT1_$__internal_trig_reduction_slowpathd,(.L_x_3990 - $_ZN2at6native61_GLOBAL__N__44eb8e94_28_ForeachBinaryOpScalarList_cu_dda10a6925multi_tensor_apply_kernelINS1_28TensorListScalarListMetadataIN3c107complexIdEELi2EEENS1_25BinaryOpScalarListFunctorIS6_Li2ELi1ELi1EEEJNS1_13power_functorIS6_EEEEEvT_T0_DpT1_$__internal_trig_reduction_slowpathd)
$_ZN2at6native61_GLOBAL__N__44eb8e94_28_ForeachBinaryOpScalarList_cu_dda10a6925multi_tensor_apply_kernelINS1_28TensorListScalarListMetadataIN3c107complexIdEELi2EEENS1_25BinaryOpScalarListFunctorIS6_Li2ELi1ELi1EEEJNS1_13power_functorIS6_EEEEEvT_T0_DpT1_$__internal_trig_reduction_slowpathd:
[----:B------:R-:W-:Y:S01]  /*4d980*/  SHF.R.U32.HI R37, RZ, 0x14, R29 ;  /* 0x00000014ff257819 */ /* 0x000fe2000001161d */
[----:B------:R-:W-:-:S03]  /*4d990*/  IMAD.MOV.U32 R27, RZ, RZ, RZ ;  /* 0x000000ffff1b7224 */ /* 0x000fc600078e00ff */
[----:B------:R-:W-:-:S04]  /*4d9a0*/  LOP3.LUT R24, R37, 0x7ff, RZ, 0xc0, !PT ;  /* 0x000007ff25187812 */ /* 0x000fc800078ec0ff */
[----:B------:R-:W-:-:S13]  /*4d9b0*/  ISETP.NE.AND P0, PT, R24, 0x7ff, PT ;  /* 0x000007ff1800780c */ /* 0x000fda0003f05270 */
[----:B------:R-:W-:Y:S05]  /*4d9c0*/  @!P0 BRA `(.L_x_1559) ;  /* 0x00000008003c8947 */ /* 0x000fea0003800000 */
[----:B------:R-:W-:Y:S01]  /*4d9d0*/  VIADD R32, R24, 0xfffffc00 ;  /* 0xfffffc0018207836 */ /* 0x000fe20000000000 */
[----:B------:R-:W-:Y:S01]  /*4d9e0*/  BSSY B0, `(.L_x_1560) ;  /* 0x0000032000007945 */ /* 0x000fe20003800000 */
[----:B------:R-:W-:Y:S01]  /*4d9f0*/  VIADD R37, R37, 0xfffffc00 ;  /* 0xfffffc0025257836 */ /* 0x000fe20000000000 */
[----:B------:R-:W-:Y:S02]  /*4da00*/  CS2R R50, SRZ ;  /* 0x0000000000327805 */ /* 0x000fe4000001ff00 */
[----:B------:R-:W-:-:S04]  /*4da10*/  SHF.R.U32.HI R32, RZ, 0x6, R32 ;  /* 0x00000006ff207819 */ /* 0x000fc80000011620 */
[C---:B------:R-:W-:Y:S02]  /*4da20*/  IADD3 R25, -R32.reuse, 0x10, RZ ;  /* 0x0000001020197810 */ /* 0x040fe40007ffe1ff */
[C---:B------:R-:W-:Y:S02]  /*4da30*/  IADD3 R24, -R32.reuse, 0x13, RZ ;  /* 0x0000001320187810 */ /* 0x040fe40007ffe1ff */
[----:B------:R-:W-:Y:S02]  /*4da40*/  ISETP.GT.AND P0, PT, R25, 0xe, PT ;  /* 0x0000000e1900780c */ /* 0x000fe40003f04270 */
[----:B------:R-:W-:Y:S02]  /*4da50*/  IADD3 R32, -R32, 0xf, RZ ;  /* 0x0000000f20207810 */ /* 0x000fe40007ffe1ff */
[----:B------:R-:W-:-:S03]  /*4da60*/  SEL R24, R24, 0x12, !P0 ;  /* 0x0000001218187807 */ /* 0x000fc60004000000 */
[----:B------:R-:W-:Y:S01]  /*4da70*/  IMAD.MOV.U32 R39, RZ, RZ, R32 ;  /* 0x000000ffff277224 */ /* 0x000fe200078e0020 */
[----:B------:R-:W-:-:S13]  /*4da80*/  ISETP.GT.AND P0, PT, R25, R24, PT ;  /* 0x000000181900720c */ /* 0x000fda0003f04270 */
[----:B------:R-:W-:Y:S05]  /*4da90*/  @P0 BRA `(.L_x_1561) ;  /* 0x0000000000980947 */ /* 0x000fea0003800000 */
[----:B------:R-:W0:Y:S01]  /*4daa0*/  LDC.64 R34, c[0x4][0xe8] ;  /* 0x01003a00ff227b82 */ /* 0x000e220000000a00 */
[C---:B------:R-:W-:Y:S01]  /*4dab0*/  SHF.L.U64.HI R26, R30.reuse, 0xb, R29 ;  /* 0x0000000b1e1a7819 */ /* 0x040fe2000001021d */
[----:B------:R-:W-:Y:S01]  /*4dac0*/  IMAD.SHL.U32 R25, R30, 0x800, RZ ;  /* 0x000008001e197824 */ /* 0x000fe200078e00ff */
[----:B------:R-:W-:Y:S01]  /*4dad0*/  CS2R R50, SRZ ;  /* 0x0000000000327805 */ /* 0x000fe2000001ff00 */
[----:B------:R-:W-:Y:S01]  /*4dae0*/  IMAD.MOV.U32 R39, RZ, RZ, R32 ;  /* 0x000000ffff277224 */ /* 0x000fe200078e0020 */
[----:B------:R-:W-:-:S03]  /*4daf0*/  LOP3.LUT R26, R26, 0x80000000, RZ, 0xfc, !PT ;  /* 0x800000001a1a7812 */ /* 0x000fc600078efcff */
[----:B------:R-:W1:Y:S01]  /*4db00*/  LDC.64 R46, c[0x0][0x208] ;  /* 0x00008200ff2e7b82 */ /* 0x000e620000000a00 */
[----:B0-----:R-:W-:-:S04]  /*4db10*/  IMAD.WIDE R34, R32, 0x8, R34 ;  /* 0x0000000820227825 */ /* 0x001fc800078e0222 */
[----:B------:R-:W-:Y:S02]  /*4db20*/  IMAD.MOV.U32 R33, RZ, RZ, R35 ;  /* 0x000000ffff217224 */ /* 0x000fe400078e0023 */
[----:B------:R-:W-:-:S07]  /*4db30*/  IMAD.MOV.U32 R35, RZ, RZ, R1 ;  /* 0x000000ffff237224 */ /* 0x000fce00078e0001 */
.L_x_1562:
[----:B-1----:R-:W-:Y:S01]  /*4db40*/  R2UR UR22, R46 ;  /* 0x000000002e1672ca */ /* 0x002fe200000e0000 */
[----:B------:R-:W-:Y:S01]  /*4db50*/  IMAD.MOV.U32 R48, RZ, RZ, R34 ;  /* 0x000000ffff307224 */ /* 0x000fe200078e0022 */
[----:B------:R-:W-:Y:S01]  /*4db60*/  R2UR UR23, R47 ;  /* 0x000000002f1772ca */ /* 0x000fe200000e0000 */
[----:B------:R-:W-:-:S12]  /*4db70*/  IMAD.MOV.U32 R49, RZ, RZ, R33 ;  /* 0x000000ffff317224 */ /* 0x000fd800078e0021 */
[----:B------:R-:W2:Y:S01]  /*4db80*/  LDG.E.64.CONSTANT R48, desc[UR22][R48.64] ;  /* 0x0000001630307981 */ /* 0x000ea2000c1e9b00 */
[----:B------:R-:W-:Y:S01]  /*4db90*/  IADD3 R34, P1, R34, 0x8, RZ ;  /* 0x0000000822227810 */ /* 0x000fe20007f3e0ff */
[----:B------:R-:W-:-:S04]  /*4dba0*/  VIADD R39, R39, 0x1 ;  /* 0x0000000127277836 */ /* 0x000fc80000000000 */
[----:B------:R-:W-:Y:S02]  /*4dbb0*/  IMAD.X R33, RZ, RZ, R33, P1 ;  /* 0x000000ffff217224 */ /* 0x000fe400008e0621 */
[----:B--2---:R-:W-:-:S04]  /*4dbc0*/  IMAD.WIDE.U32 R50, P0, R48, R25, R50 ;  /* 0x0000001930327225 */ /* 0x004fc80007800032 */
[CC--:B------:R-:W-:Y:S02]  /*4dbd0*/  IMAD R27, R48.reuse, R26.reuse, RZ ;  /* 0x0000001a301b7224 */ /* 0x0c0fe400078e02ff */
[----:B------:R-:W-:-:S03]  /*4dbe0*/  IMAD.HI.U32 R30, R48, R26, RZ ;  /* 0x0000001a301e7227 */ /* 0x000fc600078e00ff */
[----:B------:R-:W-:Y:S01]  /*4dbf0*/  IADD3 R38, P1, R27, R51, RZ ;  /* 0x000000331b267210 */ /* 0x000fe20007f3e0ff */
[CC--:B------:R-:W-:Y:S02]  /*4dc00*/  IMAD R31, R49.reuse, R25.reuse, RZ ;  /* 0x00000019311f7224 */ /* 0x0c0fe400078e02ff */
[----:B------:R-:W-:Y:S02]  /*4dc10*/  IMAD.X R30, RZ, RZ, R30, P0 ;  /* 0x000000ffff1e7224 */ /* 0x000fe400000e061e */
[----:B------:R-:W-:Y:S01]  /*4dc20*/  IMAD.HI.U32 R27, R49, R25, RZ ;  /* 0x00000019311b7227 */ /* 0x000fe200078e00ff */
[----:B------:R-:W-:-:S04]  /*4dc30*/  IADD3 R51, P0, R31, R38, RZ ;  /* 0x000000261f337210 */ /* 0x000fc80007f1e0ff */
[----:B------:R-:W-:Y:S01]  /*4dc40*/  IADD3.X R38, P1, R27, R30, RZ, P1, !PT ;  /* 0x0000001e1b267210 */ /* 0x000fe20000f3e4ff */
[CC--:B------:R-:W-:Y:S01]  /*4dc50*/  IMAD R27, R49.reuse, R26.reuse, RZ ;  /* 0x0000001a311b7224 */ /* 0x0c0fe200078e02ff */
[----:B------:R0:W-:Y:S01]  /*4dc60*/  STL.64 [R35], R50 ;  /* 0x0000003223007387 */ /* 0x0001e20000100a00 */
[----:B------:R-:W-:-:S03]  /*4dc70*/  IMAD.HI.U32 R30, R49, R26, RZ ;  /* 0x0000001a311e7227 */ /* 0x000fc600078e00ff */
[----:B------:R-:W-:Y:S01]  /*4dc80*/  IADD3.X R38, P0, R27, R38, RZ, P0, !PT ;  /* 0x000000261b267210 */ /* 0x000fe2000071e4ff */
[----:B------:R-:W-:Y:S01]  /*4dc90*/  IMAD.X R27, RZ, RZ, R30, P1 ;  /* 0x000000ffff1b7224 */ /* 0x000fe200008e061e */
[----:B------:R-:W-:-:S03]  /*4dca0*/  ISETP.GE.AND P1, PT, R39, R24, PT ;  /* 0x000000182700720c */ /* 0x000fc60003f26270 */
[----:B------:R-:W-:Y:S02]  /*4dcb0*/  IMAD.X R27, RZ, RZ, R27, P0 ;  /* 0x000000ffff1b7224 */ /* 0x000fe400000e061b */
[----:B0-----:R-:W-:Y:S02]  /*4dcc0*/  VIADD R35, R35, 0x8 ;  /* 0x0000000823237836 */ /* 0x001fe40000000000 */
[----:B------:R-:W-:Y:S02]  /*4dcd0*/  IMAD.MOV.U32 R50, RZ, RZ, R38 ;  /* 0x000000ffff327224 */ /* 0x000fe400078e0026 */
[----:B------:R-:W-:-:S04]  /*4dce0*/  IMAD.MOV.U32 R51, RZ, RZ, R27 ;  /* 0x000000ffff337224 */ /* 0x000fc800078e001b */
[----:B------:R-:W-:Y:S05]  /*4dcf0*/  @!P1 BRA `(.L_x_1562) ;  /* 0xfffffffc00909947 */ /* 0x000fea000383ffff */
.L_x_1561:
[----:B------:R-:W-:Y:S05]  /*4dd00*/  BSYNC B0 ;  /* 0x0000000000007941 */ /* 0x000fea0003800000 */
.L_x_1560:
[----:B------:R-:W-:Y:S01]  /*4dd10*/  LOP3.LUT P0, R37, R37, 0x3f, RZ, 0xc0, !PT ;  /* 0x0000003f25257812 */ /* 0x000fe2000780c0ff */
[----:B------:R-:W-:-:S04]  /*4dd20*/  IMAD.IADD R32, R39, 0x1, -R32 ;  /* 0x0000000127207824 */ /* 0x000fc800078e0a20 */
[----:B------:R-:W-:-:S05]  /*4dd30*/  IMAD R35, R32, 0x8, R1 ;  /* 0x0000000820237824 */ /* 0x000fca00078e0201 */
[----:B------:R0:W-:Y:S04]  /*4dd40*/  STL.64 [R35], R50 ;  /* 0x0000003223007387 */ /* 0x0001e80000100a00 */
[----:B------:R-:W2:Y:S04]  /*4dd50*/  LDL.64 R24, [R1+0x10] ;  /* 0x0000100001187983 */ /* 0x000ea80000100a00 */
[----:B------:R-:W3:Y:S04]  /*4dd60*/  @P0 LDL.64 R30, [R1+0x8] ;  /* 0x00000800011e0983 */ /* 0x000ee80000100a00 */
[----:B------:R-:W4:Y:S01]  /*4dd70*/  LDL.64 R26, [R1+0x18] ;  /* 0x00001800011a7983 */ /* 0x000f220000100a00 */
[----:B------:R-:W-:Y:S01]  /*4dd80*/  @P0 IADD3 R38, -R37, 0x40, RZ ;  /* 0x0000004025260810 */ /* 0x000fe20007ffe1ff */
[----:B------:R-:W-:Y:S01]  /*4dd90*/  IMAD.MOV.U32 R39, RZ, RZ, RZ ;  /* 0x000000ffff277224 */ /* 0x000fe200078e00ff */
[----:B------:R-:W-:Y:S01]  /*4dda0*/  UMOV UR6, URZ ;  /* 0x0000003f00067c82 */ /* 0x000fe20008000000 */
[----:B--2---:R-:W-:-:S02]  /*4ddb0*/  @P0 SHF.L.U32 R32, R24, R37, RZ ;  /* 0x0000002518200219 */ /* 0x004fc400000006ff */
[-CC-:B---3--:R-:W-:Y:S02]  /*4ddc0*/  @P0 SHF.R.U64 R33, R30, R38.reuse, R31.reuse ;  /* 0x000000261e210219 */ /* 0x188fe4000000121f */
[-C--:B------:R-:W-:Y:S02]  /*4ddd0*/  @P0 SHF.R.U32.HI R34, RZ, R38.reuse, R31 ;  /* 0x00000026ff220219 */ /* 0x080fe4000001161f */
[C-C-:B------:R-:W-:Y:S02]  /*4dde0*/  @P0 SHF.R.U64 R30, R24.reuse, R38, R25.reuse ;  /* 0x00000026181e0219 */ /* 0x140fe40000001219 */
[-C--:B------:R-:W-:Y:S02]  /*4ddf0*/  @P0 SHF.L.U64.HI R31, R24, R37.reuse, R25 ;  /* 0x00000025181f0219 */ /* 0x080fe40000010219 */
[----:B------:R-:W-:Y:S02]  /*4de00*/  @P0 LOP3.LUT R24, R33, R32, RZ, 0xfc, !PT ;  /* 0x0000002021180212 */ /* 0x000fe400078efcff */
[----:B----4-:R-:W-:-:S02]  /*4de10*/  @P0 SHF.L.U32 R33, R26, R37, RZ ;  /* 0x000000251a210219 */ /* 0x010fc400000006ff */
[----:B------:R-:W-:Y:S02]  /*4de20*/  @P0 SHF.R.U32.HI R38, RZ, R38, R25 ;  /* 0x00000026ff260219 */ /* 0x000fe40000011619 */
[----:B------:R-:W-:Y:S02]  /*4de30*/  @P0 SHF.L.U64.HI R37, R26, R37, R27 ;  /* 0x000000251a250219 */ /* 0x000fe4000001021b */
[----:B------:R-:W-:Y:S02]  /*4de40*/  @P0 LOP3.LUT R25, R34, R31, RZ, 0xfc, !PT ;  /* 0x0000001f22190212 */ /* 0x000fe400078efcff */
[----:B------:R-:W-:Y:S02]  /*4de50*/  @P0 LOP3.LUT R26, R33, R30, RZ, 0xfc, !PT ;  /* 0x0000001e211a0212 */ /* 0x000fe400078efcff */
[C-C-:B------:R-:W-:Y:S01]  /*4de60*/  SHF.L.U64.HI R30, R24.reuse, 0x2, R25.reuse ;  /* 0x00000002181e7819 */ /* 0x140fe20000010219 */
[----:B------:R-:W-:Y:S01]  /*4de70*/  IMAD.SHL.U32 R24, R24, 0x4, RZ ;  /* 0x0000000418187824 */ /* 0x000fe200078e00ff */
[----:B------:R-:W-:Y:S01]  /*4de80*/  SHF.R.U32.HI R31, RZ, 0x1e, R25 ;  /* 0x0000001eff1f7819 */ /* 0x000fe20000011619 */
[----:B------:R-:W-:Y:S01]  /*4de90*/  IMAD.SHL.U32 R32, R26, 0x4, RZ ;  /* 0x000000041a207824 */ /* 0x000fe200078e00ff */
[----:B------:R-:W-:-:S02]  /*4dea0*/  @P0 LOP3.LUT R27, R37, R38, RZ, 0xfc, !PT ;  /* 0x00000026251b0212 */ /* 0x000fc400078efcff */
[----:B------:R-:W-:Y:S02]  /*4deb0*/  IADD3 RZ, P0, RZ, -R24, RZ ;  /* 0x80000018ffff7210 */ /* 0x000fe40007f1e0ff */
[----:B0-----:R-:W-:Y:S02]  /*4dec0*/  LOP3.LUT R35, RZ, R30, RZ, 0x33, !PT ;  /* 0x0000001eff237212 */ /* 0x001fe400078e33ff */
[----:B------:R-:W-:Y:S02]  /*4ded0*/  LOP3.LUT R31, R31, R32, RZ, 0xfc, !PT ;  /* 0x000000201f1f7212 */ /* 0x000fe400078efcff */
[----:B------:R-:W-:Y:S02]  /*4dee0*/  SHF.L.U64.HI R26, R26, 0x2, R27 ;  /* 0x000000021a1a7819 */ /* 0x000fe4000001021b */
[----:B------:R-:W-:Y:S02]  /*4def0*/  IADD3.X R35, P0, RZ, R35, RZ, P0, !PT ;  /* 0x00000023ff237210 */ /* 0x000fe4000071e4ff */
[----:B------:R-:W-:-:S02]  /*4df00*/  LOP3.LUT R32, RZ, R31, RZ, 0x33, !PT ;  /* 0x0000001fff207212 */ /* 0x000fc400078e33ff */
[----:B------:R-:W-:Y:S02]  /*4df10*/  LOP3.LUT R33, RZ, R26, RZ, 0x33, !PT ;  /* 0x0000001aff217212 */ /* 0x000fe400078e33ff */
[----:B------:R-:W-:Y:S02]  /*4df20*/  IADD3.X R32, P1, RZ, R32, RZ, P0, !PT ;  /* 0x00000020ff207210 */ /* 0x000fe4000073e4ff */
[----:B------:R-:W-:-:S03]  /*4df30*/  SHF.R.U32.HI R25, RZ, 0x1d, R27 ;  /* 0x0000001dff197819 */ /* 0x000fc6000001161b */
[----:B------:R-:W-:Y:S01]  /*4df40*/  IMAD.X R33, RZ, RZ, R33, P1 ;  /* 0x000000ffff217224 */ /* 0x000fe200008e0621 */
[----:B------:R-:W-:-:S04]  /*4df50*/  LOP3.LUT P0, RZ, R25, 0x1, RZ, 0xc0, !PT ;  /* 0x0000000119ff7812 */ /* 0x000fc8000780c0ff */
[----:B------:R-:W-:Y:S02]  /*4df60*/  SEL R26, R26, R33, !P0 ;  /* 0x000000211a1a7207 */ /* 0x000fe40004000000 */
[----:B------:R-:W-:Y:S02]  /*4df70*/  SEL R31, R31, R32, !P0 ;  /* 0x000000201f1f7207 */ /* 0x000fe40004000000 */
[----:B------:R-:W-:-:S04]  /*4df80*/  ISETP.NE.U32.AND P1, PT, R26, RZ, PT ;  /* 0x000000ff1a00720c */ /* 0x000fc80003f25070 */
[----:B------:R-:W-:Y:S01]  /*4df90*/  SEL R37, R31, R26, !P1 ;  /* 0x0000001a1f257207 */ /* 0x000fe20004800000 */
[----:B------:R-:W-:-:S03]  /*4dfa0*/  @P0 IMAD.MOV R24, RZ, RZ, -R24 ;  /* 0x000000ffff180224 */ /* 0x000fc600078e0a18 */
[----:B------:R-:W0:Y:S02]  /*4dfb0*/  FLO.U32 R32, R37 ;  /* 0x0000002500207300 */ /* 0x000e2400000e0000 */
[C---:B0-----:R-:W-:Y:S02]  /*4dfc0*/  IADD3 R33, -R32.reuse, 0x1f, RZ ;  /* 0x0000001f20217810 */ /* 0x041fe40007ffe1ff */
[----:B------:R-:W-:-:S03]  /*4dfd0*/  IADD3 R32, -R32, 0x3f, RZ ;  /* 0x0000003f20207810 */ /* 0x000fc60007ffe1ff */
[----:B------:R-:W-:Y:S01]  /*4dfe0*/  @P1 IMAD.MOV R32, RZ, RZ, R33 ;  /* 0x000000ffff201224 */ /* 0x000fe200078e0221 */
[----:B------:R-:W-:-:S04]  /*4dff0*/  SEL R33, R30, R35, !P0 ;  /* 0x000000231e217207 */ /* 0x000fc80004000000 */
[C---:B------:R-:W-:Y:S02]  /*4e000*/  ISETP.NE.U32.AND P1, PT, R32.reuse, RZ, PT ;  /* 0x000000ff2000720c */ /* 0x040fe40003f25070 */
[----:B------:R-:W-:Y:S02]  /*4e010*/  IADD3 R34, -R32, 0x40, RZ ;  /* 0x0000004020227810 */ /* 0x000fe40007ffe1ff */
[----:B------:R-:W-:Y:S02]  /*4e020*/  ISETP.NE.AND.EX P1, PT, RZ, RZ, PT, P1 ;  /* 0x000000ffff00720c */ /* 0x000fe40003f25310 */
[C---:B------:R-:W-:Y:S02]  /*4e030*/  SHF.L.U32 R30, R31.reuse, R32, RZ ;  /* 0x000000201f1e7219 */ /* 0x040fe400000006ff */
[----:B------:R-:W-:Y:S02]  /*4e040*/  SHF.R.U64 R35, R24, R34, R33 ;  /* 0x0000002218237219 */ /* 0x000fe40000001221 */
[----:B------:R-:W-:-:S02]  /*4e050*/  SHF.L.U64.HI R24, R31, R32, R26 ;  /* 0x000000201f187219 */ /* 0x000fc4000001021a */
[----:B------:R-:W-:-:S05]  /*4e060*/  SHF.R.U32.HI R33, RZ, R34, R33 ;  /* 0x00000022ff217219 */ /* 0x000fca0000011621 */
[----:B------:R-:W-:Y:S02]  /*4e070*/  @P1 LOP3.LUT R31, R35, R30, RZ, 0xfc, !PT ;  /* 0x0000001e231f1212 */ /* 0x000fe400078efcff */
[----:B------:R-:W-:-:S03]  /*4e080*/  @P1 LOP3.LUT R26, R33, R24, RZ, 0xfc, !PT ;  /* 0x00000018211a1212 */ /* 0x000fc600078efcff */
[----:B------:R-:W-:-:S04]  /*4e090*/  IMAD.WIDE.U32 R34, R31, 0x2168c235, RZ ;  /* 0x2168c2351f227825 */ /* 0x000fc800078e00ff */
[----:B------:R-:W-:Y:S02]  /*4e0a0*/  IMAD.MOV.U32 R38, RZ, RZ, R35 ;  /* 0x000000ffff267224 */ /* 0x000fe400078e0023 */
[----:B------:R-:W-:-:S04]  /*4e0b0*/  IMAD.HI.U32 R24, R26, -0x36f0255e, RZ ;  /* 0xc90fdaa21a187827 */ /* 0x000fc800078e00ff */
[----:B------:R-:W-:-:S04]  /*4e0c0*/  IMAD.WIDE.U32 R30, R31, -0x36f0255e, R38 ;  /* 0xc90fdaa21f1e7825 */ /* 0x000fc800078e0026 */
[C---:B------:R-:W-:Y:S02]  /*4e0d0*/  IMAD R33, R26.reuse, -0x36f0255e, RZ ;  /* 0xc90fdaa21a217824 */ /* 0x040fe400078e02ff */
[----:B------:R-:W-:-:S04]  /*4e0e0*/  IMAD.WIDE.U32 R30, P1, R26, 0x2168c235, R30 ;  /* 0x2168c2351a1e7825 */ /* 0x000fc8000782001e */
[----:B------:R-:W-:Y:S01]  /*4e0f0*/  IMAD.X R24, RZ, RZ, R24, P1 ;  /* 0x000000ffff187224 */ /* 0x000fe200008e0618 */
[----:B------:R-:W-:-:S05]  /*4e100*/  IADD3 R33, P1, R33, R31, RZ ;  /* 0x0000001f21217210 */ /* 0x000fca0007f3e0ff */
[----:B------:R-:W-:Y:S01]  /*4e110*/  IMAD.X R31, RZ, RZ, R24, P1 ;  /* 0x000000ffff1f7224 */ /* 0x000fe200008e0618 */
[----:B------:R-:W-:-:S04]  /*4e120*/  IADD3 RZ, P1, R34, R34, RZ ;  /* 0x0000002222ff7210 */ /* 0x000fc80007f3e0ff */
[----:B------:R-:W-:-:S04]  /*4e130*/  IADD3.X RZ, P1, R30, R30, RZ, P1, !PT ;  /* 0x0000001e1eff7210 */ /* 0x000fc80000f3e4ff */
[----:B------:R-:W-:-:S05]  /*4e140*/  IADD3.X R26, P1, R33, R33, RZ, P1, !PT ;  /* 0x00000021211a7210 */ /* 0x000fca0000f3e4ff */
[----:B------:R-:W-:Y:S01]  /*4e150*/  IMAD.X R24, R31, 0x1, R31, P1 ;  /* 0x000000011f187824 */ /* 0x000fe200008e061f */
[----:B------:R-:W-:-:S04]  /*4e160*/  ISETP.GT.U32.AND P1, PT, R33, RZ, PT ;  /* 0x000000ff2100720c */ /* 0x000fc80003f24070 */
[----:B------:R-:W-:-:S04]  /*4e170*/  ISETP.GT.AND.EX P1, PT, R31, RZ, PT, P1 ;  /* 0x000000ff1f00720c */ /* 0x000fc80003f24310 */
[----:B------:R-:W-:Y:S02]  /*4e180*/  SEL R26, R26, R33, P1 ;  /* 0x000000211a1a7207 */ /* 0x000fe40000800000 */
[----:B------:R-:W-:Y:S02]  /*4e190*/  SEL R24, R24, R31, P1 ;  /* 0x0000001f18187207 */ /* 0x000fe40000800000 */
[----:B------:R-:W-:Y:S02]  /*4e1a0*/  IADD3 R26, P6, R26, 0x1, RZ ;  /* 0x000000011a1a7810 */ /* 0x000fe40007fde0ff */
[----:B------:R-:W-:-:S03]  /*4e1b0*/  SEL R33, RZ, 0x1, !P1 ;  /* 0x00000001ff217807 */ /* 0x000fc60004800000 */
[----:B------:R-:W-:Y:S02]  /*4e1c0*/  IMAD.X R31, RZ, RZ, R24, P6 ;  /* 0x000000ffff1f7224 */ /* 0x000fe400030e0618 */
[----:B------:R-:W-:-:S03]  /*4e1d0*/  IMAD.IADD R33, R33, 0x1, R32 ;  /* 0x0000000121217824 */ /* 0x000fc600078e0220 */
[----:B------:R-:W-:Y:S01]  /*4e1e0*/  SHF.R.U64 R26, R26, 0xa, R31 ;  /* 0x0000000a1a1a7819 */ /* 0x000fe2000000121f */
[----:B------:R-:W-:-:S03]  /*4e1f0*/  IMAD.SHL.U32 R33, R33, 0x100000, RZ ;  /* 0x0010000021217824 */ /* 0x000fc600078e00ff */
[----:B------:R-:W-:-:S04]  /*4e200*/  IADD3 R26, P1, R26, 0x1, RZ ;  /* 0x000000011a1a7810 */ /* 0x000fc80007f3e0ff */
[----:B------:R-:W-:-:S04]  /*4e210*/  LEA.HI.X R31, R31, RZ, RZ, 0x16, P1 ;  /* 0x000000ff1f1f7211 */ /* 0x000fc800008fb4ff */
[--C-:B------:R-:W-:Y:S02]  /*4e220*/  SHF.R.U64 R26, R26, 0x1, R31.reuse ;  /* 0x000000011a1a7819 */ /* 0x100fe4000000121f */
[----:B------:R-:W-:Y:S02]  /*4e230*/  SHF.R.U32.HI R24, RZ, 0x1, R31 ;  /* 0x00000001ff187819 */ /* 0x000fe4000001161f */
[----:B------:R-:W-:Y:S02]  /*4e240*/  IADD3 R30, P6, P1, R26, -UR6, RZ ;  /* 0x800000061a1e7c10 */ /* 0x000fe4000f9de0ff */
[----:B------:R-:W-:Y:S02]  /*4e250*/  LOP3.LUT R26, R25, 0x1, RZ, 0xc0, !PT ;  /* 0x00000001191a7812 */ /* 0x000fe400078ec0ff */
[----:B------:R-:W-:Y:S02]  /*4e260*/  IADD3.X R24, R24, 0x3fe00000, ~R33, P6, P1 ;  /* 0x3fe0000018187810 */ /* 0x000fe400037e2c21 */
[----:B------:R-:W-:-:S02]  /*4e270*/  LOP3.LUT P1, R29, R29, 0x80000000, RZ, 0xc0, !PT ;  /* 0x800000001d1d7812 */ /* 0x000fc4000782c0ff */
[----:B------:R-:W-:Y:S02]  /*4e280*/  LEA.HI R27, R27, R26, RZ, 0x2 ;  /* 0x0000001a1b1b7211 */ /* 0x000fe400078f10ff */
[----:B------:R-:W-:-:S04]  /*4e290*/  @P0 LOP3.LUT R29, R29, 0x80000000, RZ, 0x3c, !PT ;  /* 0x800000001d1d0812 */ /* 0x000fc800078e3cff */
[----:B------:R-:W-:-:S05]  /*4e2a0*/  LOP3.LUT R29, R24, R29, RZ, 0xfc, !PT ;  /* 0x0000001d181d7212 */ /* 0x000fca00078efcff */
[----:B------:R-:W-:-:S07]  /*4e2b0*/  @P1 IMAD.MOV R27, RZ, RZ, -R27 ;  /* 0x000000ffff1b1224 */ /* 0x000fce00078e0a1b */
.L_x_1559:
[----:B------:R-:W-:Y:S02]  /*4e2c0*/  IMAD.MOV.U32 R31, RZ, RZ, R29 ;  /* 0x000000ffff1f7224 */ /* 0x000fe400078e001d */
[----:B------:R-:W-:-:S04]  /*4e2d0*/  IMAD.MOV.U32 R29, RZ, RZ, 0x0 ;  /* 0x00000000ff1d7424 */ /* 0x000fc800078e00ff */
[----:B------:R-:W-:Y:S05]  /*4e2e0*/  RET.REL.NODEC R28 `(_ZN2at6native61_GLOBAL__N__44eb8e94_28_ForeachBinaryOpScalarList_cu_dda10a6925multi_tensor_apply_kernelINS1_28TensorListScalarListMetadataIN3c107complexIdEELi2EEENS1_25BinaryOpScalarListFunctorIS6_Li2ELi1ELi1EEEJNS1_13power_functorIS6_EEEEEvT_T0_DpT1_) ;  /* 0xfffffb1c1c447950 */ /* 0x000fea0003c3ffff */
.L_x_1563:
        /* <DEDUP_REMOVED lines=9> */
.L_x_3990:


//--------------------- .text._ZN2at6native61_GLOBAL__N__44eb8e94_28_ForeachBinaryOpScalarList_cu_dda10a6925multi_tensor_apply_kernelINS1_28TensorListScalarListMetadataIfLi2EEENS1_25BinaryOpScalarListFunctorIfLi2ELi1ELi1EEEJNS1_13power_functorIfEEEEEvT_T0_DpT1_ --------------------------
	.section	.text._ZN2at6native61_GLOBAL__N__44eb8e94_28_ForeachBinaryOpScalarList_cu_dda10a6925multi_tensor_apply_kernelINS1_28TensorListScalarListMetadataIfLi2EEENS1_25BinaryOpScalarListFunctorIfLi2ELi1ELi1EEEJNS1_13power_functorIfEEEEEvT_T0_DpT1_,"ax",@progbits
	.align	128
.text._ZN2at6native61_GLOBAL__N__44eb8e94_28_ForeachBinaryOpScalarList_cu_dda10a6925multi_tensor_apply_kernelINS1_28TensorListScalarListMetadataIfLi2EEENS1_25BinaryOpScalarListFunctorIfLi2ELi1ELi1EEEJNS1_13power_functorIfEEEEEvT_T0_DpT1_:
        .type           _ZN2at6native61_GLOBAL__N__44eb8e94_28_ForeachBinaryOpScalarList_cu_dda10a6925multi_tensor_apply_kernelINS1_28TensorListScalarListMetadataIfLi2EEENS1_25BinaryOpScalarListFunctorIfLi2ELi1ELi1EEEJNS1_13power_functorIfEEEEEvT_T0_DpT1_,@function
        .size           _ZN2at6native61_GLOBAL__N__44eb8e94_28_ForeachBinaryOpScalarList_cu_dda10a6925multi_tensor_apply_kernelINS1_28TensorListScalarListMetadataIfLi2EEENS1_25BinaryOpScalarListFunctorIfLi2ELi1ELi1EEEJNS1_13power_functorIfEEEEEvT_T0_DpT1_,(.L_x_3993 - _ZN2at6native61_GLOBAL__N__44eb8e94_28_ForeachBinaryOpScalarList_cu_dda10a6925multi_tensor_apply_kernelINS1_28TensorListScalarListMetadataIfLi2EEENS1_25BinaryOpScalarListFunctorIfLi2ELi1ELi1EEEJNS1_13power_functorIfEEEEEvT_T0_DpT1_)
        .other          _ZN2at6native61_GLOBAL__N__44eb8e94_28_ForeachBinaryOpScalarList_cu_dda10a6925multi_tensor_apply_kernelINS1_28TensorListScalarListMetadataIfLi2EEENS1_25BinaryOpScalarListFunctorIfLi2ELi1ELi1EEEJNS1_13power_functorIfEEEEEvT_T0_DpT1_,@"STO_CUDA_ENTRY STV_DEFAULT"
_ZN2at6native61_GLOBAL__N__44eb8e94_28_ForeachBinaryOpScalarList_cu_dda10a6925multi_tensor_apply_kernelINS1_28TensorListScalarListMetadataIfLi2EEENS1_25BinaryOpScalarListFunctorIfLi2ELi1ELi1EEEJNS1_13power_functorIfEEEEEvT_T0_DpT1_:
        /* <DEDUP_REMOVED lines=29> */
.L_x_1565:
[----:B-1----:R-:W-:Y:S01]  /*01d0*/  IADD3 R8, P0, R4, R6, RZ ;  /* 0x0000000604087210 */ /* 0x002fe20007f1e0ff */
[C---:B--2---:R-:W-:Y:S02]  /*01e0*/  IMAD R19, R5.reuse, 0x3, RZ ;  /* 0x0000000305137824 */ /* 0x044fe400078e02ff */
[----:B------:R-:W-:Y:S01]  /*01f0*/  IMAD.MOV.U32 R16, RZ, RZ, RZ ;  /* 0x000000ffff107224 */ /* 0x000fe200078e00ff */
        /* <DEDUP_REMOVED lines=8> */
[C---:B------:R-:W-:Y:S02]  /*0280*/  ISETP.GE.U32.AND P2, PT, R18.reuse, 0x10000, PT ;  /* 0x000100001200780c */ /* 0x040fe40003f46070 */
[----:B------:R-:W-:Y:S02]  /*0290*/  ISETP.LT.AND.EX P1, PT, R17, R3, !P1, P0 ;  /* 0x000000031100720c */ /* 0x000fe40004f21300 */
[----:B------:R-:W-:Y:S02]  /*02a0*/  IADD3 R19, P5, R19, R8, RZ ;  /* 0x0000000813137210 */ /* 0x000fe40007fbe0ff */
[----:B------:R-:W-:Y:S02]  /*02b0*/  ISETP.LT.U32.AND P0, PT, R18, R2, PT ;  /* 0x000000021200720c */ /* 0x000fe40003f01070 */
[----:B------:R-:W-:Y:S01]  /*02c0*/  ISETP.GE.U32.AND.EX P2, PT, R29, RZ, PT, P2 ;  /* 0x000000ff1d00720c */ /* 0x000fe20003f46120 */
[----:B------:R-:W-:Y:S01]  /*02d0*/  IMAD.X R22, RZ, RZ, R17, P5 ;  /* 0x000000ffff167224 */ /* 0x000fe200028e0611 */
[----:B------:R-:W-:-:S02]  /*02e0*/  ISETP.GE.U32.AND P3, PT, R9, 0x10000, PT ;  /* 0x000100000900780c */ /* 0x000fc40003f66070 */
[-C--:B------:R-:W-:Y:S02]  /*02f0*/  ISETP.LT.AND.EX P0, PT, R29, R3.reuse, !P2, P0 ;  /* 0x000000031d00720c */ /* 0x080fe40005701300 */
[-C--:B------:R-:W-:Y:S02]  /*0300*/  ISETP.LT.U32.AND P4, PT, R9, R2.reuse, PT ;  /* 0x000000020900720c */ /* 0x080fe40003f81070 */
[C---:B------:R-:W-:Y:S02]  /*0310*/  ISETP.GE.U32.AND.EX P3, PT, R20.reuse, RZ, PT, P3 ;  /* 0x000000ff1400720c */ /* 0x040fe40003f66130 */
[C---:B------:R-:W-:Y:S02]  /*0320*/  ISETP.GE.U32.AND P2, PT, R19.reuse, 0x10000, PT ;  /* 0x000100001300780c */ /* 0x040fe40003f46070 */
[----:B------:R-:W-:Y:S02]  /*0330*/  ISETP.LT.AND.EX P4, PT, R20, R3, !P3, P4 ;  /* 0x000000031400720c */ /* 0x000fe40005f81340 */
[----:B------:R-:W-:-:S02]  /*0340*/  ISETP.LT.U32.AND P3, PT, R19, R2, PT ;  /* 0x000000021300720c */ /* 0x000fc40003f61070 */
[----:B------:R-:W-:Y:S02]  /*0350*/  ISETP.GE.U32.AND.EX P2, PT, R22, RZ, PT, P2 ;  /* 0x000000ff1600720c */ /* 0x000fe40003f46120 */
[-C--:B------:R-:W-:Y:S02]  /*0360*/  @P1 LEA R14, P5, R8, R10.reuse, 0x2 ;  /* 0x0000000a080e1211 */ /* 0x080fe400078a10ff */
[----:B------:R-:W-:Y:S02]  /*0370*/  ISETP.LT.AND.EX P2, PT, R22, R3, !P2, P3 ;  /* 0x000000031600720c */ /* 0x000fe40005741330 */
[-C--:B------:R-:W-:Y:S02]  /*0380*/  @P1 LEA.HI.X R15, R8, R11.reuse, R17, 0x2, P5 ;  /* 0x0000000b080f1211 */ /* 0x080fe400028f1411 */
[CC--:B------:R-:W-:Y:S02]  /*0390*/  @P0 LEA R26, P5, R18.reuse, R10.reuse, 0x2 ;  /* 0x0000000a121a0211 */ /* 0x0c0fe400078a10ff */
[C---:B------:R-:W-:Y:S01]  /*03a0*/  @P4 LEA R24, P3, R9.reuse, R10, 0x2 ;  /* 0x0000000a09184211 */ /* 0x040fe200078610ff */
[----:B------:R1:W2:Y:S01]  /*03b0*/  @P1 LDG.E R16, desc[UR4][R14.64] ;  /* 0x000000040e101981 */ /* 0x0002a2000c1e1900 */
[----:B------:R-:W-:Y:S01]  /*03c0*/  IMAD.MOV.U32 R23, RZ, RZ, RZ ;  /* 0x000000ffff177224 */ /* 0x000fe200078e00ff */
[-C--:B------:R-:W-:Y:S01]  /*03d0*/  @P0 LEA.HI.X R27, R18, R11.reuse, R29, 0x2, P5 ;  /* 0x0000000b121b0211 */ /* 0x080fe200028f141d */
[----:B------:R-:W-:Y:S01]  /*03e0*/  IMAD.MOV.U32 R28, RZ, RZ, RZ ;  /* 0x000000ffff1c7224 */ /* 0x000fe200078e00ff */
[----:B------:R-:W-:Y:S01]  /*03f0*/  @P4 LEA.HI.X R25, R9, R11, R20, 0x2, P3 ;  /* 0x0000000b09194211 */ /* 0x000fe200018f1414 */
[----:B------:R-:W-:-:S04]  /*0400*/  IMAD.MOV.U32 R21, RZ, RZ, RZ ;  /* 0x000000ffff157224 */ /* 0x000fc800078e00ff */
[----:B------:R-:W3:Y:S01]  /*0410*/  @P4 LDG.E R23, desc[UR4][R24.64] ;  /* 0x0000000418174981 */ /* 0x000ee2000c1e1900 */
[----:B-1----:R-:W-:-:S03]  /*0420*/  @P2 LEA R14, P3, R19, R10, 0x2 ;  /* 0x0000000a130e2211 */ /* 0x002fc600078610ff */
[----:B------:R-:W4:Y:S01]  /*0430*/  @P0 LDG.E R28, desc[UR4][R26.64] ;  /* 0x000000041a1c0981 */ /* 0x000f22000c1e1900 */
[----:B------:R-:W-:-:S05]  /*0440*/  @P2 LEA.HI.X R15, R19, R11, R22, 0x2, P3 ;  /* 0x0000000b130f2211 */ /* 0x000fca00018f1416 */
[----:B------:R1:W5:Y:S02]  /*0450*/  @P2 LDG.E R21, desc[UR4][R14.64] ;  /* 0x000000040e152981 */ /* 0x000364000c1e1900 */
[----:B-1----:R-:W-:Y:S01]  /*0460*/  @P1 LEA R14, P3, R8, R12, 0x2 ;  /* 0x0000000c080e1211 */ /* 0x002fe200078610ff */
[----:B------:R-:W-:Y:S01]  /*0470*/  IMAD.WIDE.U32 R6, R5, 0x4, R6 ;  /* 0x0000000405067825 */ /* 0x000fe200078e0006 */
[----:B--2---:R-:W-:Y:S08]  /*0480*/  MUFU.LG2 R16, R16 ;  /* 0x0000001000107308 */ /* 0x004ff00000000c00 */
[----:B---3--:R-:W0:Y:S08]  /*0490*/  MUFU.LG2 R15, R23 ;  /* 0x00000017000f7308 */ /* 0x008e300000000c00 */
[----:B----4-:R-:W1:Y:S08]  /*04a0*/  MUFU.LG2 R28, R28 ;  /* 0x0000001c001c7308 */ /* 0x010e700000000c00 */
[----:B-----5:R2:W3:Y:S01]  /*04b0*/  MUFU.LG2 R27, R21 ;  /* 0x00000015001b7308 */ /* 0x0204e20000000c00 */
[C---:B0-----:R-:W-:Y:S01]  /*04c0*/  FMUL.FTZ R25, R0.reuse, R15 ;  /* 0x0000000f00197220 */ /* 0x041fe20000410000 */
[C---:B--2---:R-:W-:Y:S01]  /*04d0*/  FMUL.FTZ R21, R0.reuse, R16 ;  /* 0x0000001000157220 */ /* 0x044fe20000410000 */
[----:B-1----:R-:W-:-:S05]  /*04e0*/  FMUL.FTZ R26, R0, R28 ;  /* 0x0000001c001a7220 */ /* 0x002fca0000410000 */
[----:B------:R-:W-:Y:S01]  /*04f0*/  MUFU.EX2 R25, R25 ;  /* 0x0000001900197308 */ /* 0x000fe20000000800 */
[----:B---3--:R-:W-:-:S07]  /*0500*/  FMUL.FTZ R27, R0, R27 ;  /* 0x0000001b001b7220 */ /* 0x008fce0000410000 */
[----:B------:R-:W0:Y:S01]  /*0510*/  @P1 MUFU.EX2 R21, R21 ;  /* 0x0000001500151308 */ /* 0x000e220000000800 */
[----:B------:R-:W-:-:S07]  /*0520*/  @P0 LEA R16, P5, R18, R12, 0x2 ;  /* 0x0000000c12100211 */ /* 0x000fce00078a10ff */
[----:B------:R-:W1:Y:S01]  /*0530*/  MUFU.EX2 R23, R26 ;  /* 0x0000001a00177308 */ /* 0x000e620000000800 */
[----:B------:R-:W-:-:S07]  /*0540*/  @P1 LEA.HI.X R15, R8, R13, R17, 0x2, P3 ;  /* 0x0000000d080f1211 */ /* 0x000fce00018f1411 */
[----:B------:R-:W2:Y:S01]  /*0550*/  @P2 MUFU.EX2 R27, R27 ;  /* 0x0000001b001b2308 */ /* 0x000ea20000000800 */
[-C--:B------:R-:W-:Y:S02]  /*0560*/  @P0 LEA.HI.X R17, R18, R13.reuse, R29, 0x2, P5 ;  /* 0x0000000d12110211 */ /* 0x080fe400028f141d */
[-C--:B------:R-:W-:Y:S02]  /*0570*/  @P4 LEA R8, P3, R9, R12.reuse, 0x2 ;  /* 0x0000000c09084211 */ /* 0x080fe400078610ff */
[----:B------:R-:W-:Y:S02]  /*0580*/  @P2 LEA R18, P5, R19, R12, 0x2 ;  /* 0x0000000c13122211 */ /* 0x000fe400078a10ff */
[-C--:B------:R-:W-:Y:S02]  /*0590*/  @P4 LEA.HI.X R9, R9, R13.reuse, R20, 0x2, P3 ;  /* 0x0000000d09094211 */ /* 0x080fe400018f1414 */
[----:B------:R-:W-:Y:S01]  /*05a0*/  @P2 LEA.HI.X R19, R19, R13, R22, 0x2, P5 ;  /* 0x0000000d13132211 */ /* 0x000fe200028f1416 */
[----:B0-----:R3:W-:Y:S01]  /*05b0*/  @P1 STG.E desc[UR4][R14.64], R21 ;  /* 0x000000150e001986 */ /* 0x0017e2000c101904 */
[----:B------:R-:W-:-:S03]  /*05c0*/  ISETP.LT.U32.AND P1, PT, R6, R2, PT ;  /* 0x000000020600720c */ /* 0x000fc60003f21070 */
[----:B-1----:R3:W-:Y:S01]  /*05d0*/  @P0 STG.E desc[UR4][R16.64], R23 ;  /* 0x0000001710000986 */ /* 0x0027e2000c101904 */
[----:B------:R-:W-:-:S03]  /*05e0*/  ISETP.GE.U32.AND P0, PT, R6, 0x10000, PT ;  /* 0x000100000600780c */ /* 0x000fc60003f06070 */
[----:B------:R3:W-:Y:S04]  /*05f0*/  @P4 STG.E desc[UR4][R8.64], R25 ;  /* 0x0000001908004986 */ /* 0x0007e8000c101904 */
[----:B--2---:R3:W-:Y:S01]  /*0600*/  @P2 STG.E desc[UR4][R18.64], R27 ;  /* 0x0000001b12002986 */ /* 0x0047e2000c101904 */
[C---:B------:R-:W-:Y:S02]  /*0610*/  ISETP.GE.U32.AND.EX P0, PT, R7.reuse, RZ, PT, P0 ;  /* 0x000000ff0700720c */ /* 0x040fe40003f06100 */
[----:B------:R-:W-:-:S13]  /*0620*/  ISETP.LT.AND.EX P1, PT, R7, R3, PT, P1 ;  /* 0x000000030700720c */ /* 0x000fda0003f21310 */
[----:B---3--:R-:W-:Y:S05]  /*0630*/  @!P0 BRA P1, `(.L_x_1565) ;  /* 0xfffffff800e48947 */ /* 0x008fea000083ffff */
[----:B------:R-:W-:Y:S05]  /*0640*/  EXIT ;  /* 0x000000000000794d */ /* 0x000fea0003800000 */
.L_x_1564:
        /* <DEDUP_REMOVED lines=8> */
.L_x_1566:
[C---:B------:R-:W-:Y:S01]  /*06d0*/  IMAD.SHL.U32 R25, R15.reuse, 0x10, RZ ;  /* 0x000000100f197824 */ /* 0x040fe200078e00ff */
[----:B------:R-:W-:-:S04]  /*06e0*/  SHF.L.U64.HI R9, R15, 0x4, R8 ;  /* 0x000000040f097819 */ /* 0x000fc80000010208 */
[----:B------:R-:W-:-:S05]  /*06f0*/  IADD3 R4, P0, R10, R25, RZ ;  /* 0x000000190a047210 */ /* 0x000fca0007f1e0ff */
[----:B------:R-:W-:-:S06]  /*0700*/  IMAD.X R5, R11, 0x1, R9, P0 ;  /* 0x000000010b057824 */ /* 0x000fcc00000e0609 */
[----:B-1----:R-:W2:Y:S02]  /*0710*/  LDG.E.128 R4, desc[UR4][R4.64] ;  /* 0x0000000404047981 */ /* 0x002ea4000c1e1d00 */
[----:B--2---:R-:W0:Y:S08]  /*0720*/  MUFU.LG2 R7, R7 ;  /* 0x0000000700077308 */ /* 0x004e300000000c00 */
[----:B------:R1:W2:Y:S08]  /*0730*/  MUFU.LG2 R23, R6 ;  /* 0x0000000600177308 */ /* 0x0002b00000000c00 */
[----:B------:R3:W4:Y:S01]  /*0740*/  MUFU.LG2 R17, R5 ;  /* 0x0000000500117308 */ /* 0x0007220000000c00 */
[----:B0-----:R-:W-:Y:S01]  /*0750*/  FMUL.FTZ R19, R0, R7 ;  /* 0x0000000700137220 */ /* 0x001fe20000410000 */
[----:B-1----:R-:W-:-:S05]  /*0760*/  IADD3 R6, P0, R12, R25, RZ ;  /* 0x000000190c067210 */ /* 0x002fca0007f1e0ff */
[----:B------:R-:W-:Y:S01]  /*0770*/  IMAD.X R7, R13, 0x1, R9, P0 ;  /* 0x000000010d077824 */ /* 0x000fe200000e0609 */
[----:B------:R0:W1:Y:S01]  /*0780*/  MUFU.LG2 R21, R4 ;  /* 0x0000000400157308 */ /* 0x0000620000000c00 */
[----:B--2---:R-:W-:Y:S01]  /*0790*/  FMUL.FTZ R18, R0, R23 ;  /* 0x0000001700127220 */ /* 0x004fe20000410000 */
[----:B------:R-:W-:-:S04]  /*07a0*/  IADD3 R15, P0, R15, UR6, RZ ;  /* 0x000000060f0f7c10 */ /* 0x000fc8000ff1e0ff */
[C---:B------:R-:W-:Y:S01]  /*07b0*/  ISETP.LT.U32.AND P1, PT, R15.reuse, 0x4000, PT ;  /* 0x000040000f00780c */ /* 0x040fe20003f21070 */
[----:B---3--:R-:W-:Y:S01]  /*07c0*/  IMAD.SHL.U32 R5, R15, 0x4, RZ ;  /* 0x000000040f057824 */ /* 0x008fe200078e00ff */
[----:B------:R-:W-:Y:S01]  /*07d0*/  MUFU.EX2 R19, R19 ;  /* 0x0000001300137308 */ /* 0x000fe20000000800 */
[----:B----4-:R-:W-:Y:S01]  /*07e0*/  FMUL.FTZ R17, R0, R17 ;  /* 0x0000001100117220 */ /* 0x010fe20000410000 */
[----:B------:R-:W-:Y:S02]  /*07f0*/  IMAD.X R8, RZ, RZ, R8, P0 ;  /* 0x000000ffff087224 */ /* 0x000fe400000e0608 */
[----:B------:R-:W-:-:S03]  /*0800*/  ISETP.GE.U32.AND P0, PT, R5, R2, PT ;  /* 0x000000020500720c */ /* 0x000fc60003f06070 */
[----:B0-----:R-:W-:Y:S01]  /*0810*/  SHF.L.U64.HI R4, R15, 0x2, R8 ;  /* 0x000000020f047819 */ /* 0x001fe20000010208 */
[----:B------:R-:W-:Y:S01]  /*0820*/  MUFU.EX2 R18, R18 ;  /* 0x0000001200127308 */ /* 0x000fe20000000800 */
[----:B-1----:R-:W-:Y:S01]  /*0830*/  FMUL.FTZ R16, R0, R21 ;  /* 0x0000001500107220 */ /* 0x002fe20000410000 */
[----:B------:R-:W-:Y:S02]  /*0840*/  ISETP.LT.U32.AND.EX P1, PT, R8, RZ, PT, P1 ;  /* 0x000000ff0800720c */ /* 0x000fe40003f21110 */
[----:B------:R-:W-:-:S04]  /*0850*/  ISETP.GE.AND.EX P0, PT, R4, R3, PT, P0 ;  /* 0x000000030400720c */ /* 0x000fc80003f06300 */
[----:B------:R-:W-:Y:S08]  /*0860*/  MUFU.EX2 R17, R17 ;  /* 0x0000001100117308 */ /* 0x000ff00000000800 */
[----:B------:R-:W0:Y:S02]  /*0870*/  MUFU.EX2 R16, R16 ;  /* 0x0000001000107308 */ /* 0x000e240000000800 */
[----:B0-----:R1:W-:Y:S01]  /*0880*/  STG.E.128 desc[UR4][R6.64], R16 ;  /* 0x0000001006007986 */ /* 0x0013e2000c101d04 */
[----:B------:R-:W-:Y:S05]  /*0890*/  @!P0 BRA P1, `(.L_x_1566) ;  /* 0xfffffffc008c8947 */ /* 0x000fea000083ffff */
[----:B------:R-:W-:Y:S05]  /*08a0*/  EXIT ;  /* 0x000000000000794d */ /* 0x000fea0003800000 */
.L_x_1567:
        /* <DEDUP_REMOVED lines=13> */
.L_x_3993:


//--------------------- .text._ZN2at6native61_GLOBAL__N__44eb8e94_28_ForeachBinaryOpScalarList_cu_dda10a6925multi_tensor_apply_kernelINS1_28TensorListScalarListMetadataIdLi2EEENS1_25BinaryOpScalarListFunctorIdLi2ELi1ELi1EEEJNS1_13power_functorIdEEEEEvT_T0_DpT1_ --------------------------
	.section	.text._ZN2at6native61_GLOBAL__N__44eb8e94_28_ForeachBinaryOpScalarList_cu_dda10a6925multi_tensor_apply_kernelINS1_28TensorListScalarListMetadataIdLi2EEENS1_25BinaryOpScalarListFunctorIdLi2ELi1ELi1EEEJNS1_13power_functorIdEEEEEvT_T0_DpT1_,"ax",@progbits
	.align	128
.text._ZN2at6native61_GLOBAL__N__44eb8e94_28_ForeachBinaryOpScalarList_cu_dda10a6925multi_tensor_apply_kernelINS1_28TensorListScalarListMetadataIdLi2EEENS1_25BinaryOpScalarListFunctorIdLi2ELi1ELi1EEEJNS1_13power_functorIdEEEEEvT_T0_DpT1_:
        .type           _ZN2at6native61_GLOBAL__N__44eb8e94_28_ForeachBinaryOpScalarList_cu_dda10a6925multi_tensor_apply_kernelINS1_28TensorListScalarListMetadataIdLi2EEENS1_25BinaryOpScalarListFunctorIdLi2ELi1ELi1EEEJNS1_13power_functorIdEEEEEvT_T0_DpT1_,@function
        .size           _ZN2at6native61_GLOBAL__N__44eb8e94_28_ForeachBinaryOpScalarList_cu_dda10a6925multi_tensor_apply_kernelINS1_28TensorListScalarListMetadataIdLi2EEENS1_25BinaryOpScalarListFunctorIdLi2ELi1ELi1EEEJNS1_13power_functorIdEEEEEvT_T0_DpT1_,(.L_x_3994 - _ZN2at6native61_GLOBAL__N__44eb8e94_28_ForeachBinaryOpScalarList_cu_dda10a6925multi_tensor_apply_kernelINS1_28TensorListScalarListMetadataIdLi2EEENS1_25BinaryOpScalarListFunctorIdLi2ELi1ELi1EEEJNS1_13power_functorIdEEEEEvT_T0_DpT1_)
        .other          _ZN2at6native61_GLOBAL__N__44eb8e94_28_ForeachBinaryOpScalarList_cu_dda10a6925multi_tensor_apply_kernelINS1_28TensorListScalarListMetadataIdLi2EEENS1_25BinaryOpScalarListFunctorIdLi2ELi1ELi1EEEJNS1_13power_functorIdEEEEEvT_T0_DpT1_,@"STO_CUDA_ENTRY STV_DEFAULT"
_ZN2at6native61_GLOBAL__N__44eb8e94_28_ForeachBinaryOpScalarList_cu_dda10a6925multi_tensor_apply_kernelINS1_28TensorListScalarListMetadataIdLi2EEENS1_25BinaryOpScalarListFunctorIdLi2ELi1ELi1EEEJNS1_13power_functorIdEEEEEvT_T0_DpT1_:
        /* <DEDUP_REMOVED lines=11> */
[----:B------:R-:W2:Y:S01]  /*00b0*/  LDC.64 R4, c[0x0][R0+0x610] ;  /* 0x0001840000047b82 */ /* 0x000ea20000000a00 */
[----:B0-----:R-:W-:-:S07]  /*00c0*/  IMAD.WIDE R24, R7, 0x80000, R24 ;  /* 0x0008000007187825 */ /* 0x001fce00078e0218 */
[----:B------:R0:W3:Y:S01]  /*00d0*/  LDC.64 R28, c[0x0][R0+0x810] ;  /* 0x00020400001c7b82 */ /* 0x0000e20000000a00 */
[----:B-1----:R-:W-:Y:S01]  /*00e0*/  IMAD.WIDE R26, R7, 0x80000, R26 ;  /* 0x00080000071a7825 */ /* 0x002fe200078e021a */
[----:B--2---:R-:W-:Y:S02]  /*00f0*/  IADD3 R11, P1, -R2, R4, RZ ;  /* 0x00000004020b7210 */ /* 0x004fe40007f3e1ff */
[----:B------:R-:W-:-:S03]  /*0100*/  LOP3.LUT R2, R26, 0x1f, R24, 0xc8, !PT ;  /* 0x0000001f1a027812 */ /* 0x000fc600078ec818 */
[----:B------:R-:W-:Y:S01]  /*0110*/  IMAD.X R9, R5, 0x1, ~R3, P1 ;  /* 0x0000000105097824 */ /* 0x000fe200008e0e03 */
[----:B------:R-:W-:-:S04]  /*0120*/  LOP3.LUT P0, RZ, R2, 0x3, R11, 0xf8, !PT ;  /* 0x0000000302ff7812 */ /* 0x000fc8000780f80b */
[----:B------:R-:W-:-:S13]  /*0130*/  LOP3.LUT P0, RZ, RZ, RZ, RZ, 0xfc, P0 ;  /* 0x000000ffffff7212 */ /* 0x000fda000000fcff */
[----:B0-----:R-:W-:Y:S05]  /*0140*/  @!P0 BRA `(.L_x_1568) ;  /* 0x0000001400748947 */ /* 0x001fea0003800000 */
[----:B------:R-:W-:-:S04]  /*0150*/  ISETP.GE.U32.AND P0, PT, R11, 0x1, PT ;  /* 0x000000010b00780c */ /* 0x000fc80003f06070 */
[----:B------:R-:W-:-:S13]  /*0160*/  ISETP.GE.AND.EX P0, PT, R9, RZ, PT, P0 ;  /* 0x000000ff0900720c */ /* 0x000fda0003f06300 */
[----:B------:R-:W-:Y:S05]  /*0170*/  @!P0 EXIT ;  /* 0x000000000000894d */ /* 0x000fea0003800000 */
[----:B---3--:R-:W-:Y:S01]  /*0180*/  LOP3.LUT R2, R29, 0x7ff00000, RZ, 0xc0, !PT ;  /* 0x7ff000001d027812 */ /* 0x008fe200078ec0ff */
[----:B------:R-:W0:Y:S03]  /*0190*/  S2R R0, SR_TID.X ;  /* 0x0000000000007919 */ /* 0x000e260000002100 */
[----:B------:R-:W-:Y:S02]  /*01a0*/  LEA.HI R3, R2, 0xfffffc0c, RZ, 0xc ;  /* 0xfffffc0c02037811 */ /* 0x000fe400078f60ff */
[----:B------:R-:W1:Y:S02]  /*01b0*/  LDC R2, c[0x0][RZ] ;  /* 0x00000000ff027b82 */ /* 0x000e640000000800 */
[CC--:B------:R-:W-:Y:S02]  /*01c0*/  SHF.L.U32 R4, R28.reuse, R3.reuse, RZ ;  /* 0x000000031c047219 */ /* 0x0c0fe400000006ff */
[----:B------:R-:W-:-:S02]  /*01d0*/  SHF.L.U64.HI R3, R28, R3, R29 ;  /* 0x000000031c037219 */ /* 0x000fc4000001021d */
[----:B------:R-:W-:Y:S02]  /*01e0*/  ISETP.NE.U32.AND P1, PT, R4, RZ, PT ;  /* 0x000000ff0400720c */ /* 0x000fe40003f25070 */
[----:B------:R-:W-:Y:S02]  /*01f0*/  CS2R R4, SRZ ;  /* 0x0000000000047805 */ /* 0x000fe4000001ff00 */
[----:B------:R-:W-:-:S13]  /*0200*/  ISETP.NE.AND.EX P1, PT, R3, -0x80000000, PT, P1 ;  /* 0x800000000300780c */ /* 0x000fda0003f25310 */
.L_x_1601:
[----:B0-----:R-:W-:Y:S01]  /*0210*/  IADD3 R3, P0, R0, R4, RZ ;  /* 0x0000000400037210 */ /* 0x001fe20007f1e0ff */
[C---:B-1----:R-:W-:Y:S01]  /*0220*/  IMAD R10, R2.reuse, 0x3, RZ ;  /* 0x00000003020a7824 */ /* 0x042fe200078e02ff */
[----:B------:R-:W-:Y:S02]  /*0230*/  CS2R R48, SRZ ;  /* 0x0000000000307805 */ /* 0x000fe4000001ff00 */
[C---:B------:R-:W-:Y:S01]  /*0240*/  ISETP.GE.U32.AND P2, PT, R3.reuse, 0x10000, PT ;  /* 0x000100000300780c */ /* 0x040fe20003f46070 */
[----:B------:R-:W-:Y:S01]  /*0250*/  IMAD.X R6, RZ, RZ, R5, P0 ;  /* 0x000000ffff067224 */ /* 0x000fe200000e0605 */
[----:B------:R-:W-:Y:S02]  /*0260*/  ISETP.LT.U32.AND P0, PT, R3, R11, PT ;  /* 0x0000000b0300720c */ /* 0x000fe40003f01070 */
[----:B------:R-:W-:Y:S02]  /*0270*/  IADD3 R15, P3, R2, R3, RZ ;  /* 0x00000003020f7210 */ /* 0x000fe40007f7e0ff */
[----:B------:R-:W-:-:S02]  /*0280*/  ISETP.GE.U32.AND.EX P2, PT, R6, RZ, PT, P2 ;  /* 0x000000ff0600720c */ /* 0x000fc40003f46120 */
[C---:B------:R-:W-:Y:S01]  /*0290*/  ISETP.GE.U32.AND P5, PT, R15.reuse, 0x10000, PT ;  /* 0x000100000f00780c */ /* 0x040fe20003fa6070 */
[--C-:B------:R-:W-:Y:S01]  /*02a0*/  IMAD.X R8, RZ, RZ, R6.reuse, P3 ;  /* 0x000000ffff087224 */ /* 0x100fe200018e0606 */
[----:B------:R-:W-:Y:S02]  /*02b0*/  ISETP.LT.AND.EX P2, PT, R6, R9, !P2, P0 ;  /* 0x000000090600720c */ /* 0x000fe40005741300 */
[----:B------:R-:W-:Y:S02]  /*02c0*/  LEA R17, P0, R2, R3, 0x1 ;  /* 0x0000000302117211 */ /* 0x000fe400078008ff */
[----:B------:R-:W-:Y:S02]  /*02d0*/  ISETP.LT.U32.AND P3, PT, R15, R11, PT ;  /* 0x0000000b0f00720c */ /* 0x000fe40003f61070 */
[----:B------:R-:W-:Y:S01]  /*02e0*/  ISETP.GE.U32.AND.EX P5, PT, R8, RZ, PT, P5 ;  /* 0x000000ff0800720c */ /* 0x000fe20003fa6150 */
[----:B------:R-:W-:Y:S01]  /*02f0*/  IMAD.X R14, RZ, RZ, R6, P0 ;  /* 0x000000ffff0e7224 */ /* 0x000fe200000e0606 */
[----:B------:R-:W-:-:S02]  /*0300*/  IADD3 R19, P4, R10, R3, RZ ;  /* 0x000000030a137210 */ /* 0x000fc40007f9e0ff */
[----:B------:R-:W-:Y:S02]  /*0310*/  ISETP.LT.AND.EX P3, PT, R8, R9, !P5, P3 ;  /* 0x000000090800720c */ /* 0x000fe40006f61330 */
[----:B------:R-:W-:Y:S01]  /*0320*/  ISETP.GE.U32.AND P6, PT, R17, 0x10000, PT ;  /* 0x000100001100780c */ /* 0x000fe20003fc6070 */
[--C-:B------:R-:W-:Y:S01]  /*0330*/  IMAD.X R16, RZ, RZ, R6.reuse, P4 ;  /* 0x000000ffff107224 */ /* 0x100fe200020e0606 */
[----:B------:R-:W-:Y:S02]  /*0340*/  @P2 LEA R12, P5, R3, R24, 0x3 ;  /* 0x00000018030c2211 */ /* 0x000fe400078a18ff */
[----:B------:R-:W-:Y:S02]  /*0350*/  ISETP.GE.U32.AND P0, PT, R19, 0x10000, PT ;  /* 0x000100001300780c */ /* 0x000fe40003f06070 */
[----:B------:R-:W-:Y:S02]  /*0360*/  @P2 LEA.HI.X R13, R3, R25, R6, 0x3, P5 ;  /* 0x00000019030d2211 */ /* 0x000fe400028f1c06 */
[----:B------:R-:W-:-:S02]  /*0370*/  ISETP.LT.U32.AND P4, PT, R17, R11, PT ;  /* 0x0000000b1100720c */ /* 0x000fc40003f81070 */
[----:B------:R-:W-:Y:S01]  /*0380*/  ISETP.GE.U32.AND.EX P6, PT, R14, RZ, PT, P6 ;  /* 0x000000ff0e00720c */ /* 0x000fe20003fc6160 */
[----:B------:R0:W2:Y:S01]  /*0390*/  @P2 LDG.E.64 R48, desc[UR4][R12.64] ;  /* 0x000000040c302981 */ /* 0x0000a2000c1e1b00 */
[----:B------:R-:W-:Y:S02]  /*03a0*/  ISETP.LT.U32.AND P5, PT, R19, R11, PT ;  /* 0x0000000b1300720c */ /* 0x000fe40003fa1070 */
[----:B------:R-:W-:Y:S02]  /*03b0*/  ISETP.GE.U32.AND.EX P0, PT, R16, RZ, PT, P0 ;  /* 0x000000ff1000720c */ /* 0x000fe40003f06100 */
[-C--:B------:R-:W-:Y:S02]  /*03c0*/  ISETP.LT.AND.EX P4, PT, R14, R9.reuse, !P6, P4 ;  /* 0x000000090e00720c */ /* 0x080fe40007781340 */
[----:B------:R-:W-:Y:S02]  /*03d0*/  ISETP.LT.AND.EX P5, PT, R16, R9, !P0, P5 ;  /* 0x000000091000720c */ /* 0x000fe400047a1350 */
[----:B------:R-:W-:-:S04]  /*03e0*/  @P3 LEA R30, P0, R15, R24, 0x3 ;  /* 0x000000180f1e3211 */ /* 0x000fc800078018ff */
[----:B------:R-:W-:Y:S02]  /*03f0*/  @P3 LEA.HI.X R31, R15, R25, R8, 0x3, P0 ;  /* 0x000000190f1f3211 */ /* 0x000fe400000f1c08 */
[----:B------:R-:W-:Y:S02]  /*0400*/  CS2R R22, SRZ ;  /* 0x0000000000167805 */ /* 0x000fe4000001ff00 */
[----:B------:R-:W-:Y:S02]  /*0410*/  CS2R R20, SRZ ;  /* 0x0000000000147805 */ /* 0x000fe4000001ff00 */
[-C--:B------:R-:W-:Y:S02]  /*0420*/  @P4 LEA R34, P0, R17, R24.reuse, 0x3 ;  /* 0x0000001811224211 */ /* 0x080fe400078018ff */
[----:B------:R-:W-:Y:S02]  /*0430*/  @P5 LEA R36, P6, R19, R24, 0x3 ;  /* 0x0000001813245211 */ /* 0x000fe400078c18ff */
[----:B------:R-:W-:-:S02]  /*0440*/  CS2R R50, SRZ ;  /* 0x0000000000327805 */ /* 0x000fc4000001ff00 */
[-C--:B------:R-:W-:Y:S01]  /*0450*/  @P4 LEA.HI.X R35, R17, R25.reuse, R14, 0x3, P0 ;  /* 0x0000001911234211 */ /* 0x080fe200000f1c0e */
[----:B------:R1:W5:Y:S01]  /*0460*/  @P3 LDG.E.64 R22, desc[UR4][R30.64] ;  /* 0x000000041e163981 */ /* 0x000362000c1e1b00 */
[----:B------:R-:W-:-:S03]  /*0470*/  @P5 LEA.HI.X R37, R19, R25, R16, 0x3, P6 ;  /* 0x0000001913255211 */ /* 0x000fc600030f1c10 */
[----:B------:R1:W5:Y:S04]  /*0480*/  @P4 LDG.E.64 R20, desc[UR4][R34.64] ;  /* 0x0000000422144981 */ /* 0x000368000c1e1b00 */
[----:B------:R1:W5:Y:S01]  /*0490*/  @P5 LDG.E.64 R50, desc[UR4][R36.64] ;  /* 0x0000000424325981 */ /* 0x000362000c1e1b00 */
[----:B------:R-:W-:Y:S01]  /*04a0*/  BSSY B0, `(.L_x_1569) ;  /* 0x0000006000007945 */ /* 0x000fe20003800000 */
[----:B------:R-:W-:Y:S01]  /*04b0*/  IMAD.MOV.U32 R10, RZ, RZ, R28 ;  /* 0x000000ffff0a7224 */ /* 0x000fe200078e001c */
[----:B0-----:R-:W-:Y:S01]  /*04c0*/  MOV R12, 0x500 ;  /* 0x00000500000c7802 */ /* 0x001fe20000000f00 */
[----:B------:R-:W-:Y:S01]  /*04d0*/  IMAD.MOV.U32 R7, RZ, RZ, R29 ;  /* 0x000000ffff077224 */ /* 0x000fe200078e001d */
[----:B-12---:R-:W-:-:S11]  /*04e0*/  DADD R32, -RZ, |R48| ;  /* 0x00000000ff207229 */ /* 0x006fd60000000530 */
[----:B-----5:R-:W-:Y:S05]  /*04f0*/  CALL.REL.NOINC `($_ZN2at6native61_GLOBAL__N__44eb8e94_28_ForeachBinaryOpScalarList_cu_dda10a6925multi_tensor_apply_kernelINS1_28TensorListScalarListMetadataIdLi2EEENS1_25BinaryOpScalarListFunctorIdLi2ELi1ELi1EEEJNS1_13power_functorIdEEEEEvT_T0_DpT1_$__internal_accurate_pow) ;  /* 0x0000002400347944 */ /* 0x020fea0003c00000 */
[----:B------:R-:W-:Y:S05]  /*0500*/  BSYNC B0 ;  /* 0x0000000000007941 */ /* 0x000fea0003800000 */
.L_x_1569:
[----:B------:R-:W-:Y:S01]  /*0510*/  DSETP.NEU.AND P0, PT, R48, RZ, PT ;  /* 0x000000ff3000722a */ /* 0x000fe20003f0d000 */
[----:B------:R-:W-:-:S13]  /*0520*/  BSSY B0, `(.L_x_1570) ;  /* 0x000001a000007945 */ /* 0x000fda0003800000 */
[----:B------:R-:W-:Y:S05]  /*0530*/  @!P0 BRA `(.L_x_1571) ;  /* 0x00000000004c8947 */ /* 0x000fea0003800000 */
[----:B------:R-:W-:Y:S01]  /*0540*/  IMAD.MOV.U32 R12, RZ, RZ, R30 ;  /* 0x000000ffff0c7224 */ /* 0x000fe200078e001e */
[C---:B------:R-:W-:Y:S01]  /*0550*/  ISETP.GT.AND P6, PT, R49.reuse, -0x1, PT ;  /* 0xffffffff3100780c */ /* 0x040fe20003fc4270 */
[----:B------:R-:W-:Y:S01]  /*0560*/  IMAD.MOV.U32 R13, RZ, RZ, R31 ;  /* 0x000000ffff0d7224 */ /* 0x000fe200078e001f */
[----:B------:R-:W-:-:S05]  /*0570*/  ISETP.LT.AND P0, PT, R49, RZ, !P1 ;  /* 0x000000ff3100720c */ /* 0x000fca0004f01270 */
[----:B------:R-:W-:-:S10]  /*0580*/  DADD R30, -RZ, -R12 ;  /* 0x00000000ff1e7229 */ /* 0x000fd4000000090c */
[----:B------:R-:W-:Y:S02]  /*0590*/  FSEL R7, R30, R12, P0 ;  /* 0x0000000c1e077208 */ /* 0x000fe40000000000 */
[----:B------:R-:W-:Y:S02]  /*05a0*/  FSEL R30, R31, R13, P0 ;  /* 0x0000000d1f1e7208 */ /* 0x000fe40000000000 */
[----:B------:R-:W-:Y:S01]  /*05b0*/  PLOP3.LUT P0, PT, P1, PT, PT, 0x8, 0x0 ;  /* 0x000000000000781c */ /* 0x000fe20000f0e170 */
[----:B------:R-:W-:-:S12]  /*05c0*/  @P6 BRA `(.L_x_1572) ;  /* 0x00000000003c6947 */ /* 0x000fd80003800000 */
[----:B------:R-:W0:Y:S01]  /*05d0*/  FRND.F64.TRUNC R12, R28 ;  /* 0x0000001c000c7313 */ /* 0x000e22000030d800 */
[----:B------:R-:W-:Y:S01]  /*05e0*/  PLOP3.LUT P0, PT, P1, PT, PT, 0x8, 0x0 ;  /* 0x000000000000781c */ /* 0x000fe20000f0e170 */
[----:B0-----:R-:W-:Y:S01]  /*05f0*/  DSETP.NEU.AND P6, PT, R12, R28, PT ;  /* 0x0000001c0c00722a */ /* 0x001fe20003fcd000 */
[----:B------:R-:W-:Y:S02]  /*0600*/  IMAD.MOV.U32 R12, RZ, RZ, R7 ;  /* 0x000000ffff0c7224 */ /* 0x000fe400078e0007 */
[----:B------:R-:W-:-:S11]  /*0610*/  IMAD.MOV.U32 R13, RZ, RZ, R30 ;  /* 0x000000ffff0d7224 */ /* 0x000fd600078e001e */
[----:B------:R-:W-:Y:S05]  /*0620*/  @!P6 BRA `(.L_x_1572) ;  /* 0x000000000024e947 */ /* 0x000fea0003800000 */
[----:B------:R-:W-:Y:S01]  /*0630*/  PLOP3.LUT P0, PT, P1, PT, PT, 0x8, 0x0 ;  /* 0x000000000000781c */ /* 0x000fe20000f0e170 */
[----:B------:R-:W-:Y:S02]  /*0640*/  IMAD.MOV.U32 R12, RZ, RZ, 0x0 ;  /* 0x00000000ff0c7424 */ /* 0x000fe400078e00ff */
[----:B------:R-:W-:Y:S01]  /*0650*/  IMAD.MOV.U32 R13, RZ, RZ, -0x80000 ;  /* 0xfff80000ff0d7424 */ /* 0x000fe200078e00ff */
[----:B------:R-:W-:Y:S09]  /*0660*/  BRA `(.L_x_1572) ;  /* 0x0000000000147947 */ /* 0x000ff20003800000 */
.L_x_1571:
[----:B------:R-:W-:Y:S01]  /*0670*/  ISETP.GE.AND P6, PT, R29, RZ, PT ;  /* 0x000000ff1d00720c */ /* 0x000fe20003fc6270 */
[----:B------:R-:W-:Y:S01]  /*0680*/  DSETP.NEU.AND P0, PT, |R28|, 0.5, !P1 ;  /* 0x3fe000001c00742a */ /* 0x000fe20004f0d200 */
[----:B------:R-:W-:-:S05]  /*0690*/  IMAD.MOV.U32 R12, RZ, RZ, RZ ;  /* 0x000000ffff0c7224 */ /* 0x000fca00078e00ff */
[----:B------:R-:W-:-:S06]  /*06a0*/  SEL R13, R49, RZ, P0 ;  /* 0x000000ff310d7207 */ /* 0x000fcc0000000000 */
[----:B------:R-:W-:-:S07]  /*06b0*/  @!P6 LOP3.LUT R13, R13, 0x7ff00000, RZ, 0xfc, !PT ;  /* 0x7ff000000d0de812 */ /* 0x000fce00078efcff */
.L_x_1572:
[----:B------:R-:W-:Y:S05]  /*06c0*/  BSYNC B0 ;  /* 0x0000000000007941 */ /* 0x000fea0003800000 */
.L_x_1570:
[----:B------:R-:W-:Y:S01]  /*06d0*/  DADD R30, R28, R48 ;  /* 0x000000001c1e7229 */ /* 0x000fe20000000030 */
[----:B------:R-:W-:Y:S09]  /*06e0*/  BSSY B0, `(.L_x_1573) ;  /* 0x000001c000007945 */ /* 0x000ff20003800000 */
[----:B------:R-:W-:-:S04]  /*06f0*/  LOP3.LUT R30, R31, 0x7ff00000, RZ, 0xc0, !PT ;  /* 0x7ff000001f1e7812 */ /* 0x000fc800078ec0ff */
[----:B------:R-:W-:-:S13]  /*0700*/  ISETP.NE.AND P6, PT, R30, 0x7ff00000, PT ;  /* 0x7ff000001e00780c */ /* 0x000fda0003fc5270 */
[----:B------:R-:W-:Y:S05]  /*0710*/  @P6 BRA `(.L_x_1574) ;  /* 0x0000000000606947 */ /* 0x000fea0003800000 */
[----:B------:R-:W-:-:S06]  /*0720*/  DSETP.GTU.AND P6, PT, |R28|, +INF , PT ;  /* 0x7ff000001c00742a */ /* 0x000fcc0003fcc200 */
[----:B------:R-:W-:-:S14]  /*0730*/  DSETP.GTU.OR P6, PT, |R48|, +INF , P6 ;  /* 0x7ff000003000742a */ /* 0x000fdc00037cc600 */
[----:B------:R-:W-:Y:S05]  /*0740*/  @P6 BRA `(.L_x_1575) ;  /* 0x0000000000506947 */ /* 0x000fea0003800000 */
[----:B------:R-:W-:-:S14]  /*0750*/  DSETP.NEU.AND P6, PT, |R28|, +INF , PT ;  /* 0x7ff000001c00742a */ /* 0x000fdc0003fcd200 */
[----:B------:R-:W-:Y:S05]  /*0760*/  @!P6 BRA `(.L_x_1576) ;  /* 0x000000000028e947 */ /* 0x000fea0003800000 */
[----:B------:R-:W-:-:S14]  /*0770*/  DSETP.NEU.AND P6, PT, |R48|, +INF , PT ;  /* 0x7ff000003000742a */ /* 0x000fdc0003fcd200 */
[----:B------:R-:W-:Y:S05]  /*0780*/  @P6 BRA `(.L_x_1574) ;  /* 0x0000000000446947 */ /* 0x000fea0003800000 */
[----:B------:R-:W-:Y:S01]  /*0790*/  ISETP.LT.AND P0, PT, R49, RZ, P0 ;  /* 0x000000ff3100720c */ /* 0x000fe20000701270 */
[----:B------:R-:W-:Y:S01]  /*07a0*/  IMAD.MOV.U32 R12, RZ, RZ, RZ ;  /* 0x000000ffff0c7224 */ /* 0x000fe200078e00ff */
[C---:B------:R-:W-:Y:S02]  /*07b0*/  LOP3.LUT R7, R29.reuse, 0x7fffffff, RZ, 0xc0, !PT ;  /* 0x7fffffff1d077812 */ /* 0x040fe400078ec0ff */
[----:B------:R-:W-:Y:S02]  /*07c0*/  ISETP.GT.AND P6, PT, R29, -0x1, PT ;  /* 0xffffffff1d00780c */ /* 0x000fe40003fc4270 */
[----:B------:R-:W-:Y:S02]  /*07d0*/  ISETP.NE.AND P0, PT, R7, 0x3fe00000, P0 ;  /* 0x3fe000000700780c */ /* 0x000fe40000705270 */
[----:B------:R-:W-:-:S11]  /*07e0*/  SEL R13, RZ, 0x7ff00000, !P6 ;  /* 0x7ff00000ff0d7807 */ /* 0x000fd60007000000 */
[----:B------:R-:W-:Y:S01]  /*07f0*/  @P0 VIADD R13, R13, 0x80000000 ;  /* 0x800000000d0d0836 */ /* 0x000fe20000000000 */
[----:B------:R-:W-:Y:S06]  /*0800*/  BRA `(.L_x_1574) ;  /* 0x0000000000247947 */ /* 0x000fec0003800000 */
.L_x_1576:
[----:B------:R-:W-:Y:S01]  /*0810*/  ISETP.GE.AND P0, PT, R29, RZ, PT ;  /* 0x000000ff1d00720c */ /* 0x000fe20003f06270 */
[----:B------:R-:W-:Y:S01]  /*0820*/  DSETP.GT.AND P6, PT, |R48|, 1, PT ;  /* 0x3ff000003000742a */ /* 0x000fe20003fc4200 */
[----:B------:R-:W-:-:S05]  /*0830*/  IMAD.MOV.U32 R12, RZ, RZ, RZ ;  /* 0x000000ffff0c7224 */ /* 0x000fca00078e00ff */
[----:B------:R-:W-:Y:S01]  /*0840*/  SEL R7, RZ, 0x7ff00000, !P6 ;  /* 0x7ff00000ff077807 */ /* 0x000fe20007000000 */
[----:B------:R-:W-:-:S05]  /*0850*/  DSETP.NEU.AND P6, PT, R48, -1, PT ;  /* 0xbff000003000742a */ /* 0x000fca0003fcd000 */
[----:B------:R-:W-:-:S04]  /*0860*/  @!P0 LOP3.LUT R7, R7, 0x7ff00000, RZ, 0x3c, !PT ;  /* 0x7ff0000007078812 */ /* 0x000fc800078e3cff */
[----:B------:R-:W-:Y:S01]  /*0870*/  SEL R13, R7, 0x3ff00000, P6 ;  /* 0x3ff00000070d7807 */ /* 0x000fe20003000000 */
[----:B------:R-:W-:Y:S06]  /*0880*/  BRA `(.L_x_1574) ;  /* 0x0000000000047947 */ /* 0x000fec0003800000 */
.L_x_1575:
[----:B------:R-:W-:-:S11]  /*0890*/  DADD R12, R28, R48 ;  /* 0x000000001c0c7229 */ /* 0x000fd60000000030 */
.L_x_1574:
[----:B------:R-:W-:Y:S05]  /*08a0*/  BSYNC B0 ;  /* 0x0000000000007941 */ /* 0x000fea0003800000 */
.L_x_1573:
[----:B------:R-:W-:Y:S01]  /*08b0*/  DSETP.NEU.AND P0, PT, R28, RZ, PT ;  /* 0x000000ff1c00722a */ /* 0x000fe20003f0d000 */
[----:B------:R-:W-:Y:S01]  /*08c0*/  BSSY B0, `(.L_x_1577) ;  /* 0x000000a000007945 */ /* 0x000fe20003800000 */
[----:B------:R-:W-:Y:S01]  /*08d0*/  DADD R32, -RZ, |R22| ;  /* 0x00000000ff207229 */ /* 0x000fe20000000516 */
[----:B------:R-:W-:-:S03]  /*08e0*/  IMAD.MOV.U32 R10, RZ, RZ, R28 ;  /* 0x000000ffff0a7224 */ /* 0x000fc600078e001c */
[----:B------:R-:W-:Y:S01]  /*08f0*/  P2R R7, PR, RZ, 0x1 ;  /* 0x00000001ff077803 */ /* 0x000fe20000000000 */
[----:B------:R-:W-:Y:S01]  /*0900*/  DSETP.EQ.OR P0, PT, R48, 1, !P0 ;  /* 0x3ff000003000742a */ /* 0x000fe20004702400 */
[----:B------:R-:W-:-:S05]  /*0910*/  IMAD.MOV.U32 R7, RZ, RZ, R29 ;  /* 0x000000ffff077224 */ /* 0x000fca00078e001d */
[----:B------:R-:W-:Y:S02]  /*0920*/  FSEL R48, R12, RZ, !P0 ;  /* 0x000000ff0c307208 */ /* 0x000fe40004000000 */
[----:B------:R-:W-:Y:S02]  /*0930*/  FSEL R49, R13, 1.875, !P0 ;  /* 0x3ff000000d317808 */ /* 0x000fe40004000000 */
[----:B------:R-:W-:-:S07]  /*0940*/  MOV R12, 0x960 ;  /* 0x00000960000c7802 */ /* 0x000fce0000000f00 */
[----:B------:R-:W-:Y:S05]  /*0950*/  CALL.REL.NOINC `($_ZN2at6native61_GLOBAL__N__44eb8e94_28_ForeachBinaryOpScalarList_cu_dda10a6925multi_tensor_apply_kernelINS1_28TensorListScalarListMetadataIdLi2EEENS1_25BinaryOpScalarListFunctorIdLi2ELi1ELi1EEEJNS1_13power_functorIdEEEEEvT_T0_DpT1_$__internal_accurate_pow) ;  /* 0x00000020001c7944 */ /* 0x000fea0003c00000 */
[----:B------:R-:W-:Y:S05]  /*0960*/  BSYNC B0 ;  /* 0x0000000000007941 */ /* 0x000fea0003800000 */
.L_x_1577:
        /* <DEDUP_REMOVED lines=13> */
[----:B------:R-:W-:Y:S01]  /*0a40*/  IMAD.MOV.U32 R12, RZ, RZ, R7 ;  /* 0x000000ffff0c7224 */ /* 0x000fe200078e0007 */
[----:B------:R-:W-:Y:S01]  /*0a50*/  PLOP3.LUT P0, PT, P1, PT, PT, 0x8, 0x0 ;  /* 0x000000000000781c */ /* 0x000fe20000f0e170 */
[----:B------:R-:W-:Y:S01]  /*0a60*/  IMAD.MOV.U32 R13, RZ, RZ, R10 ;  /* 0x000000ffff0d7224 */ /* 0x000fe200078e000a */
[----:B0-----:R-:W-:-:S14]  /*0a70*/  DSETP.NEU.AND P6, PT, R30, R28, PT ;  /* 0x0000001c1e00722a */ /* 0x001fdc0003fcd000 */
[----:B------:R-:W-:Y:S05]  /*0a80*/  @!P6 BRA `(.L_x_1580) ;  /* 0x000000000024e947 */ /* 0x000fea0003800000 */
[----:B------:R-:W-:Y:S01]  /*0a90*/  PLOP3.LUT P0, PT, P1, PT, PT, 0x8, 0x0 ;  /* 0x000000000000781c */ /* 0x000fe20000f0e170 */
[----:B------:R-:W-:Y:S02]  /*0aa0*/  IMAD.MOV.U32 R12, RZ, RZ, 0x0 ;  /* 0x00000000ff0c7424 */ /* 0x000fe400078e00ff */
[----:B------:R-:W-:Y:S01]  /*0ab0*/  IMAD.MOV.U32 R13, RZ, RZ, -0x80000 ;  /* 0xfff80000ff0d7424 */ /* 0x000fe200078e00ff */
[----:B------:R-:W-:Y:S09]  /*0ac0*/  BRA `(.L_x_1580) ;  /* 0x0000000000147947 */ /* 0x000ff20003800000 */
.L_x_1579:
[----:B------:R-:W-:Y:S01]  /*0ad0*/  ISETP.GE.AND P6, PT, R29, RZ, PT ;  /* 0x000000ff1d00720c */ /* 0x000fe20003fc6270 */
[----:B------:R-:W-:Y:S01]  /*0ae0*/  DSETP.NEU.AND P0, PT, |R28|, 0.5, !P1 ;  /* 0x3fe000001c00742a */ /* 0x000fe20004f0d200 */
[----:B------:R-:W-:-:S05]  /*0af0*/  IMAD.MOV.U32 R12, RZ, RZ, RZ ;  /* 0x000000ffff0c7224 */ /* 0x000fca00078e00ff */
[----:B------:R-:W-:-:S06]  /*0b00*/  SEL R13, R23, RZ, P0 ;  /* 0x000000ff170d7207 */ /* 0x000fcc0000000000 */
[----:B------:R-:W-:-:S07]  /*0b10*/  @!P6 LOP3.LUT R13, R13, 0x7ff00000, RZ, 0xfc, !PT ;  /* 0x7ff000000d0de812 */ /* 0x000fce00078efcff */
.L_x_1580:
[----:B------:R-:W-:Y:S05]  /*0b20*/  BSYNC B0 ;  /* 0x0000000000007941 */ /* 0x000fea0003800000 */
.L_x_1578:
        /* <DEDUP_REMOVED lines=20> */
.L_x_1584:
[----:B------:R-:W-:Y:S01]  /*0c70*/  DSETP.GT.AND P0, PT, |R22|, 1, PT ;  /* 0x3ff000001600742a */ /* 0x000fe20003f04200 */
[----:B------:R-:W-:-:S05]  /*0c80*/  IMAD.MOV.U32 R12, RZ, RZ, RZ ;  /* 0x000000ffff0c7224 */ /* 0x000fca00078e00ff */
[----:B------:R-:W-:Y:S02]  /*0c90*/  SEL R7, RZ, 0x7ff00000, !P0 ;  /* 0x7ff00000ff077807 */ /* 0x000fe40004000000 */
[----:B------:R-:W-:-:S13]  /*0ca0*/  ISETP.GE.AND P0, PT, R29, RZ, PT ;  /* 0x000000ff1d00720c */ /* 0x000fda0003f06270 */
[----:B------:R-:W-:Y:S01]  /*0cb0*/  @!P0 LOP3.LUT R7, R7, 0x7ff00000, RZ, 0x3c, !PT ;  /* 0x7ff0000007078812 */ /* 0x000fe200078e3cff */
[----:B------:R-:W-:-:S06]  /*0cc0*/  DSETP.NEU.AND P0, PT, R22, -1, PT ;  /* 0xbff000001600742a */ /* 0x000fcc0003f0d000 */
[----:B------:R-:W-:Y:S01]  /*0cd0*/  SEL R13, R7, 0x3ff00000, P0 ;  /* 0x3ff00000070d7807 */ /* 0x000fe20000000000 */
[----:B------:R-:W-:Y:S07]  /*0ce0*/  BRA `(.L_x_1582) ;  /* 0x0000000000047947 */ /* 0x000fee0003800000 */
.L_x_1583:
[----:B------:R-:W-:-:S11]  /*0cf0*/  DADD R12, R28, R22 ;  /* 0x000000001c0c7229 */ /* 0x000fd60000000016 */
.L_x_1582:
[----:B------:R-:W-:Y:S05]  /*0d00*/  BSYNC B0 ;  /* 0x0000000000007941 */ /* 0x000fea0003800000 */
.L_x_1581:
[----:B------:R-:W-:Y:S01]  /*0d10*/  DSETP.NEU.AND P0, PT, R28, RZ, PT ;  /* 0x000000ff1c00722a */ /* 0x000fe20003f0d000 */
[----:B------:R-:W-:Y:S01]  /*0d20*/  BSSY B0, `(.L_x_1585) ;  /* 0x0000009000007945 */ /* 0x000fe20003800000 */
[----:B------:R-:W-:Y:S01]  /*0d30*/  DADD R32, -RZ, |R20| ;  /* 0x00000000ff207229 */ /* 0x000fe20000000514 */
[----:B------:R-:W-:Y:S02]  /*0d40*/  IMAD.MOV.U32 R10, RZ, RZ, R28 ;  /* 0x000000ffff0a7224 */ /* 0x000fe400078e001c */
[----:B------:R-:W-:Y:S01]  /*0d50*/  IMAD.MOV.U32 R7, RZ, RZ, R29 ;  /* 0x000000ffff077224 */ /* 0x000fe200078e001d */
[----:B------:R-:W-:-:S06]  /*0d60*/  DSETP.EQ.OR P0, PT, R22, 1, !P0 ;  /* 0x3ff000001600742a */ /* 0x000fcc0004702400 */
[----:B------:R-:W-:Y:S02]  /*0d70*/  FSEL R22, R12, RZ, !P0 ;  /* 0x000000ff0c167208 */ /* 0x000fe40004000000 */
[----:B------:R-:W-:Y:S02]  /*0d80*/  FSEL R23, R13, 1.875, !P0 ;  /* 0x3ff000000d177808 */ /* 0x000fe40004000000 */
[----:B------:R-:W-:-:S07]  /*0d90*/  MOV R12, 0xdb0 ;  /* 0x00000db0000c7802 */ /* 0x000fce0000000f00 */
[----:B------:R-:W-:Y:S05]  /*0da0*/  CALL.REL.NOINC `($_ZN2at6native61_GLOBAL__N__44eb8e94_28_ForeachBinaryOpScalarList_cu_dda10a6925multi_tensor_apply_kernelINS1_28TensorListScalarListMetadataIdLi2EEENS1_25BinaryOpScalarListFunctorIdLi2ELi1ELi1EEEJNS1_13power_functorIdEEEEEvT_T0_DpT1_$__internal_accurate_pow) ;  /* 0x0000001c00087944 */ /* 0x000fea0003c00000 */
[----:B------:R-:W-:Y:S05]  /*0db0*/  BSYNC B0 ;  /* 0x0000000000007941 */ /* 0x000fea0003800000 */
.L_x_1585:
        /* <DEDUP_REMOVED lines=22> */
.L_x_1587:
[----:B------:R-:W-:Y:S01]  /*0f20*/  ISETP.GE.AND P6, PT, R29, RZ, PT ;  /* 0x000000ff1d00720c */ /* 0x000fe20003fc6270 */
[----:B------:R-:W-:Y:S01]  /*0f30*/  DSETP.NEU.AND P0, PT, |R28|, 0.5, !P1 ;  /* 0x3fe000001c00742a */ /* 0x000fe20004f0d200 */
[----:B------:R-:W-:-:S05]  /*0f40*/  IMAD.MOV.U32 R12, RZ, RZ, RZ ;  /* 0x000000ffff0c7224 */ /* 0x000fca00078e00ff */
[----:B------:R-:W-:-:S06]  /*0f50*/  SEL R13, R21, RZ, P0 ;  /* 0x000000ff150d7207 */ /* 0x000fcc0000000000 */
[----:B------:R-:W-:-:S07]  /*0f60*/  @!P6 LOP3.LUT R13, R13, 0x7ff00000, RZ, 0xfc, !PT ;  /* 0x7ff000000d0de812 */ /* 0x000fce00078efcff */
.L_x_1588:
[----:B------:R-:W-:Y:S05]  /*0f70*/  BSYNC B0 ;  /* 0x0000000000007941 */ /* 0x000fea0003800000 */
.L_x_1586:
        /* <DEDUP_REMOVED lines=20> */
.L_x_1592:
        /* <DEDUP_REMOVED lines=8> */
.L_x_1591:
[----:B------:R-:W-:-:S11]  /*1140*/  DADD R12, R28, R20 ;  /* 0x000000001c0c7229 */ /* 0x000fd60000000014 */
.L_x_1590:
[----:B------:R-:W-:Y:S05]  /*1150*/  BSYNC B0 ;  /* 0x0000000000007941 */ /* 0x000fea0003800000 */
.L_x_1589:
        /* <DEDUP_REMOVED lines=11> */
.L_x_1593:
        /* <DEDUP_REMOVED lines=22> */
.L_x_1595:
[----:B------:R-:W-:Y:S01]  /*1370*/  ISETP.GE.AND P6, PT, R29, RZ, PT ;  /* 0x000000ff1d00720c */ /* 0x000fe20003fc6270 */
[----:B------:R-:W-:Y:S01]  /*1380*/  DSETP.NEU.AND P0, PT, |R28|, 0.5, !P1 ;  /* 0x3fe000001c00742a */ /* 0x000fe20004f0d200 */
[----:B------:R-:W-:-:S05]  /*1390*/  IMAD.MOV.U32 R12, RZ, RZ, RZ ;  /* 0x000000ffff0c7224 */ /* 0x000fca00078e00ff */
[----:B------:R-:W-:-:S06]  /*13a0*/  SEL R13, R51, RZ, P0 ;  /* 0x000000ff330d7207 */ /* 0x000fcc0000000000 */
[----:B------:R-:W-:-:S07]  /*13b0*/  @!P6 LOP3.LUT R13, R13, 0x7ff00000, RZ, 0xfc, !PT ;  /* 0x7ff000000d0de812 */ /* 0x000fce00078efcff */
.L_x_1596:
[----:B------:R-:W-:Y:S05]  /*13c0*/  BSYNC B0 ;  /* 0x0000000000007941 */ /* 0x000fea0003800000 */
.L_x_1594:
        /* <DEDUP_REMOVED lines=20> */
.L_x_1600:
        /* <DEDUP_REMOVED lines=8> */
.L_x_1599:
[----:B------:R-:W-:-:S11]  /*1590*/  DADD R12, R28, R50 ;  /* 0x000000001c0c7229 */ /* 0x000fd60000000032 */
.L_x_1598:
[----:B------:R-:W-:Y:S05]  /*15a0*/  BSYNC B0 ;  /* 0x0000000000007941 */ /* 0x000fea0003800000 */
.L_x_1597:
[CC--:B------:R-:W-:Y:S01]  /*15b0*/  @P2 LEA R30, P0, R3.reuse, R26.reuse, 0x3 ;  /* 0x0000001a031e2211 */ /* 0x0c0fe200078018ff */
[----:B------:R-:W-:Y:S01]  /*15c0*/  DSETP.NEU.AND P6, PT, R28, RZ, PT ;  /* 0x000000ff1c00722a */ /* 0x000fe20003fcd000 */
[----:B------:R-:W-:Y:S02]  /*15d0*/  IMAD.WIDE.U32 R4, R2, 0x4, R4 ;  /* 0x0000000402047825 */ /* 0x000fe400078e0004 */
[-C--:B------:R-:W-:Y:S02]  /*15e0*/  @P2 LEA.HI.X R31, R3, R27.reuse, R6, 0x3, P0 ;  /* 0x0000001b031f2211 */ /* 0x080fe400000f1c06 */
[C---:B------:R-:W-:Y:S01]  /*15f0*/  @P3 LEA R6, P0, R15.reuse, R26, 0x3 ;  /* 0x0000001a0f063211 */ /* 0x040fe200078018ff */
[----:B------:R-:W-:Y:S02]  /*1600*/  DSETP.EQ.OR P6, PT, R50, 1, !P6 ;  /* 0x3ff000003200742a */ /* 0x000fe400077c2400 */
[----:B------:R2:W-:Y:S01]  /*1610*/  @P2 STG.E.64 desc[UR4][R30.64], R48 ;  /* 0x000000301e002986 */ /* 0x0005e2000c101b04 */
[----:B------:R-:W-:-:S02]  /*1620*/  @P3 LEA.HI.X R7, R15, R27, R8, 0x3, P0 ;  /* 0x0000001b0f073211 */ /* 0x000fc400000f1c08 */
[CC--:B------:R-:W-:Y:S02]  /*1630*/  @P4 LEA R32, P0, R17.reuse, R26.reuse, 0x3 ;  /* 0x0000001a11204211 */ /* 0x0c0fe400078018ff */
[----:B------:R-:W-:Y:S01]  /*1640*/  FSEL R12, R12, RZ, !P6 ;  /* 0x000000ff0c0c7208 */ /* 0x000fe20007000000 */
[----:B------:R2:W-:Y:S01]  /*1650*/  @P3 STG.E.64 desc[UR4][R6.64], R22 ;  /* 0x0000001606003986 */ /* 0x0005e2000c101b04 */
[-C--:B------:R-:W-:Y:S02]  /*1660*/  @P4 LEA.HI.X R33, R17, R27.reuse, R14, 0x3, P0 ;  /* 0x0000001b11214211 */ /* 0x080fe400000f1c0e */
[----:B------:R-:W-:Y:S02]  /*1670*/  @P5 LEA R14, P0, R19, R26, 0x3 ;  /* 0x0000001a130e5211 */ /* 0x000fe400078018ff */
[----:B------:R-:W-:Y:S01]  /*1680*/  FSEL R13, R13, 1.875, !P6 ;  /* 0x3ff000000d0d7808 */ /* 0x000fe20007000000 */
[----:B------:R2:W-:Y:S01]  /*1690*/  @P4 STG.E.64 desc[UR4][R32.64], R20 ;  /* 0x0000001420004986 */ /* 0x0005e2000c101b04 */
[----:B------:R-:W-:-:S02]  /*16a0*/  @P5 LEA.HI.X R15, R19, R27, R16, 0x3, P0 ;  /* 0x0000001b130f5211 */ /* 0x000fc400000f1c10 */
[C---:B------:R-:W-:Y:S02]  /*16b0*/  ISETP.GE.U32.AND P0, PT, R4.reuse, 0x10000, PT ;  /* 0x000100000400780c */ /* 0x040fe40003f06070 */
[----:B------:R-:W-:Y:S01]  /*16c0*/  ISETP.LT.U32.AND P2, PT, R4, R11, PT ;  /* 0x0000000b0400720c */ /* 0x000fe20003f41070 */
[----:B------:R2:W-:Y:S01]  /*16d0*/  @P5 STG.E.64 desc[UR4][R14.64], R12 ;  /* 0x0000000c0e005986 */ /* 0x0005e2000c101b04 */
[C---:B------:R-:W-:Y:S02]  /*16e0*/  ISETP.GE.U32.AND.EX P0, PT, R5.reuse, RZ, PT, P0 ;  /* 0x000000ff0500720c */ /* 0x040fe40003f06100 */
[----:B------:R-:W-:-:S13]  /*16f0*/  ISETP.LT.AND.EX P2, PT, R5, R9, PT, P2 ;  /* 0x000000090500720c */ /* 0x000fda0003f41320 */
[----:B--2---:R-:W-:Y:S05]  /*1700*/  @!P0 BRA P2, `(.L_x_1601) ;  /* 0xffffffe800c08947 */ /* 0x004fea000103ffff */
[----:B------:R-:W-:Y:S05]  /*1710*/  EXIT ;  /* 0x000000000000794d */ /* 0x000fea0003800000 */
.L_x_1568:
[----:B------:R-:W0:Y:S02]  /*1720*/  S2R R6, SR_TID.X ;  /* 0x0000000000067919 */ /* 0x000e240000002100 */
[----:B0-----:R-:W-:-:S03]  /*1730*/  IMAD.WIDE.U32 R2, R6, 0x4, RZ ;  /* 0x0000000406027825 */ /* 0x001fc600078e00ff */
[----:B------:R-:W-:-:S04]  /*1740*/  ISETP.GE.U32.AND P0, PT, R2, R11, PT ;  /* 0x0000000b0200720c */ /* 0x000fc80003f06070 */
[----:B------:R-:W-:-:S04]  /*1750*/  ISETP.GE.AND.EX P0, PT, R3, R9, PT, P0 ;  /* 0x000000090300720c */ /* 0x000fc80003f06300 */
[----:B------:R-:W-:-:S13]  /*1760*/  ISETP.GT.U32.OR P0, PT, R6, 0x3fff, P0 ;  /* 0x00003fff0600780c */ /* 0x000fda0000704470 */
[----:B------:R-:W-:Y:S05]  /*1770*/  @P0 EXIT ;  /* 0x000000000000094d */ /* 0x000fea0003800000 */
[C---:B---3--:R-:W-:Y:S01]  /*1780*/  LOP3.LUT R0, R29.reuse, 0x7ff00000, RZ, 0xc0, !PT ;  /* 0x7ff000001d007812 */ /* 0x048fe200078ec0ff */
[----:B------:R-:W-:Y:S01]  /*1790*/  IMAD.MOV.U32 R5, RZ, RZ, RZ ;  /* 0x000000ffff057224 */ /* 0x000fe200078e00ff */
[----:B------:R-:W-:Y:S01]  /*17a0*/  ISETP.GT.AND P0, PT, R29, -0x1, PT ;  /* 0xffffffff1d00780c */ /* 0x000fe20003f04270 */
[----:B------:R-:W-:Y:S01]  /*17b0*/  ULDC UR6, c[0x0][0x0] ;  /* 0x0000000000067ab9 */ /* 0x000fe20000000800 */
[----:B------:R-:W-:Y:S02]  /*17c0*/  LEA.HI R3, R0, 0xfffffc0c, RZ, 0xc ;  /* 0xfffffc0c00037811 */ /* 0x000fe400078f60ff */
[----:B------:R-:W-:Y:S02]  /*17d0*/  SEL R8, RZ, 0x7ff00000, !P0 ;  /* 0x7ff00000ff087807 */ /* 0x000fe40004000000 */
[CC--:B------:R-:W-:Y:S02]  /*17e0*/  SHF.L.U32 R0, R28.reuse, R3.reuse, RZ ;  /* 0x000000031c007219 */ /* 0x0c0fe400000006ff */
[----:B------:R-:W-:-:S02]  /*17f0*/  SHF.L.U64.HI R3, R28, R3, R29 ;  /* 0x000000031c037219 */ /* 0x000fc4000001021d */
[----:B------:R-:W-:Y:S02]  /*1800*/  ISETP.NE.U32.AND P1, PT, R0, RZ, PT ;  /* 0x000000ff0000720c */ /* 0x000fe40003f25070 */
[----:B------:R-:W-:Y:S02]  /*1810*/  LOP3.LUT R4, R29, 0x7fffffff, RZ, 0xc0, !PT ;  /* 0x7fffffff1d047812 */ /* 0x000fe400078ec0ff */
[----:B------:R-:W-:Y:S01]  /*1820*/  ISETP.NE.AND.EX P1, PT, R3, -0x80000000, PT, P1 ;  /* 0x800000000300780c */ /* 0x000fe20003f25310 */
[----:B------:R-:W-:-:S12]  /*1830*/  VIADD R3, R8, 0x80000000 ;  /* 0x8000000008037836 */ /* 0x000fd80000000000 */
.L_x_1634:
[C---:B------:R-:W-:Y:S01]  /*1840*/  IMAD.SHL.U32 R2, R6.reuse, 0x20, RZ ;  /* 0x0000002006027824 */ /* 0x040fe200078e00ff */
[----:B------:R-:W-:-:S04]  /*1850*/  SHF.L.U64.HI R0, R6, 0x5, R5 ;  /* 0x0000000506007819 */ /* 0x000fc80000010205 */
[----:B------:R-:W-:-:S05]  /*1860*/  IADD3 R14, P0, R24, R2, RZ ;  /* 0x00000002180e7210 */ /* 0x000fca0007f1e0ff */
[----:B------:R-:W-:-:S05]  /*1870*/  IMAD.X R15, R25, 0x1, R0, P0 ;  /* 0x00000001190f7824 */ /* 0x000fca00000e0600 */
[----:B------:R-:W2:Y:S04]  /*1880*/  LDG.E.128 R16, desc[UR4][R14.64] ;  /* 0x000000040e107981 */ /* 0x000ea8000c1e1d00 */
[----:B------:R0:W5:Y:S01]  /*1890*/  LDG.E.128 R20, desc[UR4][R14.64+0x10] ;  /* 0x000010040e147981 */ /* 0x000162000c1e1d00 */
[----:B------:R-:W-:Y:S01]  /*18a0*/  BSSY B0, `(.L_x_1602) ;  /* 0x0000006000007945 */ /* 0x000fe20003800000 */
[----:B------:R-:W-:Y:S01]  /*18b0*/  IMAD.MOV.U32 R10, RZ, RZ, R28 ;  /* 0x000000ffff0a7224 */ /* 0x000fe200078e001c */
[----:B------:R-:W-:Y:S01]  /*18c0*/  MOV R12, 0x1900 ;  /* 0x00001900000c7802 */ /* 0x000fe20000000f00 */
[----:B------:R-:W-:Y:S01]  /*18d0*/  IMAD.MOV.U32 R7, RZ, RZ, R29 ;  /* 0x000000ffff077224 */ /* 0x000fe200078e001d */
[----:B0-2---:R-:W-:-:S11]  /*18e0*/  DADD R32, -RZ, |R16| ;  /* 0x00000000ff207229 */ /* 0x005fd60000000510 */
[----:B-----5:R-:W-:Y:S05]  /*18f0*/  CALL.REL.NOINC `($_ZN2at6native61_GLOBAL__N__44eb8e94_28_ForeachBinaryOpScalarList_cu_dda10a6925multi_tensor_apply_kernelINS1_28TensorListScalarListMetadataIdLi2EEENS1_25BinaryOpScalarListFunctorIdLi2ELi1ELi1EEEJNS1_13power_functorIdEEEEEvT_T0_DpT1_$__internal_accurate_pow) ;  /* 0x0000001000347944 */ /* 0x020fea0003c00000 */
[----:B------:R-:W-:Y:S05]  /*1900*/  BSYNC B0 ;  /* 0x0000000000007941 */ /* 0x000fea0003800000 */
.L_x_1602:
[----:B------:R-:W-:Y:S01]  /*1910*/  DSETP.NEU.AND P0, PT, R16, RZ, PT ;  /* 0x000000ff1000722a */ /* 0x000fe20003f0d000 */
[----:B------:R-:W-:-:S13]  /*1920*/  BSSY B0, `(.L_x_1603) ;  /* 0x0000018000007945 */ /* 0x000fda0003800000 */
[----:B------:R-:W-:Y:S05]  /*1930*/  @!P0 BRA `(.L_x_1604) ;  /* 0x0000000000448947 */ /* 0x000fea0003800000 */
[----:B------:R-:W-:Y:S01]  /*1940*/  ISETP.GT.AND P2, PT, R17, -0x1, PT ;  /* 0xffffffff1100780c */ /* 0x000fe20003f44270 */
[----:B------:R-:W-:Y:S01]  /*1950*/  IMAD.MOV.U32 R12, RZ, RZ, R30 ;  /* 0x000000ffff0c7224 */ /* 0x000fe200078e001e */
[----:B------:R-:W-:Y:S01]  /*1960*/  PLOP3.LUT P0, PT, P1, PT, PT, 0x8, 0x0 ;  /* 0x000000000000781c */ /* 0x000fe20000f0e170 */
[----:B------:R-:W-:-:S10]  /*1970*/  IMAD.MOV.U32 R13, RZ, RZ, R31 ;  /* 0x000000ffff0d7224 */ /* 0x000fd400078e001f */
[----:B------:R-:W-:Y:S05]  /*1980*/  @P2 BRA `(.L_x_1605) ;  /* 0x0000000000442947 */ /* 0x000fea0003800000 */
[----:B------:R-:W0:Y:S01]  /*1990*/  FRND.F64.TRUNC R30, R28 ;  /* 0x0000001c001e7313 */ /* 0x000e22000030d800 */
[----:B------:R-:W-:Y:S01]  /*19a0*/  DADD R14, -RZ, -R12 ;  /* 0x00000000ff0e7229 */ /* 0x000fe2000000090c */
[----:B------:R-:W-:Y:S02]  /*19b0*/  ISETP.LT.AND P2, PT, R17, RZ, !P1 ;  /* 0x000000ff1100720c */ /* 0x000fe40004f41270 */
[----:B------:R-:W-:-:S07]  /*19c0*/  PLOP3.LUT P0, PT, P1, PT, PT, 0x8, 0x0 ;  /* 0x000000000000781c */ /* 0x000fce0000f0e170 */
[----:B------:R-:W-:Y:S02]  /*19d0*/  FSEL R12, R14, R12, P2 ;  /* 0x0000000c0e0c7208 */ /* 0x000fe40001000000 */
[----:B------:R-:W-:Y:S01]  /*19e0*/  FSEL R13, R15, R13, P2 ;  /* 0x0000000d0f0d7208 */ /* 0x000fe20001000000 */
[----:B0-----:R-:W-:-:S14]  /*19f0*/  DSETP.NEU.AND P3, PT, R30, R28, PT ;  /* 0x0000001c1e00722a */ /* 0x001fdc0003f6d000 */
[----:B------:R-:W-:Y:S05]  /*1a00*/  @!P3 BRA `(.L_x_1605) ;  /* 0x000000000024b947 */ /* 0x000fea0003800000 */
[----:B------:R-:W-:Y:S01]  /*1a10*/  PLOP3.LUT P0, PT, P1, PT, PT, 0x8, 0x0 ;  /* 0x000000000000781c */ /* 0x000fe20000f0e170 */
[----:B------:R-:W-:Y:S02]  /*1a20*/  IMAD.MOV.U32 R12, RZ, RZ, 0x0 ;  /* 0x00000000ff0c7424 */ /* 0x000fe400078e00ff */
[----:B------:R-:W-:Y:S01]  /*1a30*/  IMAD.MOV.U32 R13, RZ, RZ, -0x80000 ;  /* 0xfff80000ff0d7424 */ /* 0x000fe200078e00ff */
[----:B------:R-:W-:Y:S09]  /*1a40*/  BRA `(.L_x_1605) ;  /* 0x0000000000147947 */ /* 0x000ff20003800000 */
.L_x_1604:
[----:B------:R-:W-:Y:S01]  /*1a50*/  ISETP.GE.AND P2, PT, R29, RZ, PT ;  /* 0x000000ff1d00720c */ /* 0x000fe20003f46270 */
[----:B------:R-:W-:Y:S01]  /*1a60*/  DSETP.NEU.AND P0, PT, |R28|, 0.5, !P1 ;  /* 0x3fe000001c00742a */ /* 0x000fe20004f0d200 */
[----:B------:R-:W-:-:S05]  /*1a70*/  IMAD.MOV.U32 R12, RZ, RZ, RZ ;  /* 0x000000ffff0c7224 */ /* 0x000fca00078e00ff */
[----:B------:R-:W-:-:S06]  /*1a80*/  SEL R13, R17, RZ, P0 ;  /* 0x000000ff110d7207 */ /* 0x000fcc0000000000 */
[----:B------:R-:W-:-:S07]  /*1a90*/  @!P2 LOP3.LUT R13, R13, 0x7ff00000, RZ, 0xfc, !PT ;  /* 0x7ff000000d0da812 */ /* 0x000fce00078efcff */
.L_x_1605:
[----:B------:R-:W-:Y:S05]  /*1aa0*/  BSYNC B0 ;  /* 0x0000000000007941 */ /* 0x000fea0003800000 */
.L_x_1603:
        /* <DEDUP_REMOVED lines=13> */
[----:B------:R-:W-:-:S03]  /*1b80*/  IMAD.MOV.U32 R12, RZ, RZ, RZ ;  /* 0x000000ffff0c7224 */ /* 0x000fc600078e00ff */
[----:B------:R-:W-:-:S04]  /*1b90*/  ISETP.NE.AND P0, PT, R4, 0x3fe00000, P0 ;  /* 0x3fe000000400780c */ /* 0x000fc80000705270 */
[----:B------:R-:W-:Y:S01]  /*1ba0*/  SEL R13, R3, R8, P0 ;  /* 0x00000008030d7207 */ /* 0x000fe20000000000 */
[----:B------:R-:W-:Y:S08]  /*1bb0*/  BRA `(.L_x_1607) ;  /* 0x0000000000247947 */ /* 0x000ff00003800000 */
.L_x_1609:
        /* <DEDUP_REMOVED lines=8> */
.L_x_1608:
[----:B------:R-:W-:-:S11]  /*1c40*/  DADD R12, R28, R16 ;  /* 0x000000001c0c7229 */ /* 0x000fd60000000010 */
.L_x_1607:
[----:B------:R-:W-:Y:S05]  /*1c50*/  BSYNC B0 ;  /* 0x0000000000007941 */ /* 0x000fea0003800000 */
.L_x_1606:
        /* <DEDUP_REMOVED lines=11> */
.L_x_1610:
        /* <DEDUP_REMOVED lines=20> */
.L_x_1612:
[----:B------:R-:W-:Y:S01]  /*1e50*/  ISETP.GE.AND P3, PT, R29, RZ, PT ;  /* 0x000000ff1d00720c */ /* 0x000fe20003f66270 */
[----:B------:R-:W-:Y:S01]  /*1e60*/  DSETP.NEU.AND P0, PT, |R28|, 0.5, !P1 ;  /* 0x3fe000001c00742a */ /* 0x000fe20004f0d200 */
[----:B------:R-:W-:-:S05]  /*1e70*/  IMAD.MOV.U32 R12, RZ, RZ, RZ ;  /* 0x000000ffff0c7224 */ /* 0x000fca00078e00ff */
[----:B------:R-:W-:-:S06]  /*1e80*/  SEL R13, R19, RZ, P0 ;  /* 0x000000ff130d7207 */ /* 0x000fcc0000000000 */
[----:B------:R-:W-:-:S07]  /*1e90*/  @!P3 LOP3.LUT R13, R13, 0x7ff00000, RZ, 0xfc, !PT ;  /* 0x7ff000000d0db812 */ /* 0x000fce00078efcff */
.L_x_1613:
[----:B------:R-:W-:Y:S05]  /*1ea0*/  BSYNC B0 ;  /* 0x0000000000007941 */ /* 0x000fea0003800000 */
.L_x_1611:
        /* <DEDUP_REMOVED lines=17> */
.L_x_1617:
        /* <DEDUP_REMOVED lines=8> */
.L_x_1616:
[----:B------:R-:W-:-:S11]  /*2040*/  DADD R12, R28, R18 ;  /* 0x000000001c0c7229 */ /* 0x000fd60000000012 */
.L_x_1615:
[----:B------:R-:W-:Y:S05]  /*2050*/  BSYNC B0 ;  /* 0x0000000000007941 */ /* 0x000fea0003800000 */
.L_x_1614:
[----:B------:R-:W-:Y:S01]  /*2060*/  DSETP.EQ.OR P0, PT, R18, 1, !P2 ;  /* 0x3ff000001200742a */ /* 0x000fe20005702400 */
[----:B------:R-:W-:Y:S01]  /*2070*/  BSSY B0, `(.L_x_1618) ;  /* 0x0000008000007945 */ /* 0x000fe20003800000 */
[----:B------:R-:W-:Y:S01]  /*2080*/  DADD R32, -RZ, |R20| ;  /* 0x00000000ff207229 */ /* 0x000fe20000000514 */
[----:B------:R-:W-:Y:S02]  /*2090*/  IMAD.MOV.U32 R10, RZ, RZ, R28 ;  /* 0x000000ffff0a7224 */ /* 0x000fe400078e001c */
[----:B------:R-:W-:Y:S01]  /*20a0*/  IMAD.MOV.U32 R7, RZ, RZ, R29 ;  /* 0x000000ffff077224 */ /* 0x000fe200078e001d */
[----:B------:R-:W-:Y:S02]  /*20b0*/  FSEL R16, R12, RZ, !P0 ;  /* 0x000000ff0c107208 */ /* 0x000fe40004000000 */
[----:B------:R-:W-:Y:S02]  /*20c0*/  FSEL R17, R13, 1.875, !P0 ;  /* 0x3ff000000d117808 */ /* 0x000fe40004000000 */
[----:B------:R-:W-:-:S07]  /*20d0*/  MOV R12, 0x20f0 ;  /* 0x000020f0000c7802 */ /* 0x000fce0000000f00 */
[----:B------:R-:W-:Y:S05]  /*20e0*/  CALL.REL.NOINC `($_ZN2at6native61_GLOBAL__N__44eb8e94_28_ForeachBinaryOpScalarList_cu_dda10a6925multi_tensor_apply_kernelINS1_28TensorListScalarListMetadataIdLi2EEENS1_25BinaryOpScalarListFunctorIdLi2ELi1ELi1EEEJNS1_13power_functorIdEEEEEvT_T0_DpT1_$__internal_accurate_pow) ;  /* 0x0000000800387944 */ /* 0x000fea0003c00000 */
[----:B------:R-:W-:Y:S05]  /*20f0*/  BSYNC B0 ;  /* 0x0000000000007941 */ /* 0x000fea0003800000 */
.L_x_1618:
        /* <DEDUP_REMOVED lines=20> */
.L_x_1620:
[----:B------:R-:W-:Y:S01]  /*2240*/  ISETP.GE.AND P3, PT, R29, RZ, PT ;  /* 0x000000ff1d00720c */ /* 0x000fe20003f66270 */
[----:B------:R-:W-:Y:S01]  /*2250*/  DSETP.NEU.AND P0, PT, |R28|, 0.5, !P1 ;  /* 0x3fe000001c00742a */ /* 0x000fe20004f0d200 */
[----:B------:R-:W-:-:S05]  /*2260*/  IMAD.MOV.U32 R12, RZ, RZ, RZ ;  /* 0x000000ffff0c7224 */ /* 0x000fca00078e00ff */
[----:B------:R-:W-:-:S06]  /*2270*/  SEL R13, R21, RZ, P0 ;  /* 0x000000ff150d7207 */ /* 0x000fcc0000000000 */
[----:B------:R-:W-:-:S07]  /*2280*/  @!P3 LOP3.LUT R13, R13, 0x7ff00000, RZ, 0xfc, !PT ;  /* 0x7ff000000d0db812 */ /* 0x000fce00078efcff */
.L_x_1621:
[----:B------:R-:W-:Y:S05]  /*2290*/  BSYNC B0 ;  /* 0x0000000000007941 */ /* 0x000fea0003800000 */
.L_x_1619:
        /* <DEDUP_REMOVED lines=17> */
.L_x_1625:
        /* <DEDUP_REMOVED lines=8> */
.L_x_1624:
[----:B------:R-:W-:-:S11]  /*2430*/  DADD R12, R28, R20 ;  /* 0x000000001c0c7229 */ /* 0x000fd60000000014 */
.L_x_1623:
[----:B------:R-:W-:Y:S05]  /*2440*/  BSYNC B0 ;  /* 0x0000000000007941 */ /* 0x000fea0003800000 */
.L_x_1622:
        /* <DEDUP_REMOVED lines=10> */
.L_x_1626:
        /* <DEDUP_REMOVED lines=20> */
.L_x_1628:
[----:B------:R-:W-:Y:S01]  /*2630*/  ISETP.GE.AND P3, PT, R29, RZ, PT ;  /* 0x000000ff1d00720c */ /* 0x000fe20003f66270 */
[----:B------:R-:W-:Y:S01]  /*2640*/  DSETP.NEU.AND P0, PT, |R28|, 0.5, !P1 ;  /* 0x3fe000001c00742a */ /* 0x000fe20004f0d200 */
[----:B------:R-:W-:-:S05]  /*2650*/  IMAD.MOV.U32 R12, RZ, RZ, RZ ;  /* 0x000000ffff0c7224 */ /* 0x000fca00078e00ff */
[----:B------:R-:W-:-:S06]  /*2660*/  SEL R13, R23, RZ, P0 ;  /* 0x000000ff170d7207 */ /* 0x000fcc0000000000 */
[----:B------:R-:W-:-:S07]  /*2670*/  @!P3 LOP3.LUT R13, R13, 0x7ff00000, RZ, 0xfc, !PT ;  /* 0x7ff000000d0db812 */ /* 0x000fce00078efcff */
.L_x_1629:
[----:B------:R-:W-:Y:S05]  /*2680*/  BSYNC B0 ;  /* 0x0000000000007941 */ /* 0x000fea0003800000 */
.L_x_1627:
        /* <DEDUP_REMOVED lines=17> */
.L_x_1633:
        /* <DEDUP_REMOVED lines=8> */
.L_x_1632:
[----:B------:R-:W-:-:S11]  /*2820*/  DADD R12, R28, R22 ;  /* 0x000000001c0c7229 */ /* 0x000fd60000000016 */
.L_x_1631:
[----:B------:R-:W-:Y:S05]  /*2830*/  BSYNC B0 ;  /* 0x0000000000007941 */ /* 0x000fea0003800000 */
.L_x_1630:
[----:B------:R-:W-:Y:S01]  /*2840*/  DSETP.EQ.OR P2, PT, R22, 1, !P2 ;  /* 0x3ff000001600742a */ /* 0x000fe20005742400 */
[----:B------:R-:W-:-:S05]  /*2850*/  IADD3 R20, P0, R26, R2, RZ ;  /* 0x000000021a147210 */ /* 0x000fca0007f1e0ff */
[----:B------:R-:W-:Y:S01]  /*2860*/  IMAD.X R21, R27, 0x1, R0, P0 ;  /* 0x000000011b157824 */ /* 0x000fe200000e0600 */
[----:B------:R-:W-:Y:S01]  /*2870*/  FSEL R0, R12, RZ, !P2 ;  /* 0x000000ff0c007208 */ /* 0x000fe20005000000 */
[----:B------:R-:W-:Y:S01]  /*2880*/  IMAD.MOV.U32 R12, RZ, RZ, R14 ;  /* 0x000000ffff0c7224 */ /* 0x000fe200078e000e */
[----:B------:R-:W-:Y:S01]  /*2890*/  FSEL R7, R13, 1.875, !P2 ;  /* 0x3ff000000d077808 */ /* 0x000fe20005000000 */
[----:B------:R-:W-:Y:S01]  /*28a0*/  IMAD.MOV.U32 R13, RZ, RZ, R15 ;  /* 0x000000ffff0d7224 */ /* 0x000fe200078e000f */
[----:B------:R-:W-:Y:S01]  /*28b0*/  IADD3 R6, P0, R6, UR6, RZ ;  /* 0x0000000606067c10 */ /* 0x000fe2000ff1e0ff */
[----:B------:R-:W-:Y:S02]  /*28c0*/  IMAD.MOV.U32 R14, RZ, RZ, R16 ;  /* 0x000000ffff0e7224 */ /* 0x000fe400078e0010 */
[----:B------:R-:W-:Y:S01]  /*28d0*/  IMAD.MOV.U32 R15, RZ, RZ, R17 ;  /* 0x000000ffff0f7224 */ /* 0x000fe200078e0011 */
[----:B------:R-:W-:Y:S01]  /*28e0*/  ISETP.LT.U32.AND P2, PT, R6, 0x4000, PT ;  /* 0x000040000600780c */ /* 0x000fe20003f41070 */
[----:B------:R-:W-:-:S03]  /*28f0*/  IMAD.X R5, RZ, RZ, R5, P0 ;  /* 0x000000ffff057224 */ /* 0x000fc600000e0605 */
[----:B------:R0:W-:Y:S02]  /*2900*/  STG.E.128 desc[UR4][R20.64], R12 ;  /* 0x0000000c14007986 */ /* 0x0001e4000c101d04 */
        /* <DEDUP_REMOVED lines=12> */
        .type           $_ZN2at6native61_GLOBAL__N__44eb8e94_28_ForeachBinaryOpScalarList_cu_dda10a6925multi_tensor_apply_kernelINS1_28TensorListScalarListMetadataIdLi2EEENS1_25BinaryOpScalarListFunctorIdLi2ELi1ELi1EEEJNS1_13power_functorIdEEEEEvT_T0_DpT1_$__internal_accurate_pow,@function
        .size           $_ZN2at6native61_GLOBAL__N__44eb8e94_28_ForeachBinaryOpScalarList_cu_dda10a6925multi_tensor_apply_kernelINS1_28TensorListScalarListMetadataIdLi2EEENS1_25BinaryOpScalarListFunctorIdLi2ELi1ELi1EEEJNS1_13power_functorIdEEEEEvT_T0_DpT1_$__internal_accurate_pow,(.L_x_3994 - $_ZN2at6native61_GLOBAL__N__44eb8e94_28_ForeachBinaryOpScalarList_cu_dda10a6925multi_tensor_apply_kernelINS1_28TensorListScalarListMetadataIdLi2EEENS1_25BinaryOpScalarListFunctorIdLi2ELi1ELi1EEEJNS1_13power_functorIdEEEEEvT_T0_DpT1_$__internal_accurate_pow)
$_ZN2at6native61_GLOBAL__N__44eb8e94_28_ForeachBinaryOpScalarList_cu_dda10a6925multi_tensor_apply_kernelINS1_28TensorListScalarListMetadataIdLi2EEENS1_25BinaryOpScalarListFunctorIdLi2ELi1ELi1EEEJNS1_13power_functorIdEEEEEvT_T0_DpT1_$__internal_accurate_pow:
[----:B------:R-:W-:Y:S01]  /*29d0*/  SHF.R.U32.HI R13, RZ, 0x14, R33 ;  /* 0x00000014ff0d7819 */ /* 0x000fe20000011621 */
[----:B------:R-:W-:Y:S01]  /*29e0*/  UMOV UR8, 0x7d2cafe2 ;  /* 0x7d2cafe200087882 */ /* 0x000fe20000000000 */
[----:B------:R-:W-:Y:S02]  /*29f0*/  UMOV UR9, 0x3eb0f5ff ;  /* 0x3eb0f5ff00097882 */ /* 0x000fe40000000000 */
[----:B------:R-:W-:-:S13]  /*2a00*/  ISETP.NE.AND P0, PT, R13, RZ, PT ;  /* 0x000000ff0d00720c */ /* 0x000fda0003f05270 */
[----:B------:R-:W-:-:S10]  /*2a10*/  @!P0 DMUL R34, R32, 1.80143985094819840000e+16 ;  /* 0x4350000020228828 */ /* 0x000fd40000000000 */
[----:B------:R-:W-:Y:S01]  /*2a20*/  @!P0 IMAD.MOV.U32 R33, RZ, RZ, R35 ;  /* 0x000000ffff218224 */ /* 0x000fe200078e0023 */
[----:B------:R-:W-:Y:S01]  /*2a30*/  @!P0 LEA.HI R13, R35, 0xffffffca, RZ, 0xc ;  /* 0xffffffca230d8811 */ /* 0x000fe200078f60ff */
[----:B------:R-:W-:-:S03]  /*2a40*/  @!P0 IMAD.MOV.U32 R32, RZ, RZ, R34 ;  /* 0x000000ffff208224 */ /* 0x000fc600078e0022 */
[----:B------:R-:W-:-:S04]  /*2a50*/  LOP3.LUT R30, R33, 0x800fffff, RZ, 0xc0, !PT ;  /* 0x800fffff211e7812 */ /* 0x000fc800078ec0ff */
[----:B------:R-:W-:-:S04]  /*2a60*/  LOP3.LUT R33, R30, 0x3ff00000, RZ, 0xfc, !PT ;  /* 0x3ff000001e217812 */ /* 0x000fc800078efcff */
[----:B------:R-:W-:-:S13]  /*2a70*/  ISETP.GE.U32.AND P0, PT, R33, 0x3ff6a09f, PT ;  /* 0x3ff6a09f2100780c */ /* 0x000fda0003f06070 */
[----:B------:R-:W-:-:S04]  /*2a80*/  @P0 VIADD R30, R33, 0xfff00000 ;  /* 0xfff00000211e0836 */ /* 0x000fc80000000000 */
[----:B------:R-:W-:Y:S02]  /*2a90*/  @P0 IMAD.MOV.U32 R33, RZ, RZ, R30 ;  /* 0x000000ffff210224 */ /* 0x000fe400078e001e */
[----:B------:R-:W-:-:S04]  /*2aa0*/  IMAD.MOV.U32 R30, RZ, RZ, RZ ;  /* 0x000000ffff1e7224 */ /* 0x000fc800078e00ff */
[C---:B------:R-:W-:Y:S02]  /*2ab0*/  DADD R38, R32.reuse, 1 ;  /* 0x3ff0000020267429 */ /* 0x040fe40000000000 */
[----:B------:R-:W-:-:S04]  /*2ac0*/  DADD R44, R32, -1 ;  /* 0xbff00000202c7429 */ /* 0x000fc80000000000 */
[----:B------:R-:W0:Y:S02]  /*2ad0*/  MUFU.RCP64H R31, R39 ;  /* 0x00000027001f7308 */ /* 0x000e240000001800 */
[----:B0-----:R-:W-:-:S08]  /*2ae0*/  DFMA R36, -R38, R30, 1 ;  /* 0x3ff000002624742b */ /* 0x001fd0000000011e */
[----:B------:R-:W-:-:S08]  /*2af0*/  DFMA R36, R36, R36, R36 ;  /* 0x000000242424722b */ /* 0x000fd00000000024 */
[----:B------:R-:W-:Y:S01]  /*2b00*/  DFMA R36, R30, R36, R30 ;  /* 0x000000241e24722b */ /* 0x000fe2000000001e */
[----:B------:R-:W-:Y:S02]  /*2b10*/  IMAD.MOV.U32 R30, RZ, RZ, 0x41ad3b5a ;  /* 0x41ad3b5aff1e7424 */ /* 0x000fe400078e00ff */
[----:B------:R-:W-:-:S05]  /*2b20*/  IMAD.MOV.U32 R31, RZ, RZ, 0x3ed0f5d2 ;  /* 0x3ed0f5d2ff1f7424 */ /* 0x000fca00078e00ff */
[----:B------:R-:W-:-:S08]  /*2b30*/  DMUL R34, R36, R44 ;  /* 0x0000002c24227228 */ /* 0x000fd00000000000 */
[----:B------:R-:W-:-:S08]  /*2b40*/  DFMA R34, R36, R44, R34 ;  /* 0x0000002c2422722b */ /* 0x000fd00000000022 */
[----:B------:R-:W-:Y:S02]  /*2b50*/  DMUL R42, R34, R34 ;  /* 0x00000022222a7228 */ /* 0x000fe40000000000 */
[----:B------:R-:W-:-:S06]  /*2b60*/  DADD R32, R44, -R34 ;  /* 0x000000002c207229 */ /* 0x000fcc0000000822 */
[----:B------:R-:W-:Y:S01]  /*2b70*/  DFMA R30, R42, UR8, R30 ;  /* 0x000000082a1e7c2b */ /* 0x000fe2000800001e */
[----:B------:R-:W-:Y:S01]  /*2b80*/  UMOV UR8, 0x75488a3f ;  /* 0x75488a3f00087882 */ /* 0x000fe20000000000 */
[----:B------:R-:W-:Y:S01]  /*2b90*/  UMOV UR9, 0x3ef3b20a ;  /* 0x3ef3b20a00097882 */ /* 0x000fe20000000000 */
[----:B------:R-:W-:-:S05]  /*2ba0*/  DADD R32, R32, R32 ;  /* 0x0000000020207229 */ /* 0x000fca0000000020 */
[----:B------:R-:W-:Y:S01]  /*2bb0*/  DFMA R40, R42, R30, UR8 ;  /* 0x000000082a287e2b */ /* 0x000fe2000800001e */
[----:B------:R-:W-:Y:S01]  /*2bc0*/  UMOV UR8, 0xe4faecd5 ;  /* 0xe4faecd500087882 */ /* 0x000fe20000000000 */
[----:B------:R-:W-:Y:S01]  /*2bd0*/  UMOV UR9, 0x3f1745cd ;  /* 0x3f1745cd00097882 */ /* 0x000fe20000000000 */
[----:B------:R-:W-:-:S05]  /*2be0*/  DFMA R32, R44, -R34, R32 ;  /* 0x800000222c20722b */ /* 0x000fca0000000020 */
[----:B------:R-:W-:Y:S01]  /*2bf0*/  DFMA R40, R42, R40, UR8 ;  /* 0x000000082a287e2b */ /* 0x000fe20008000028 */
[----:B------:R-:W-:Y:S01]  /*2c00*/  UMOV UR8, 0x258a578b ;  /* 0x258a578b00087882 */ /* 0x000fe20000000000 */
[----:B------:R-:W-:Y:S01]  /*2c10*/  UMOV UR9, 0x3f3c71c7 ;  /* 0x3f3c71c700097882 */ /* 0x000fe20000000000 */
[----:B------:R-:W-:-:S05]  /*2c20*/  DMUL R32, R36, R32 ;  /* 0x0000002024207228 */ /* 0x000fca0000000000 */
[----:B------:R-:W-:Y:S01]  /*2c30*/  DFMA R40, R42, R40, UR8 ;  /* 0x000000082a287e2b */ /* 0x000fe20008000028 */
[----:B------:R-:W-:Y:S01]  /*2c40*/  UMOV UR8, 0x9242b910 ;  /* 0x9242b91000087882 */ /* 0x000fe20000000000 */
[----:B------:R-:W-:-:S03]  /*2c50*/  UMOV UR9, 0x3f624924 ;  /* 0x3f62492400097882 */ /* 0x000fc60000000000 */
[----:B------:R-:W-:Y:S02]  /*2c60*/  VIADD R47, R33, 0x100000 ;  /* 0x00100000212f7836 */ /* 0x000fe40000000000 */
[----:B------:R-:W-:Y:S01]  /*2c70*/  IMAD.MOV.U32 R46, RZ, RZ, R32 ;  /* 0x000000ffff2e7224 */ /* 0x000fe200078e0020 */
[----:B------:R-:W-:Y:S01]  /*2c80*/  DFMA R40, R42, R40, UR8 ;  /* 0x000000082a287e2b */ /* 0x000fe20008000028 */
[----:B------:R-:W-:Y:S01]  /*2c90*/  UMOV UR8, 0x99999dfb ;  /* 0x99999dfb00087882 */ /* 0x000fe20000000000 */
[----:B------:R-:W-:-:S06]  /*2ca0*/  UMOV UR9, 0x3f899999 ;  /* 0x3f89999900097882 */ /* 0x000fcc0000000000 */
[----:B------:R-:W-:Y:S01]  /*2cb0*/  DFMA R40, R42, R40, UR8 ;  /* 0x000000082a287e2b */ /* 0x000fe20008000028 */
[----:B------:R-:W-:Y:S01]  /*2cc0*/  UMOV UR8, 0x55555555 ;  /* 0x5555555500087882 */ /* 0x000fe20000000000 */
[----:B------:R-:W-:-:S06]  /*2cd0*/  UMOV UR9, 0x3fb55555 ;  /* 0x3fb5555500097882 */ /* 0x000fcc0000000000 */
[----:B------:R-:W-:-:S08]  /*2ce0*/  DFMA R30, R42, R40, UR8 ;  /* 0x000000082a1e7e2b */ /* 0x000fd00008000028 */
[----:B------:R-:W-:Y:S01]  /*2cf0*/  DADD R38, -R30, UR8 ;  /* 0x000000081e267e29 */ /* 0x000fe20008000100 */
[----:B------:R-:W-:Y:S01]  /*2d00*/  UMOV UR8, 0xb9e7b0 ;  /* 0x00b9e7b000087882 */ /* 0x000fe20000000000 */
[----:B------:R-:W-:-:S06]  /*2d10*/  UMOV UR9, 0x3c46a4cb ;  /* 0x3c46a4cb00097882 */ /* 0x000fcc0000000000 */
[----:B------:R-:W-:Y:S02]  /*2d20*/  DFMA R38, R42, R40, R38 ;  /* 0x000000282a26722b */ /* 0x000fe40000000026 */
[----:B------:R-:W-:-:S06]  /*2d30*/  DMUL R40, R34, R34 ;  /* 0x0000002222287228 */ /* 0x000fcc0000000000 */
[----:B------:R-:W-:Y:S02]  /*2d40*/  DADD R38, RZ, R38 ;  /* 0x00000000ff267229 */ /* 0x000fe40000000026 */
[C---:B------:R-:W-:Y:S02]  /*2d50*/  DMUL R36, R34.reuse, R40 ;  /* 0x0000002822247228 */ /* 0x040fe40000000000 */
[----:B------:R-:W-:-:S04]  /*2d60*/  DFMA R44, R34, R34, -R40 ;  /* 0x00000022222c722b */ /* 0x000fc80000000828 */
[----:B------:R-:W-:Y:S01]  /*2d70*/  DADD R38, R38, -UR8 ;  /* 0x8000000826267e29 */ /* 0x000fe20008000000 */
[----:B------:R-:W-:Y:S01]  /*2d80*/  UMOV UR8, 0x80000000 ;  /* 0x8000000000087882 */ /* 0x000fe20000000000 */
[C---:B------:R-:W-:Y:S01]  /*2d90*/  DFMA R42, R34.reuse, R40, -R36 ;  /* 0x00000028222a722b */ /* 0x040fe20000000824 */
[----:B------:R-:W-:Y:S01]  /*2da0*/  UMOV UR9, 0x43300000 ;  /* 0x4330000000097882 */ /* 0x000fe20000000000 */
[----:B------:R-:W-:-:S06]  /*2db0*/  DFMA R44, R34, R46, R44 ;  /* 0x0000002e222c722b */ /* 0x000fcc000000002c */
[----:B------:R-:W-:Y:S02]  /*2dc0*/  DFMA R42, R32, R40, R42 ;  /* 0x00000028202a722b */ /* 0x000fe4000000002a */
[----:B------:R-:W-:-:S06]  /*2dd0*/  DADD R40, R30, R38 ;  /* 0x000000001e287229 */ /* 0x000fcc0000000026 */
[----:B------:R-:W-:Y:S02]  /*2de0*/  DFMA R44, R34, R44, R42 ;  /* 0x0000002c222c722b */ /* 0x000fe4000000002a */
[----:B------:R-:W-:Y:S02]  /*2df0*/  DMUL R42, R40, R36 ;  /* 0x00000024282a7228 */ /* 0x000fe40000000000 */
[----:B------:R-:W-:-:S06]  /*2e00*/  DADD R30, R30, -R40 ;  /* 0x000000001e1e7229 */ /* 0x000fcc0000000828 */
[----:B------:R-:W-:Y:S02]  /*2e10*/  DFMA R46, R40, R36, -R42 ;  /* 0x00000024282e722b */ /* 0x000fe4000000082a */
[----:B------:R-:W-:-:S06]  /*2e20*/  DADD R30, R38, R30 ;  /* 0x00000000261e7229 */ /* 0x000fcc000000001e */
[----:B------:R-:W-:-:S08]  /*2e30*/  DFMA R44, R40, R44, R46 ;  /* 0x0000002c282c722b */ /* 0x000fd0000000002e */
[----:B------:R-:W-:-:S08]  /*2e40*/  DFMA R44, R30, R36, R44 ;  /* 0x000000241e2c722b */ /* 0x000fd0000000002c */
[----:B------:R-:W-:-:S08]  /*2e50*/  DADD R30, R42, R44 ;  /* 0x000000002a1e7229 */ /* 0x000fd0000000002c */
[--C-:B------:R-:W-:Y:S02]  /*2e60*/  DADD R36, R34, R30.reuse ;  /* 0x0000000022247229 */ /* 0x100fe4000000001e */
[----:B------:R-:W-:-:S06]  /*2e70*/  DADD R42, R42, -R30 ;  /* 0x000000002a2a7229 */ /* 0x000fcc000000081e */
[----:B------:R-:W-:Y:S02]  /*2e80*/  DADD R34, R34, -R36 ;  /* 0x0000000022227229 */ /* 0x000fe40000000824 */
[----:B------:R-:W-:-:S06]  /*2e90*/  DADD R42, R44, R42 ;  /* 0x000000002c2a7229 */ /* 0x000fcc000000002a */
[----:B------:R-:W-:Y:S01]  /*2ea0*/  DADD R34, R30, R34 ;  /* 0x000000001e227229 */ /* 0x000fe20000000022 */
[C---:B------:R-:W-:Y:S02]  /*2eb0*/  VIADD R30, R13.reuse, 0xfffffc01 ;  /* 0xfffffc010d1e7836 */ /* 0x040fe40000000000 */
[----:B------:R-:W-:Y:S02]  /*2ec0*/  @P0 VIADD R30, R13, 0xfffffc02 ;  /* 0xfffffc020d1e0836 */ /* 0x000fe40000000000 */
[----:B------:R-:W-:-:S03]  /*2ed0*/  IMAD.MOV.U32 R31, RZ, RZ, 0x43300000 ;  /* 0x43300000ff1f7424 */ /* 0x000fc600078e00ff */
[----:B------:R-:W-:Y:S01]  /*2ee0*/  DADD R42, R42, R34 ;  /* 0x000000002a2a7229 */ /* 0x000fe20000000022 */
[----:B------:R-:W-:-:S06]  /*2ef0*/  LOP3.LUT R30, R30, 0x80000000, RZ, 0x3c, !PT ;  /* 0x800000001e1e7812 */ /* 0x000fcc00078e3cff */
[----:B------:R-:W-:Y:S01]  /*2f00*/  DADD R34, R30, -UR8 ;  /* 0x800000081e227e29 */ /* 0x000fe20008000000 */
[----:B------:R-:W-:Y:S01]  /*2f10*/  UMOV UR8, 0xfefa39ef ;  /* 0xfefa39ef00087882 */ /* 0x000fe20000000000 */
[----:B------:R-:W-:Y:S01]  /*2f20*/  DADD R32, R32, R42 ;  /* 0x0000000020207229 */ /* 0x000fe2000000002a */
[----:B------:R-:W-:-:S07]  /*2f30*/  UMOV UR9, 0x3fe62e42 ;  /* 0x3fe62e4200097882 */ /* 0x000fce0000000000 */
[----:B------:R-:W-:-:S08]  /*2f40*/  DADD R38, R36, R32 ;  /* 0x0000000024267229 */ /* 0x000fd00000000020 */
[--C-:B------:R-:W-:Y:S02]  /*2f50*/  DFMA R30, R34, UR8, R38.reuse ;  /* 0x00000008221e7c2b */ /* 0x100fe40008000026 */
[----:B------:R-:W-:-:S06]  /*2f60*/  DADD R40, R36, -R38 ;  /* 0x0000000024287229 */ /* 0x000fcc0000000826 */
[----:B------:R-:W-:Y:S01]  /*2f70*/  DFMA R36, -R34, UR8, R30 ;  /* 0x0000000822247c2b */ /* 0x000fe2000800011e */
[----:B------:R-:W-:Y:S01]  /*2f80*/  UMOV UR8, 0x3b39803f ;  /* 0x3b39803f00087882 */ /* 0x000fe20000000000 */
[----:B------:R-:W-:Y:S01]  /*2f90*/  DADD R40, R32, R40 ;  /* 0x0000000020287229 */ /* 0x000fe20000000028 */
[----:B------:R-:W-:Y:S01]  /*2fa0*/  UMOV UR9, 0x3c7abc9e ;  /* 0x3c7abc9e00097882 */ /* 0x000fe20000000000 */
[----:B------:R-:W-:Y:S02]  /*2fb0*/  IMAD.MOV.U32 R33, RZ, RZ, R7 ;  /* 0x000000ffff217224 */ /* 0x000fe400078e0007 */
[----:B------:R-:W-:Y:S02]  /*2fc0*/  IMAD.MOV.U32 R32, RZ, RZ, R10 ;  /* 0x000000ffff207224 */ /* 0x000fe400078e000a */
[----:B------:R-:W-:Y:S01]  /*2fd0*/  DADD R36, -R38, R36 ;  /* 0x0000000026247229 */ /* 0x000fe20000000124 */
[C---:B------:R-:W-:Y:S01]  /*2fe0*/  IMAD.SHL.U32 R7, R33.reuse, 0x2, RZ ;  /* 0x0000000221077824 */ /* 0x040fe200078e00ff */
[----:B------:R-:W-:Y:S01]  /*2ff0*/  LOP3.LUT R10, R33, 0xff0fffff, RZ, 0xc0, !PT ;  /* 0xff0fffff210a7812 */ /* 0x000fe200078ec0ff */
[----:B------:R-:W-:-:S03]  /*3000*/  IMAD.MOV.U32 R38, RZ, RZ, R32 ;  /* 0x000000ffff267224 */ /* 0x000fc600078e0020 */
[----:B------:R-:W-:Y:S02]  /*3010*/  ISETP.GT.U32.AND P0, PT, R7, -0x2000001, PT ;  /* 0xfdffffff0700780c */ /* 0x000fe40003f04070 */
[----:B------:R-:W-:Y:S02]  /*3020*/  DADD R36, R40, -R36 ;  /* 0x0000000028247229 */ /* 0x000fe40000000824 */
[----:B------:R-:W-:-:S06]  /*3030*/  SEL R39, R10, R33, P0 ;  /* 0x000000210a277207 */ /* 0x000fcc0000000000 */
[----:B------:R-:W-:Y:S01]  /*3040*/  DFMA R34, R34, UR8, R36 ;  /* 0x0000000822227c2b */ /* 0x000fe20008000024 */
[----:B------:R-:W-:Y:S01]  /*3050*/  UMOV UR8, 0xfefa39ef ;  /* 0xfefa39ef00087882 */ /* 0x000fe20000000000 */
[----:B------:R-:W-:-:S06]  /*3060*/  UMOV UR9, 0x3fe62e42 ;  /* 0x3fe62e4200097882 */ /* 0x000fcc0000000000 */
[----:B------:R-:W-:-:S08]  /*3070*/  DADD R36, R30, R34 ;  /* 0x000000001e247229 */ /* 0x000fd00000000022 */
[----:B------:R-:W-:Y:S02]  /*3080*/  DADD R30, R30, -R36 ;  /* 0x000000001e1e7229 */ /* 0x000fe40000000824 */
[----:B------:R-:W-:-:S06]  /*3090*/  DMUL R32, R36, R38 ;  /* 0x0000002624207228 */ /* 0x000fcc0000000000 */
[----:B------:R-:W-:Y:S02]  /*30a0*/  DADD R34, R34, R30 ;  /* 0x0000000022227229 */ /* 0x000fe4000000001e */
[----:B------:R-:W-:-:S08]  /*30b0*/  DFMA R36, R36, R38, -R32 ;  /* 0x000000262424722b */ /* 0x000fd00000000820 */
[----:B------:R-:W-:Y:S01]  /*30c0*/  DFMA R34, R34, R38, R36 ;  /* 0x000000262222722b */ /* 0x000fe20000000024 */
[----:B------:R-:W-:Y:S02]  /*30d0*/  IMAD.MOV.U32 R38, RZ, RZ, 0x652b82fe ;  /* 0x652b82feff267424 */ /* 0x000fe400078e00ff */
[----:B------:R-:W-:-:S05]  /*30e0*/  IMAD.MOV.U32 R39, RZ, RZ, 0x3ff71547 ;  /* 0x3ff71547ff277424 */ /* 0x000fca00078e00ff */
[----:B------:R-:W-:-:S08]  /*30f0*/  DADD R40, R32, R34 ;  /* 0x0000000020287229 */ /* 0x000fd00000000022 */
[----:B------:R-:W-:Y:S02]  /*3100*/  DFMA R38, R40, R38, 6.75539944105574400000e+15 ;  /* 0x433800002826742b */ /* 0x000fe40000000026 */
[----:B------:R-:W-:Y:S01]  /*3110*/  FSETP.GEU.FTZ.AND P0, PT, |R41|, 4.1917929649353027344, PT ;  /* 0x4086232b2900780b */ /* 0x000fe20003f1e200 */
[----:B------:R-:W-:-:S05]  /*3120*/  DADD R32, R32, -R40 ;  /* 0x0000000020207229 */ /* 0x000fca0000000828 */
        /* <DEDUP_REMOVED lines=39> */
[C---:B------:R-:W-:Y:S02]  /*33a0*/  DADD R30, R40.reuse, +INF ;  /* 0x7ff00000281e7429 */ /* 0x040fe40000000000 */
[----:B------:R-:W-:-:S08]  /*33b0*/  DSETP.GEU.AND P0, PT, R40, RZ, PT ;  /* 0x000000ff2800722a */ /* 0x000fd00003f0e000 */
[----:B------:R-:W-:Y:S02]  /*33c0*/  FSEL R30, R30, RZ, P0 ;  /* 0x000000ff1e1e7208 */ /* 0x000fe40000000000 */
[----:B------:R-:W-:Y:S02]  /*33d0*/  FSEL R31, R31, RZ, P0 ;  /* 0x000000ff1f1f7208 */ /* 0x000fe40000000000 */
[----:B------:R-:W-:-:S13]  /*33e0*/  FSETP.GEU.FTZ.AND P0, PT, |R41|, 4.2275390625, PT ;  /* 0x408748002900780b */ /* 0x000fda0003f1e200 */
[----:B------:R-:W-:-:S04]  /*33f0*/  @!P0 LEA.HI R7, R38, R38, RZ, 0x1 ;  /* 0x0000002626078211 */ /* 0x000fc800078f08ff */
[----:B------:R-:W-:-:S05]  /*3400*/  @!P0 SHF.R.S32.HI R7, RZ, 0x1, R7 ;  /* 0x00000001ff078819 */ /* 0x000fca0000011407 */
[----:B------:R-:W-:Y:S02]  /*3410*/  @!P0 IMAD R37, R7, 0x100000, R37 ;  /* 0x0010000007258824 */ /* 0x000fe400078e0225 */
[----:B------:R-:W-:Y:S02]  /*3420*/  @!P0 IMAD.IADD R7, R38, 0x1, -R7 ;  /* 0x0000000126078824 */ /* 0x000fe400078e0a07 */
[----:B------:R-:W-:-:S03]  /*3430*/  @!P0 IMAD.MOV.U32 R38, RZ, RZ, RZ ;  /* 0x000000ffff268224 */ /* 0x000fc600078e00ff */
[----:B------:R-:W-:-:S06]  /*3440*/  @!P0 LEA R39, R7, 0x3ff00000, 0x14 ;  /* 0x3ff0000007278811 */ /* 0x000fcc00078ea0ff */
[----:B------:R-:W-:-:S11]  /*3450*/  @!P0 DMUL R30, R36, R38 ;  /* 0x00000026241e8228 */ /* 0x000fd60000000000 */
.L_x_1635:
[----:B------:R-:W-:Y:S01]  /*3460*/  DSETP.NEU.AND P0, PT, |R30|, +INF , PT ;  /* 0x7ff000001e00742a */ /* 0x000fe20003f0d200 */
[----:B------:R-:W-:Y:S01]  /*3470*/  IMAD.MOV.U32 R13, RZ, RZ, 0x0 ;  /* 0x00000000ff0d7424 */ /* 0x000fe200078e00ff */
[----:B------:R-:W-:-:S12]  /*3480*/  DADD R32, R34, R32 ;  /* 0x0000000022207229 */ /* 0x000fd80000000020 */
[----:B------:R-:W-:Y:S01]  /*3490*/  @P0 DFMA R30, R32, R30, R30 ;  /* 0x0000001e201e022b */ /* 0x000fe2000000001e */
[----:B------:R-:W-:Y:S10]  /*34a0*/  RET.REL.NODEC R12 `(_ZN2at6native61_GLOBAL__N__44eb8e94_28_ForeachBinaryOpScalarList_cu_dda10a6925multi_tensor_apply_kernelINS1_28TensorListScalarListMetadataIdLi2EEENS1_25BinaryOpScalarListFunctorIdLi2ELi1ELi1EEEJNS1_13power_functorIdEEEEEvT_T0_DpT1_) ;  /* 0xffffffc80cd47950 */ /* 0x000ff40003c3ffff */
.L_x_1636:
        /* <DEDUP_REMOVED lines=13> */
.L_x_3994:


//--------------------- .text._ZN2at6native61_GLOBAL__N__44eb8e94_28_ForeachBinaryOpScalarList_cu_dda10a6925multi_tensor_apply_kernelINS1_28TensorListScalarListMetadataIsLi2EEENS1_25BinaryOpScalarListFunctorIsLi2ELi1ELi1EEEJNS1_13power_functorIsEEEEEvT_T0_DpT1_ --------------------------
	.section	.text._ZN2at6native61_GLOBAL__N__44eb8e94_28_ForeachBinaryOpScalarList_cu_dda10a6925multi_tensor_apply_kernelINS1_28TensorListScalarListMetadataIsLi2EEENS1_25BinaryOpScalarListFunctorIsLi2ELi1ELi1EEEJNS1_13power_functorIsEEEEEvT_T0_DpT1_,"ax",@progbits
	.align	128
.text._ZN2at6native61_GLOBAL__N__44eb8e94_28_ForeachBinaryOpScalarList_cu_dda10a6925multi_tensor_apply_kernelINS1_28TensorListScalarListMetadataIsLi2EEENS1_25BinaryOpScalarListFunctorIsLi2ELi1ELi1EEEJNS1_13power_functorIsEEEEEvT_T0_DpT1_:
        .type           _ZN2at6native61_GLOBAL__N__44eb8e94_28_ForeachBinaryOpScalarList_cu_dda10a6925multi_tensor_apply_kernelINS1_28TensorListScalarListMetadataIsLi2EEENS1_25BinaryOpScalarListFunctorIsLi2ELi1ELi1EEEJNS1_13power_functorIsEEEEEvT_T0_DpT1_,@function
        .size           _ZN2at6native61_GLOBAL__N__44eb8e94_28_ForeachBinaryOpScalarList_cu_dda10a6925multi_tensor_apply_kernelINS1_28TensorListScalarListMetadataIsLi2EEENS1_25BinaryOpScalarListFunctorIsLi2ELi1ELi1EEEJNS1_13power_functorIsEEEEEvT_T0_DpT1_,(.L_x_3996 - _ZN2at6native61_GLOBAL__N__44eb8e94_28_ForeachBinaryOpScalarList_cu_dda10a6925multi_tensor_apply_kernelINS1_28TensorListScalarListMetadataIsLi2EEENS1_25BinaryOpScalarListFunctorIsLi2ELi1ELi1EEEJNS1_13power_functorIsEEEEEvT_T0_DpT1_)
        .other          _ZN2at6native61_GLOBAL__N__44eb8e94_28_ForeachBinaryOpScalarList_cu_dda10a6925multi_tensor_apply_kernelINS1_28TensorListScalarListMetadataIsLi2EEENS1_25BinaryOpScalarListFunctorIsLi2ELi1ELi1EEEJNS1_13power_functorIsEEEEEvT_T0_DpT1_,@"STO_CUDA_ENTRY STV_DEFAULT"
_ZN2at6native61_GLOBAL__N__44eb8e94_28_ForeachBinaryOpScalarList_cu_dda10a6925multi_tensor_apply_kernelINS1_28TensorListScalarListMetadataIsLi2EEENS1_25BinaryOpScalarListFunctorIsLi2ELi1ELi1EEEJNS1_13power_functorIsEEEEEvT_T0_DpT1_:
        /* <DEDUP_REMOVED lines=15> */
[----:B------:R-:W-:-:S04]  /*00f0*/  ULOP3.LUT UR8, UR6, 0x7, UR4, 0xc8, !UPT ;  /* 0x0000000706087892 */ /* 0x000fc8000f8ec804 */
[----:B------:R-:W-:-:S03]  /*0100*/  ULOP3.LUT UP0, URZ, UR8, 0x3, UR13, 0xf8, !UPT ;  /* 0x00000003083f7892 */ /* 0x000fc6000f80f80d */
[----:B------:R-:W-:Y:S01]  /*0110*/  UMOV UR8, 0x600 ;  /* 0x0000060000087882 */ /* 0x000fe20000000000 */
[----:B------:R-:W-:Y:S02]  /*0120*/  ULOP3.LUT UP0, URZ, URZ, URZ, URZ, 0xfc, UP0 ;  /* 0x0000003f3f3f7292 */ /* 0x000fe4000800fc3f */
[----:B------:R-:W-:Y:S02]  /*0130*/  ULEA UR12, UR12, UR8, 0x1 ;  /* 0x000000080c0c7291 */ /* 0x000fe4000f8e083f */
[----:B------:R-:W-:Y:S02]  /*0140*/  UIADD3.X UR8, ~UR9, UR11, URZ, UP1, !UPT ;  /* 0x0000000b09087290 */ /* 0x000fe40008ffe53f */
[----:B------:R-:W-:-:S08]  /*0150*/  PLOP3.LUT P0, PT, PT, PT, UP0, 0x80, 0x0 ;  /* 0x000000000000781c */ /* 0x000fd00003f0f008 */
[----:B------:R-:W-:-:S05]  /*0160*/  ULDC.U16 UR9, c[0x0][UR12+0x210] ;  /* 0x000084000c097abb */ /* 0x000fca0008000400 */
        /* <DEDUP_REMOVED lines=8> */
.L_x_1654:
[----:B0-----:R-:W-:Y:S01]  /*01f0*/  IADD3 R19, P0, R17, R14, RZ ;  /* 0x0000000e11137210 */ /* 0x001fe20007f1e0ff */
[C---:B-1----:R-:W-:Y:S01]  /*0200*/  IMAD R0, R16.reuse, 0x3, RZ ;  /* 0x0000000310007824 */ /* 0x042fe200078e02ff */
[----:B------:R-:W-:Y:S02]  /*0210*/  PRMT R23, RZ, 0x7610, R23 ;  /* 0x00007610ff177816 */ /* 0x000fe40000000017 */
[C---:B------:R-:W-:Y:S01]  /*0220*/  ISETP.GE.U32.AND P3, PT, R19.reuse, 0x10000, PT ;  /* 0x000100001300780c */ /* 0x040fe20003f66070 */
[----:B------:R-:W-:Y:S01]  /*0230*/  IMAD.X R8, RZ, RZ, R15, P0 ;  /* 0x000000ffff087224 */ /* 0x000fe200000e060f */
[-C--:B------:R-:W-:Y:S02]  /*0240*/  IADD3 R13, P1, R16, R19.reuse, RZ ;  /* 0x00000013100d7210 */ /* 0x080fe40007f3e0ff */
[-C--:B------:R-:W-:Y:S02]  /*0250*/  IADD3 R11, P2, R0, R19.reuse, RZ ;  /* 0x00000013000b7210 */ /* 0x080fe40007f5e0ff */
[----:B------:R-:W-:Y:S01]  /*0260*/  LEA R12, P6, R16, R19, 0x1 ;  /* 0x00000013100c7211 */ /* 0x000fe200078c08ff */
[--C-:B------:R-:W-:Y:S01]  /*0270*/  IMAD.X R10, RZ, RZ, R8.reuse, P1 ;  /* 0x000000ffff0a7224 */ /* 0x100fe200008e0608 */
[----:B------:R-:W-:Y:S01]  /*0280*/  ISETP.LT.U32.AND P0, PT, R19, UR13, PT ;  /* 0x0000000d13007c0c */ /* 0x000fe2000bf01070 */
[--C-:B------:R-:W-:Y:S01]  /*0290*/  IMAD.X R0, RZ, RZ, R8.reuse, P2 ;  /* 0x000000ffff007224 */ /* 0x100fe200010e0608 */
[----:B------:R-:W-:Y:S01]  /*02a0*/  ISETP.GE.U32.AND.EX P3, PT, R8, RZ, PT, P3 ;  /* 0x000000ff0800720c */ /* 0x000fe20003f66130 */
[----:B------:R-:W-:Y:S01]  /*02b0*/  IMAD.X R9, RZ, RZ, R8, P6 ;  /* 0x000000ffff097224 */ /* 0x000fe200030e0608 */
[----:B------:R-:W-:-:S02]  /*02c0*/  ISETP.GE.U32.AND P4, PT, R13, 0x10000, PT ;  /* 0x000100000d00780c */ /* 0x000fc40003f86070 */
[----:B------:R-:W-:Y:S02]  /*02d0*/  ISETP.LT.AND.EX P0, PT, R8, UR8, !P3, P0 ;  /* 0x0000000808007c0c */ /* 0x000fe4000df01300 */
[C---:B------:R-:W-:Y:S02]  /*02e0*/  ISETP.GE.U32.AND P3, PT, R12.reuse, 0x10000, PT ;  /* 0x000100000c00780c */ /* 0x040fe40003f66070 */
[----:B------:R-:W-:Y:S02]  /*02f0*/  ISETP.GE.U32.AND P6, PT, R11, 0x10000, PT ;  /* 0x000100000b00780c */ /* 0x000fe40003fc6070 */
[----:B------:R-:W-:Y:S02]  /*0300*/  ISETP.LT.U32.AND P5, PT, R13, UR13, PT ;  /* 0x0000000d0d007c0c */ /* 0x000fe4000bfa1070 */
[----:B------:R-:W-:Y:S02]  /*0310*/  ISETP.LT.U32.AND P1, PT, R12, UR13, PT ;  /* 0x0000000d0c007c0c */ /* 0x000fe4000bf21070 */
[----:B------:R-:W-:-:S02]  /*0320*/  ISETP.GE.U32.AND.EX P4, PT, R10, RZ, PT, P4 ;  /* 0x000000ff0a00720c */ /* 0x000fc40003f86140 */
[----:B------:R-:W-:Y:S02]  /*0330*/  ISETP.GE.U32.AND.EX P3, PT, R9, RZ, PT, P3 ;  /* 0x000000ff0900720c */ /* 0x000fe40003f66130 */
[----:B------:R-:W-:Y:S02]  /*0340*/  ISETP.LT.U32.AND P2, PT, R11, UR13, PT ;  /* 0x0000000d0b007c0c */ /* 0x000fe4000bf41070 */
[----:B------:R-:W-:Y:S02]  /*0350*/  ISETP.GE.U32.AND.EX P6, PT, R0, RZ, PT, P6 ;  /* 0x000000ff0000720c */ /* 0x000fe40003fc6160 */
[----:B------:R-:W-:Y:S02]  /*0360*/  ISETP.LT.AND.EX P4, PT, R10, UR8, !P4, P5 ;  /* 0x000000080a007c0c */ /* 0x000fe4000e781350 */
[----:B------:R-:W-:Y:S02]  /*0370*/  ISETP.LT.AND.EX P1, PT, R9, UR8, !P3, P1 ;  /* 0x0000000809007c0c */ /* 0x000fe4000df21310 */
[----:B------:R-:W-:-:S02]  /*0380*/  ISETP.LT.AND.EX P2, PT, R0, UR8, !P6, P2 ;  /* 0x0000000800007c0c */ /* 0x000fc4000f741320 */
[----:B------:R-:W-:-:S04]  /*0390*/  @P0 LEA R24, P3, R19, UR4, 0x1 ;  /* 0x0000000413180c11 */ /* 0x000fc8000f8608ff */
[----:B------:R-:W-:-:S03]  /*03a0*/  @P0 LEA.HI.X R25, R19, UR5, R8, 0x1, P3 ;  /* 0x0000000513190c11 */ /* 0x000fc600098f0c08 */
[----:B------:R-:W-:Y:S02]  /*03b0*/  @P4 LEA R2, P3, R13, UR4, 0x1 ;  /* 0x000000040d024c11 */ /* 0x000fe4000f8608ff */
[----:B------:R-:W-:Y:S02]  /*03c0*/  @P1 LEA R4, P5, R12, UR4, 0x1 ;  /* 0x000000040c041c11 */ /* 0x000fe4000f8a08ff */
[----:B------:R-:W-:Y:S02]  /*03d0*/  PRMT R22, RZ, 0x7610, R22 ;  /* 0x00007610ff167816 */ /* 0x000fe40000000016 */
[----:B------:R-:W-:Y:S02]  /*03e0*/  PRMT R20, RZ, 0x7610, R20 ;  /* 0x00007610ff147816 */ /* 0x000fe40000000014 */
[----:B------:R-:W-:Y:S01]  /*03f0*/  PRMT R18, RZ, 0x7610, R18 ;  /* 0x00007610ff127816 */ /* 0x000fe20000000012 */
[----:B------:R-:W-:Y:S01]  /*0400*/  UPRMT UR10, UR9, 0x9910, URZ ;  /* 0x00009910090a7896 */ /* 0x000fe2000800003f */
[----:B------:R-:W-:Y:S01]  /*0410*/  @P2 LEA R6, P6, R11, UR4, 0x1 ;  /* 0x000000040b062c11 */ /* 0x000fe2000f8c08ff */
[----:B------:R0:W5:Y:S01]  /*0420*/  @P0 LDG.E.U16 R23, desc[UR14][R24.64] ;  /* 0x0000000e18170981 */ /* 0x000162000c1e1500 */
[----:B------:R-:W-:-:S02]  /*0430*/  @P4 LEA.HI.X R3, R13, UR5, R10, 0x1, P3 ;  /* 0x000000050d034c11 */ /* 0x000fc400098f0c0a */
[----:B------:R-:W-:Y:S02]  /*0440*/  @P1 LEA.HI.X R5, R12, UR5, R9, 0x1, P5 ;  /* 0x000000050c051c11 */ /* 0x000fe4000a8f0c09 */
[----:B------:R-:W-:Y:S01]  /*0450*/  @P2 LEA.HI.X R7, R11, UR5, R0, 0x1, P6 ;  /* 0x000000050b072c11 */ /* 0x000fe2000b0f0c00 */
[----:B------:R1:W5:Y:S04]  /*0460*/  @P4 LDG.E.U16 R22, desc[UR14][R2.64] ;  /* 0x0000000e02164981 */ /* 0x000368000c1e1500 */
[----:B------:R1:W5:Y:S04]  /*0470*/  @P1 LDG.E.U16 R20, desc[UR14][R4.64] ;  /* 0x0000000e04141981 */ /* 0x000368000c1e1500 */
[----:B------:R1:W5:Y:S01]  /*0480*/  @P2 LDG.E.U16 R18, desc[UR14][R6.64] ;  /* 0x0000000e06122981 */ /* 0x000362000c1e1500 */
[----:B------:R-:W-:Y:S01]  /*0490*/  ISETP.LE.AND P3, PT, RZ, UR10, PT ;  /* 0x0000000aff007c0c */ /* 0x000fe2000bf63270 */
[----:B0-----:R-:W-:-:S12]  /*04a0*/  IMAD.MOV.U32 R24, RZ, RZ, 0x1 ;  /* 0x00000001ff187424 */ /* 0x001fd800078e00ff */
[----:B-1----:R-:W-:Y:S05]  /*04b0*/  @!P3 BRA `(.L_x_1638) ;  /* 0x0000000000b0b947 */ /* 0x002fea0003800000 */
[----:B------:R-:W-:Y:S01]  /*04c0*/  ISETP.NE.AND P5, PT, RZ, UR9, PT ;  /* 0x00000009ff007c0c */ /* 0x000fe2000bfa5270 */
[----:B------:R-:W-:-:S12]  /*04d0*/  IMAD.MOV.U32 R21, RZ, RZ, 0x1 ;  /* 0x00000001ff157424 */ /* 0x000fd800078e00ff */
[----:B------:R-:W-:Y:S05]  /*04e0*/  @!P5 BRA `(.L_x_1639) ;  /* 0x0000000000d4d947 */ /* 0x000fea0003800000 */
[----:B------:R-:W-:-:S04]  /*04f0*/  ULOP3.LUT UR10, UR9, 0x1, URZ, 0xc0, !UPT ;  /* 0x00000001090a7892 */ /* 0x000fc8000f8ec03f */
[----:B------:R-:W-:Y:S02]  /*0500*/  UISETP.NE.U32.AND UP0, UPT, UR10, 0x1, UPT ;  /* 0x000000010a00788c */ /* 0x000fe4000bf05070 */
[----:B------:R-:W-:-:S04]  /*0510*/  UIADD3 UR10, UR9, 0x1, URZ ;  /* 0x00000001090a7890 */ /* 0x000fc8000fffe03f */
[----:B------:R-:W-:Y:S01]  /*0520*/  ULOP3.LUT UR10, UR10, 0xffff, URZ, 0xc0, !UPT ;  /* 0x0000ffff0a0a7892 */ /* 0x000fe2000f8ec03f */
[----:B------:R-:W-:-:S03]  /*0530*/  PLOP3.LUT P5, PT, PT, PT, UP0, 0x80, 0x0 ;  /* 0x000000000000781c */ /* 0x000fc60003faf008 */
[----:B------:R-:W-:Y:S01]  /*0540*/  UISETP.GE.U32.AND UP0, UPT, UR10, 0x3, UPT ;  /* 0x000000030a00788c */ /* 0x000fe2000bf06070 */
[C---:B-----5:R-:W-:Y:S02]  /*0550*/  SEL R2, R23.reuse, 0x1, !P5 ;  /* 0x0000000117027807 */ /* 0x060fe40006800000 */
[----:B------:R-:W-:Y:S02]  /*0560*/  PRMT R23, R23, 0x9910, RZ ;  /* 0x0000991017177816 */ /* 0x000fe400000000ff */
[----:B------:R-:W-:Y:S02]  /*0570*/  PRMT R21, R2, 0x9910, RZ ;  /* 0x0000991002157816 */ /* 0x000fe400000000ff */
[----:B------:R-:W-:Y:S01]  /*0580*/  PLOP3.LUT P5, PT, PT, PT, UP0, 0x80, 0x0 ;  /* 0x000000000000781c */ /* 0x000fe20003faf008 */
[----:B------:R-:W-:-:S04]  /*0590*/  IMAD.MOV.U32 R2, RZ, RZ, R23 ;  /* 0x000000ffff027224 */ /* 0x000fc800078e0017 */
[----:B------:R-:W-:-:S08]  /*05a0*/  IMAD R2, R2, R2, RZ ;  /* 0x0000000202027224 */ /* 0x000fd000078e02ff */
[----:B------:R-:W-:Y:S05]  /*05b0*/  @!P5 BRA `(.L_x_1639) ;  /* 0x0000000000a0d947 */ /* 0x000fea0003800000 */
[----:B------:R-:W-:Y:S01]  /*05c0*/  ULEA.HI UR10, UR9, UR9, URZ, 0x11 ;  /* 0x00000009090a7291 */ /* 0x000fe2000f8f883f */
[----:B------:R-:W-:-:S03]  /*05d0*/  PRMT R6, R2, 0x7610, R6 ;  /* 0x0000761002067816 */ /* 0x000fc60000000006 */
[----:B------:R-:W-:-:S04]  /*05e0*/  UPRMT UR10, UR10, 0x9910, URZ ;  /* 0x000099100a0a7896 */ /* 0x000fc8000800003f */
[----:B------:R-:W-:-:S06]  /*05f0*/  USHF.R.S32.HI UR10, URZ, 0x1, UR10 ;  /* 0x000000013f0a7899 */ /* 0x000fcc000801140a */
[----:B------:R-:W-:-:S05]  /*0600*/  IMAD.U32 R3, RZ, RZ, UR10 ;  /* 0x0000000aff037e24 */ /* 0x000fca000f8e00ff */
[----:B------:R-:W-:-:S07]  /*0610*/  PRMT R2, R3, 0x7610, R2 ;  /* 0x0000761003027816 */ /* 0x000fce0000000002 */
.L_x_1640:
[C---:B------:R-:W-:Y:S01]  /*0620*/  LOP3.LUT R3, R2.reuse, 0x1, RZ, 0xc0, !PT ;  /* 0x0000000102037812 */ /* 0x040fe200078ec0ff */
[C---:B------:R-:W-:Y:S01]  /*0630*/  VIADD R4, R2.reuse, 0x1 ;  /* 0x0000000102047836 */ /* 0x040fe20000000000 */
[----:B------:R-:W-:Y:S02]  /*0640*/  LOP3.LUT R5, R2, 0xffff, RZ, 0xc0, !PT ;  /* 0x0000ffff02057812 */ /* 0x000fe400078ec0ff */
[----:B------:R-:W-:Y:S02]  /*0650*/  ISETP.NE.U32.AND P5, PT, R3, 0x1, PT ;  /* 0x000000010300780c */ /* 0x000fe40003fa5070 */
[C---:B------:R-:W-:Y:S02]  /*0660*/  PRMT R7, R6.reuse, 0x9910, RZ ;  /* 0x0000991006077816 */ /* 0x040fe400000000ff */
[----:B------:R-:W-:Y:S02]  /*0670*/  LEA.HI R5, R5, R2, RZ, 0x11 ;  /* 0x0000000205057211 */ /* 0x000fe400078f88ff */
[----:B------:R-:W-:Y:S01]  /*0680*/  SEL R3, R6, 0x1, !P5 ;  /* 0x0000000106037807 */ /* 0x000fe20006800000 */
[----:B------:R-:W-:Y:S01]  /*0690*/  IMAD.MOV.U32 R6, RZ, RZ, R7 ;  /* 0x000000ffff067224 */ /* 0x000fe200078e0007 */
[----:B------:R-:W-:-:S02]  /*06a0*/  PRMT R7, R5, 0x9910, RZ ;  /* 0x0000991005077816 */ /* 0x000fc400000000ff */
[----:B------:R-:W-:Y:S01]  /*06b0*/  LOP3.LUT R5, R4, 0xffff, RZ, 0xc0, !PT ;  /* 0x0000ffff04057812 */ /* 0x000fe200078ec0ff */
[----:B------:R-:W-:Y:S01]  /*06c0*/  IMAD R6, R6, R6, RZ ;  /* 0x0000000606067224 */ /* 0x000fe200078e02ff */
[----:B------:R-:W-:Y:S01]  /*06d0*/  PRMT R21, R21, 0x9910, RZ ;  /* 0x0000991015157816 */ /* 0x000fe200000000ff */
[----:B------:R-:W-:Y:S01]  /*06e0*/  IMAD.MOV.U32 R4, RZ, RZ, R7 ;  /* 0x000000ffff047224 */ /* 0x000fe200078e0007 */
[----:B------:R-:W-:Y:S02]  /*06f0*/  ISETP.GE.U32.AND P5, PT, R5, 0x3, PT ;  /* 0x000000030500780c */ /* 0x000fe40003fa6070 */
[----:B------:R-:W-:Y:S01]  /*0700*/  PRMT R3, R3, 0x9910, RZ ;  /* 0x0000991003037816 */ /* 0x000fe200000000ff */
[----:B------:R-:W-:Y:S01]  /*0710*/  IMAD.MOV.U32 R2, RZ, RZ, R21 ;  /* 0x000000ffff027224 */ /* 0x000fe200078e0015 */
[----:B------:R-:W-:-:S03]  /*0720*/  SHF.R.S32.HI R4, RZ, 0x1, R4 ;  /* 0x00000001ff047819 */ /* 0x000fc60000011404 */
[----:B------:R-:W-:Y:S01]  /*0730*/  IMAD R3, R2, R3, RZ ;  /* 0x0000000302037224 */ /* 0x000fe200078e02ff */
[----:B------:R-:W-:-:S04]  /*0740*/  PRMT R2, R4, 0x7610, R2 ;  /* 0x0000761004027816 */ /* 0x000fc80000000002 */
[----:B------:R-:W-:Y:S01]  /*0750*/  PRMT R21, R3, 0x7610, R21 ;  /* 0x0000761003157816 */ /* 0x000fe20000000015 */
[----:B------:R-:W-:Y:S06]  /*0760*/  @P5 BRA `(.L_x_1640) ;  /* 0xfffffffc00ac5947 */ /* 0x000fec000383ffff */
[----:B------:R-:W-:Y:S05]  /*0770*/  BRA `(.L_x_1639) ;  /* 0x0000000000307947 */ /* 0x000fea0003800000 */
.L_x_1638:
[----:B-----5:R-:W-:Y:S01]  /*0780*/  PRMT R2, R23, 0x9910, RZ ;  /* 0x0000991017027816 */ /* 0x020fe200000000ff */
[----:B------:R-:W-:Y:S01]  /*0790*/  BSSY B0, `(.L_x_1639) ;  /* 0x000000a000007945 */ /* 0x000fe20003800000 */
[----:B------:R-:W-:Y:S02]  /*07a0*/  IMAD.MOV.U32 R21, RZ, RZ, 0x1 ;  /* 0x00000001ff157424 */ /* 0x000fe400078e00ff */
[----:B------:R-:W-:-:S13]  /*07b0*/  ISETP.NE.AND P5, PT, R2, 0x1, PT ;  /* 0x000000010200780c */ /* 0x000fda0003fa5270 */
[----:B------:R-:W-:Y:S05]  /*07c0*/  @!P5 BRA `(.L_x_1641) ;  /* 0x000000000018d947 */ /* 0x000fea0003800000 */
[----:B------:R-:W-:Y:S01]  /*07d0*/  ISETP.NE.AND P5, PT, R2, -0x1, PT ;  /* 0xffffffff0200780c */ /* 0x000fe20003fa5270 */
[----:B------:R-:W-:-:S12]  /*07e0*/  IMAD.U32 R2, RZ, RZ, UR9 ;  /* 0x00000009ff027e24 */ /* 0x000fd8000f8e00ff */
[----:B------:R-:W-:-:S04]  /*07f0*/  @!P5 LOP3.LUT R2, R2, 0x1, RZ, 0xc0, !PT ;  /* 0x000000010202d812 */ /* 0x000fc800078ec0ff */
[----:B------:R-:W-:-:S04]  /*0800*/  @!P5 ISETP.NE.U32.AND P6, PT, R2, 0x1, PT ;  /* 0x000000010200d80c */ /* 0x000fc80003fc5070 */
[----:B------:R-:W-:-:S04]  /*0810*/  @!P5 SEL R21, R24, 0xffff, P6 ;  /* 0x0000ffff1815d807 */ /* 0x000fc80003000000 */
[----:B------:R-:W-:-:S07]  /*0820*/  @P5 PRMT R21, RZ, 0x7610, R21 ;  /* 0x00007610ff155816 */ /* 0x000fce0000000015 */
.L_x_1641:
[----:B------:R-:W-:Y:S05]  /*0830*/  BSYNC B0 ;  /* 0x0000000000007941 */ /* 0x000fea0003800000 */
.L_x_1639:
[----:B------:R-:W-:Y:S05]  /*0840*/  @!P3 BRA `(.L_x_1642) ;  /* 0x0000000000b0b947 */ /* 0x000fea0003800000 */
[----:B------:R-:W-:Y:S01]  /*0850*/  ISETP.NE.AND P5, PT, RZ, UR9, PT ;  /* 0x00000009ff007c0c */ /* 0x000fe2000bfa5270 */
[----:B-----5:R-:W-:-:S12]  /*0860*/  IMAD.MOV.U32 R23, RZ, RZ, 0x1 ;  /* 0x00000001ff177424 */ /* 0x020fd800078e00ff */
[----:B------:R-:W-:Y:S05]  /*0870*/  @!P5 BRA `(.L_x_1643) ;  /* 0x0000000000d4d947 */ /* 0x000fea0003800000 */
[----:B------:R-:W-:-:S04]  /*0880*/  ULOP3.LUT UR10, UR9, 0x1, URZ, 0xc0, !UPT ;  /* 0x00000001090a7892 */ /* 0x000fc8000f8ec03f */
[----:B------:R-:W-:Y:S02]  /*0890*/  UISETP.NE.U32.AND UP0, UPT, UR10, 0x1, UPT ;  /* 0x000000010a00788c */ /* 0x000fe4000bf05070 */
[----:B------:R-:W-:-:S04]  /*08a0*/  UIADD3 UR10, UR9, 0x1, URZ ;  /* 0x00000001090a7890 */ /* 0x000fc8000fffe03f */
[----:B------:R-:W-:Y:S01]  /*08b0*/  ULOP3.LUT UR10, UR10, 0xffff, URZ, 0xc0, !UPT ;  /* 0x0000ffff0a0a7892 */ /* 0x000fe2000f8ec03f */
[----:B------:R-:W-:-:S03]  /*08c0*/  PLOP3.LUT P5, PT, PT, PT, UP0, 0x80, 0x0 ;  /* 0x000000000000781c */ /* 0x000fc60003faf008 */
[----:B------:R-:W-:Y:S01]  /*08d0*/  UISETP.GE.U32.AND UP0, UPT, UR10, 0x3, UPT ;  /* 0x000000030a00788c */ /* 0x000fe2000bf06070 */
[C---:B------:R-:W-:Y:S02]  /*08e0*/  SEL R2, R22.reuse, 0x1, !P5 ;  /* 0x0000000116027807 */ /* 0x040fe40006800000 */
        /* <DEDUP_REMOVED lines=12> */
.L_x_1644:
        /* <DEDUP_REMOVED lines=22> */
.L_x_1642:
        /* <DEDUP_REMOVED lines=11> */
.L_x_1645:
[----:B------:R-:W-:Y:S05]  /*0bc0*/  BSYNC B0 ;  /* 0x0000000000007941 */ /* 0x000fea0003800000 */
.L_x_1643:
[----:B------:R-:W-:Y:S05]  /*0bd0*/  @!P3 BRA `(.L_x_1646) ;  /* 0x0000000000b0b947 */ /* 0x000fea0003800000 */
        /* <DEDUP_REMOVED lines=22> */
.L_x_1648:
        /* <DEDUP_REMOVED lines=22> */
.L_x_1646:
[----:B------:R-:W-:Y:S01]  /*0ea0*/  PRMT R2, R20, 0x9910, RZ ;  /* 0x0000991014027816 */ /* 0x000fe200000000ff */
        /* <DEDUP_REMOVED lines=10> */
.L_x_1649:
[----:B------:R-:W-:Y:S05]  /*0f50*/  BSYNC B0 ;  /* 0x0000000000007941 */ /* 0x000fea0003800000 */
.L_x_1647:
        /* <DEDUP_REMOVED lines=23> */
.L_x_1652:
        /* <DEDUP_REMOVED lines=22> */
.L_x_1650:
        /* <DEDUP_REMOVED lines=10> */
[----:B------:R-:W-:-:S04]  /*12d0*/  @!P3 PRMT R27, R24, 0x7610, R27 ;  /* 0x00007610181bb816 */ /* 0x000fc8000000001b */
[----:B------:R-:W-:-:S07]  /*12e0*/  @P3 PRMT R27, RZ, 0x7610, R27 ;  /* 0x00007610ff1b3816 */ /* 0x000fce000000001b */
.L_x_1653:
[----:B------:R-:W-:Y:S05]  /*12f0*/  BSYNC B0 ;  /* 0x0000000000007941 */ /* 0x000fea0003800000 */
.L_x_1651:
[----:B------:R-:W-:Y:S01]  /*1300*/  @P0 LEA R2, P6, R19, UR6, 0x1 ;  /* 0x0000000613020c11 */ /* 0x000fe2000f8c08ff */
[----:B------:R-:W-:Y:S01]  /*1310*/  IMAD.WIDE.U32 R14, R16, 0x4, R14 ;  /* 0x00000004100e7825 */ /* 0x000fe200078e000e */
[----:B------:R-:W-:Y:S02]  /*1320*/  @P4 LEA R4, P5, R13, UR6, 0x1 ;  /* 0x000000060d044c11 */ /* 0x000fe4000f8a08ff */
[C---:B------:R-:W-:Y:S02]  /*1330*/  @P1 LEA R6, P3, R12.reuse, UR6, 0x1 ;  /* 0x000000060c061c11 */ /* 0x040fe4000f8608ff */
[----:B------:R-:W-:Y:S02]  /*1340*/  @P0 LEA.HI.X R3, R19, UR7, R8, 0x1, P6 ;  /* 0x0000000713030c11 */ /* 0x000fe4000b0f0c08 */
[----:B------:R-:W-:Y:S02]  /*1350*/  @P2 LEA R8, P6, R11, UR6, 0x1 ;  /* 0x000000060b082c11 */ /* 0x000fe4000f8c08ff */
[----:B------:R-:W-:Y:S01]  /*1360*/  @P4 LEA.HI.X R5, R13, UR7, R10, 0x1, P5 ;  /* 0x000000070d054c11 */ /* 0x000fe2000a8f0c0a */
[----:B------:R2:W-:Y:S01]  /*1370*/  @P0 STG.E.U16 desc[UR14][R2.64], R21 ;  /* 0x0000001502000986 */ /* 0x0005e2000c10150e */
[----:B------:R-:W-:-:S02]  /*1380*/  @P1 LEA.HI.X R7, R12, UR7, R9, 0x1, P3 ;  /* 0x000000070c071c11 */ /* 0x000fc400098f0c09 */
[----:B------:R-:W-:Y:S01]  /*1390*/  @P2 LEA.HI.X R9, R11, UR7, R0, 0x1, P6 ;  /* 0x000000070b092c11 */ /* 0x000fe2000b0f0c00 */
[----:B------:R2:W-:Y:S01]  /*13a0*/  @P4 STG.E.U16 desc[UR14][R4.64], R23 ;  /* 0x0000001704004986 */ /* 0x0005e2000c10150e */
[----:B------:R-:W-:-:S03]  /*13b0*/  ISETP.GE.U32.AND P0, PT, R14, 0x10000, PT ;  /* 0x000100000e00780c */ /* 0x000fc60003f06070 */
[----:B------:R2:W-:Y:S01]  /*13c0*/  @P1 STG.E.U16 desc[UR14][R6.64], R25 ;  /* 0x0000001906001986 */ /* 0x0005e2000c10150e */
[----:B------:R-:W-:Y:S02]  /*13d0*/  ISETP.LT.U32.AND P1, PT, R14, UR13, PT ;  /* 0x0000000d0e007c0c */ /* 0x000fe4000bf21070 */
[C---:B------:R-:W-:Y:S01]  /*13e0*/  ISETP.GE.U32.AND.EX P0, PT, R15.reuse, RZ, PT, P0 ;  /* 0x000000ff0f00720c */ /* 0x040fe20003f06100 */
[----:B------:R2:W-:Y:S01]  /*13f0*/  @P2 STG.E.U16 desc[UR14][R8.64], R27 ;  /* 0x0000001b08002986 */ /* 0x0005e2000c10150e */
[----:B------:R-:W-:-:S13]  /*1400*/  ISETP.LT.AND.EX P1, PT, R15, UR8, PT, P1 ;  /* 0x000000080f007c0c */ /* 0x000fda000bf21310 */
[----:B--2---:R-:W-:Y:S05]  /*1410*/  @!P0 BRA P1, `(.L_x_1654) ;  /* 0xffffffec00748947 */ /* 0x004fea000083ffff */
[----:B------:R-:W-:Y:S05]  /*1420*/  EXIT ;  /* 0x000000000000794d */ /* 0x000fea0003800000 */
.L_x_1637:
[----:B------:R-:W0:Y:S02]  /*1430*/  S2R R0, SR_TID.X ;  /* 0x0000000000007919 */ /* 0x000e240000002100 */
[----:B0-----:R-:W-:-:S03]  /*1440*/  IMAD.WIDE.U32 R2, R0, 0x4, RZ ;  /* 0x0000000400027825 */ /* 0x001fc600078e00ff */
[----:B------:R-:W-:-:S04]  /*1450*/  ISETP.GE.U32.AND P0, PT, R2, UR13, PT ;  /* 0x0000000d02007c0c */ /* 0x000fc8000bf06070 */
[----:B------:R-:W-:-:S04]  /*1460*/  ISETP.GE.AND.EX P0, PT, R3, UR8, PT, P0 ;  /* 0x0000000803007c0c */ /* 0x000fc8000bf06300 */
[----:B------:R-:W-:-:S13]  /*1470*/  ISETP.GT.U32.OR P0, PT, R0, 0x3fff, P0 ;  /* 0x00003fff0000780c */ /* 0x000fda0000704470 */
[----:B------:R-:W-:Y:S05]  /*1480*/  @P0 EXIT ;  /* 0x000000000000094d */ /* 0x000fea0003800000 */
[----:B------:R-:W-:Y:S01]  /*1490*/  ULOP3.LUT UR10, UR9, 0x1, URZ, 0xc0, !UPT ;  /* 0x00000001090a7892 */ /* 0x000fe2000f8ec03f */
[----:B------:R-:W-:Y:S01]  /*14a0*/  IMAD.MOV.U32 R5, RZ, RZ, RZ ;  /* 0x000000ffff057224 */ /* 0x000fe200078e00ff */
[----:B------:R-:W-:Y:S02]  /*14b0*/  ULDC UR12, c[0x0][0x0] ;  /* 0x00000000000c7ab9 */ /* 0x000fe40000000800 */
[----:B------:R-:W-:-:S03]  /*14c0*/  UISETP.NE.U32.AND UP0, UPT, UR10, 0x1, UPT ;  /* 0x000000010a00788c */ /* 0x000fc6000bf05070 */
[----:B------:R-:W-:Y:S02]  /*14d0*/  UMOV UR10, 0x1 ;  /* 0x00000001000a7882 */ /* 0x000fe40000000000 */
[----:B------:R-:W-:-:S12]  /*14e0*/  USEL UR10, UR10, 0xffff, UP0 ;  /* 0x0000ffff0a0a7887 */ /* 0x000fd80008000000 */
.L_x_1671:
[C---:B------:R-:W-:Y:S01]  /*14f0*/  IMAD.SHL.U32 R4, R0.reuse, 0x8, RZ ;  /* 0x0000000800047824 */ /* 0x040fe200078e00ff */
[----:B------:R-:W-:-:S04]  /*1500*/  SHF.L.U64.HI R10, R0, 0x3, R5 ;  /* 0x00000003000a7819 */ /* 0x000fc80000010205 */
[----:B------:R-:W-:-:S04]  /*1510*/  IADD3 R2, P0, R4, UR4, RZ ;  /* 0x0000000404027c10 */ /* 0x000fc8000ff1e0ff */
[----:B------:R-:W-:-:S06]  /*1520*/  IADD3.X R3, R10, UR5, RZ, P0, !PT ;  /* 0x000000050a037c10 */ /* 0x000fcc00087fe4ff */
[----:B------:R-:W2:Y:S01]  /*1530*/  LDG.E.64 R2, desc[UR14][R2.64] ;  /* 0x0000000e02027981 */ /* 0x000ea2000c1e1b00 */
[----:B------:R-:W-:Y:S01]  /*1540*/  UPRMT UR11, UR9, 0x9910, URZ ;  /* 0x00009910090b7896 */ /* 0x000fe2000800003f */
[----:B------:R-:W-:Y:S05]  /*1550*/  BSSY B0, `(.L_x_1655) ;  /* 0x0000036000007945 */ /* 0x000fea0003800000 */
[----:B------:R-:W-:Y:S02]  /*1560*/  ISETP.LE.AND P0, PT, RZ, UR11, PT ;  /* 0x0000000bff007c0c */ /* 0x000fe4000bf03270 */
[----:B--2---:R-:W-:Y:S02]  /*1570*/  PRMT R9, R2, 0x7632, R9 ;  /* 0x0000763202097816 */ /* 0x004fe40000000009 */
[----:B------:R-:W-:-:S09]  /*1580*/  PRMT R8, R3, 0x7632, R8 ;  /* 0x0000763203087816 */ /* 0x000fd20000000008 */
[----:B------:R-:W-:Y:S05]  /*1590*/  @!P0 BRA `(.L_x_1656) ;  /* 0x0000000000a88947 */ /* 0x000fea0003800000 */
[----:B------:R-:W-:Y:S01]  /*15a0*/  ISETP.NE.AND P1, PT, RZ, UR9, PT ;  /* 0x00000009ff007c0c */ /* 0x000fe2000bf25270 */
[----:B------:R-:W-:-:S12]  /*15b0*/  IMAD.MOV.U32 R6, RZ, RZ, 0x1 ;  /* 0x00000001ff067424 */ /* 0x000fd800078e00ff */
[----:B------:R-:W-:Y:S05]  /*15c0*/  @!P1 BRA `(.L_x_1657) ;  /* 0x0000000000b89947 */ /* 0x000fea0003800000 */
[----:B------:R-:W-:Y:S01]  /*15d0*/  ULOP3.LUT UR11, UR9, 0x1, URZ, 0xc0, !UPT ;  /* 0x00000001090b7892 */ /* 0x000fe2000f8ec03f */
[----:B------:R-:W-:-:S03]  /*15e0*/  PRMT R7, R2, 0x9910, RZ ;  /* 0x0000991002077816 */ /* 0x000fc600000000ff */
[----:B------:R-:W-:Y:S02]  /*15f0*/  UISETP.NE.U32.AND UP0, UPT, UR11, 0x1, UPT ;  /* 0x000000010b00788c */ /* 0x000fe4000bf05070 */
[----:B------:R-:W-:Y:S01]  /*1600*/  UIADD3 UR11, UR9, 0x1, URZ ;  /* 0x00000001090b7890 */ /* 0x000fe2000fffe03f */
[----:B------:R-:W-:-:S03]  /*1610*/  IMAD R7, R7, R7, RZ ;  /* 0x0000000707077224 */ /* 0x000fc600078e02ff */
[----:B------:R-:W-:Y:S01]  /*1620*/  ULOP3.LUT UR11, UR11, 0xffff, URZ, 0xc0, !UPT ;  /* 0x0000ffff0b0b7892 */ /* 0x000fe2000f8ec03f */
[----:B------:R-:W-:-:S03]  /*1630*/  PLOP3.LUT P1, PT, PT, PT, UP0, 0x80, 0x0 ;  /* 0x000000000000781c */ /* 0x000fc60003f2f008 */
[----:B------:R-:W-:Y:S01]  /*1640*/  UISETP.GE.U32.AND UP0, UPT, UR11, 0x3, UPT ;  /* 0x000000030b00788c */ /* 0x000fe2000bf06070 */
[----:B------:R-:W-:-:S04]  /*1650*/  SEL R6, R2, 0x1, !P1 ;  /* 0x0000000102067807 */ /* 0x000fc80004800000 */
[----:B------:R-:W-:Y:S02]  /*1660*/  PRMT R6, R6, 0x9910, RZ ;  /* 0x0000991006067816 */ /* 0x000fe400000000ff */
[----:B------:R-:W-:-:S13]  /*1670*/  PLOP3.LUT P1, PT, PT, PT, UP0, 0x80, 0x0 ;  /* 0x000000000000781c */ /* 0x000fda0003f2f008 */
[----:B------:R-:W-:Y:S05]  /*1680*/  @!P1 BRA `(.L_x_1657) ;  /* 0x0000000000889947 */ /* 0x000fea0003800000 */
[----:B------:R-:W-:Y:S01]  /*1690*/  ULEA.HI UR11, UR9, UR9, URZ, 0x11 ;  /* 0x00000009090b7291 */ /* 0x000fe2000f8f883f */
[----:B------:R-:W-:-:S03]  /*16a0*/  PRMT R13, R7, 0x7610, R13 ;  /* 0x00007610070d7816 */ /* 0x000fc6000000000d */
[----:B------:R-:W-:-:S04]  /*16b0*/  UPRMT UR11, UR11, 0x9910, URZ ;  /* 0x000099100b0b7896 */ /* 0x000fc8000800003f */
[----:B------:R-:W-:-:S06]  /*16c0*/  USHF.R.S32.HI UR11, URZ, 0x1, UR11 ;  /* 0x000000013f0b7899 */ /* 0x000fcc000801140b */
[----:B------:R-:W-:-:S05]  /*16d0*/  IMAD.U32 R11, RZ, RZ, UR11 ;  /* 0x0000000bff0b7e24 */ /* 0x000fca000f8e00ff */
[----:B------:R-:W-:-:S07]  /*16e0*/  PRMT R7, R11, 0x7610, R7 ;  /* 0x000076100b077816 */ /* 0x000fce0000000007 */
.L_x_1658:
[C---:B------:R-:W-:Y:S02]  /*16f0*/  LOP3.LUT R11, R7.reuse, 0x1, RZ, 0xc0, !PT ;  /* 0x00000001070b7812 */ /* 0x040fe400078ec0ff */
[----:B------:R-:W-:Y:S02]  /*1700*/  LOP3.LUT R12, R7, 0xffff, RZ, 0xc0, !PT ;  /* 0x0000ffff070c7812 */ /* 0x000fe400078ec0ff */
[----:B------:R-:W-:Y:S02]  /*1710*/  PRMT R14, R6, 0x9910, RZ ;  /* 0x00009910060e7816 */ /* 0x000fe400000000ff */
[----:B------:R-:W-:Y:S01]  /*1720*/  ISETP.NE.U32.AND P1, PT, R11, 0x1, PT ;  /* 0x000000010b00780c */ /* 0x000fe20003f25070 */
[----:B------:R-:W-:Y:S01]  /*1730*/  VIADD R11, R7, 0x1 ;  /* 0x00000001070b7836 */ /* 0x000fe20000000000 */
[----:B------:R-:W-:Y:S01]  /*1740*/  LEA.HI R12, R12, R7, RZ, 0x11 ;  /* 0x000000070c0c7211 */ /* 0x000fe200078f88ff */
[----:B------:R-:W-:Y:S01]  /*1750*/  IMAD.MOV.U32 R7, RZ, RZ, R14 ;  /* 0x000000ffff077224 */ /* 0x000fe200078e000e */
[----:B------:R-:W-:-:S02]  /*1760*/  SEL R6, R13, 0x1, !P1 ;  /* 0x000000010d067807 */ /* 0x000fc40004800000 */
[----:B------:R-:W-:Y:S02]  /*1770*/  PRMT R14, R12, 0x9910, RZ ;  /* 0x000099100c0e7816 */ /* 0x000fe400000000ff */
[----:B------:R-:W-:Y:S02]  /*1780*/  LOP3.LUT R12, R11, 0xffff, RZ, 0xc0, !PT ;  /* 0x0000ffff0b0c7812 */ /* 0x000fe400078ec0ff */
[----:B------:R-:W-:Y:S01]  /*1790*/  PRMT R15, R13, 0x9910, RZ ;  /* 0x000099100d0f7816 */ /* 0x000fe200000000ff */
[----:B------:R-:W-:Y:S01]  /*17a0*/  IMAD.MOV.U32 R11, RZ, RZ, R14 ;  /* 0x000000ffff0b7224 */ /* 0x000fe200078e000e */
[----:B------:R-:W-:Y:S02]  /*17b0*/  ISETP.GE.U32.AND P1, PT, R12, 0x3, PT ;  /* 0x000000030c00780c */ /* 0x000fe40003f26070 */
[----:B------:R-:W-:Y:S01]  /*17c0*/  PRMT R6, R6, 0x9910, RZ ;  /* 0x0000991006067816 */ /* 0x000fe200000000ff */
[----:B------:R-:W-:Y:S01]  /*17d0*/  IMAD.MOV.U32 R13, RZ, RZ, R15 ;  /* 0x000000ffff0d7224 */ /* 0x000fe200078e000f */
[----:B------:R-:W-:-:S03]  /*17e0*/  SHF.R.S32.HI R11, RZ, 0x1, R11 ;  /* 0x00000001ff0b7819 */ /* 0x000fc6000001140b */
[----:B------:R-:W-:Y:S01]  /*17f0*/  IMAD R6, R7, R6, RZ ;  /* 0x0000000607067224 */ /* 0x000fe200078e02ff */
[----:B------:R-:W-:Y:S01]  /*1800*/  PRMT R7, R11, 0x7610, R7 ;  /* 0x000076100b077816 */ /* 0x000fe20000000007 */
[----:B------:R-:W-:-:S04]  /*1810*/  IMAD R13, R13, R13, RZ ;  /* 0x0000000d0d0d7224 */ /* 0x000fc800078e02ff */
[----:B------:R-:W-:Y:S05]  /*1820*/  @P1 BRA `(.L_x_1658) ;  /* 0xfffffffc00b01947 */ /* 0x000fea000383ffff */
[----:B------:R-:W-:Y:S05]  /*1830*/  BRA `(.L_x_1657) ;  /* 0x00000000001c7947 */ /* 0x000fea0003800000 */
.L_x_1656:
[----:B------:R-:W-:Y:S01]  /*1840*/  PRMT R7, R2, 0x9910, RZ ;  /* 0x0000991002077816 */ /* 0x000fe200000000ff */
[----:B------:R-:W-:-:S03]  /*1850*/  IMAD.MOV.U32 R6, RZ, RZ, 0x1 ;  /* 0x00000001ff067424 */ /* 0x000fc600078e00ff */
[----:B------:R-:W-:-:S13]  /*1860*/  ISETP.NE.AND P1, PT, R7, 0x1, PT ;  /* 0x000000010700780c */ /* 0x000fda0003f25270 */
[----:B------:R-:W-:Y:S05]  /*1870*/  @!P1 BRA `(.L_x_1657) ;  /* 0x00000000000c9947 */ /* 0x000fea0003800000 */
[----:B------:R-:W-:Y:S01]  /*1880*/  ISETP.NE.AND P1, PT, R7, -0x1, PT ;  /* 0xffffffff0700780c */ /* 0x000fe20003f25270 */
[----:B------:R-:W-:-:S12]  /*1890*/  IMAD.U32 R6, RZ, RZ, UR10 ;  /* 0x0000000aff067e24 */ /* 0x000fd8000f8e00ff */
[----:B------:R-:W-:-:S07]  /*18a0*/  @P1 PRMT R6, RZ, 0x7610, R6 ;  /* 0x00007610ff061816 */ /* 0x000fce0000000006 */
.L_x_1657:
[----:B------:R-:W-:Y:S05]  /*18b0*/  BSYNC B0 ;  /* 0x0000000000007941 */ /* 0x000fea0003800000 */
.L_x_1655:
[----:B------:R-:W-:Y:S04]  /*18c0*/  BSSY B0, `(.L_x_1659) ;  /* 0x0000032000007945 */ /* 0x000fe80003800000 */
        /* <DEDUP_REMOVED lines=22> */
.L_x_1662:
[C---:B------:R-:W-:Y:S01]  /*1a30*/  LOP3.LUT R9, R2.reuse, 0x1, RZ, 0xc0, !PT ;  /* 0x0000000102097812 */ /* 0x040fe200078ec0ff */
[----:B------:R-:W-:Y:S01]  /*1a40*/  VIADD R12, R2, 0x1 ;  /* 0x00000001020c7836 */ /* 0x000fe20000000000 */
[----:B------:R-:W-:Y:S02]  /*1a50*/  PRMT R13, R7, 0x9910, RZ ;  /* 0x00009910070d7816 */ /* 0x000fe400000000ff */
[----:B------:R-:W-:Y:S02]  /*1a60*/  ISETP.NE.U32.AND P1, PT, R9, 0x1, PT ;  /* 0x000000010900780c */ /* 0x000fe40003f25070 */
[----:B------:R-:W-:Y:S02]  /*1a70*/  LOP3.LUT R12, R12, 0xffff, RZ, 0xc0, !PT ;  /* 0x0000ffff0c0c7812 */ /* 0x000fe400078ec0ff */
[----:B------:R-:W-:Y:S02]  /*1a80*/  LOP3.LUT R9, R2, 0xffff, RZ, 0xc0, !PT ;  /* 0x0000ffff02097812 */ /* 0x000fe400078ec0ff */
[----:B------:R-:W-:-:S02]  /*1a90*/  SEL R7, R11, 0x1, !P1 ;  /* 0x000000010b077807 */ /* 0x000fc40004800000 */
[----:B------:R-:W-:Y:S02]  /*1aa0*/  ISETP.GE.U32.AND P1, PT, R12, 0x3, PT ;  /* 0x000000030c00780c */ /* 0x000fe40003f26070 */
[----:B------:R-:W-:Y:S01]  /*1ab0*/  LEA.HI R9, R9, R2, RZ, 0x11 ;  /* 0x0000000209097211 */ /* 0x000fe200078f88ff */
[----:B------:R-:W-:Y:S01]  /*1ac0*/  IMAD.MOV.U32 R2, RZ, RZ, R13 ;  /* 0x000000ffff027224 */ /* 0x000fe200078e000d */
[----:B------:R-:W-:Y:S02]  /*1ad0*/  PRMT R14, R11, 0x9910, RZ ;  /* 0x000099100b0e7816 */ /* 0x000fe400000000ff */
[----:B------:R-:W-:Y:S02]  /*1ae0*/  PRMT R9, R9, 0x9910, RZ ;  /* 0x0000991009097816 */ /* 0x000fe400000000ff */
[----:B------:R-:W-:Y:S01]  /*1af0*/  PRMT R7, R7, 0x9910, RZ ;  /* 0x0000991007077816 */ /* 0x000fe200000000ff */
[----:B------:R-:W-:Y:S01]  /*1b00*/  IMAD.MOV.U32 R11, RZ, RZ, R14 ;  /* 0x000000ffff0b7224 */ /* 0x000fe200078e000e */
[----:B------:R-:W-:-:S03]  /*1b10*/  SHF.R.S32.HI R9, RZ, 0x1, R9 ;  /* 0x00000001ff097819 */ /* 0x000fc60000011409 */
[----:B------:R-:W-:Y:S01]  /*1b20*/  IMAD R7, R2, R7, RZ ;  /* 0x0000000702077224 */ /* 0x000fe200078e02ff */
[----:B------:R-:W-:Y:S01]  /*1b30*/  PRMT R2, R9, 0x7610, R2 ;  /* 0x0000761009027816 */ /* 0x000fe20000000002 */
[----:B------:R-:W-:Y:S01]  /*1b40*/  IMAD R11, R11, R11, RZ ;  /* 0x0000000b0b0b7224 */ /* 0x000fe200078e02ff */
[----:B------:R-:W-:Y:S06]  /*1b50*/  @P1 BRA `(.L_x_1662) ;  /* 0xfffffffc00b41947 */ /* 0x000fec000383ffff */
[----:B------:R-:W-:Y:S05]  /*1b60*/  BRA `(.L_x_1661) ;  /* 0x00000000001c7947 */ /* 0x000fea0003800000 */
.L_x_1660:
[----:B------:R-:W-:Y:S01]  /*1b70*/  PRMT R2, R2, 0xbb32, RZ ;  /* 0x0000bb3202027816 */ /* 0x000fe200000000ff */
[----:B------:R-:W-:-:S03]  /*1b80*/  IMAD.MOV.U32 R7, RZ, RZ, 0x1 ;  /* 0x00000001ff077424 */ /* 0x000fc600078e00ff */
[----:B------:R-:W-:-:S13]  /*1b90*/  ISETP.NE.AND P1, PT, R2, 0x1, PT ;  /* 0x000000010200780c */ /* 0x000fda0003f25270 */
[----:B------:R-:W-:Y:S05]  /*1ba0*/  @!P1 BRA `(.L_x_1661) ;  /* 0x00000000000c9947 */ /* 0x000fea0003800000 */
[----:B------:R-:W-:Y:S01]  /*1bb0*/  ISETP.NE.AND P1, PT, R2, -0x1, PT ;  /* 0xffffffff0200780c */ /* 0x000fe20003f25270 */
[----:B------:R-:W-:-:S12]  /*1bc0*/  IMAD.U32 R7, RZ, RZ, UR10 ;  /* 0x0000000aff077e24 */ /* 0x000fd8000f8e00ff */
[----:B------:R-:W-:-:S07]  /*1bd0*/  @P1 PRMT R7, RZ, 0x7610, R7 ;  /* 0x00007610ff071816 */ /* 0x000fce0000000007 */
.L_x_1661:
[----:B------:R-:W-:Y:S05]  /*1be0*/  BSYNC B0 ;  /* 0x0000000000007941 */ /* 0x000fea0003800000 */
.L_x_1659:
        /* <DEDUP_REMOVED lines=23> */
.L_x_1666:
        /* <DEDUP_REMOVED lines=21> */
.L_x_1664:
[----:B------:R-:W-:Y:S01]  /*1eb0*/  PRMT R9, R3, 0x9910, RZ ;  /* 0x0000991003097816 */ /* 0x000fe200000000ff */
[----:B------:R-:W-:-:S03]  /*1ec0*/  IMAD.MOV.U32 R2, RZ, RZ, 0x1 ;  /* 0x00000001ff027424 */ /* 0x000fc600078e00ff */
[----:B------:R-:W-:-:S13]  /*1ed0*/  ISETP.NE.AND P1, PT, R9, 0x1, PT ;  /* 0x000000010900780c */ /* 0x000fda0003f25270 */
[----:B------:R-:W-:Y:S05]  /*1ee0*/  @!P1 BRA `(.L_x_1665) ;  /* 0x00000000000c9947 */ /* 0x000fea0003800000 */
[----:B------:R-:W-:Y:S01]  /*1ef0*/  ISETP.NE.AND P1, PT, R9, -0x1, PT ;  /* 0xffffffff0900780c */ /* 0x000fe20003f25270 */
[----:B------:R-:W-:-:S12]  /*1f00*/  IMAD.U32 R2, RZ, RZ, UR10 ;  /* 0x0000000aff027e24 */ /* 0x000fd8000f8e00ff */
[----:B------:R-:W-:-:S07]  /*1f10*/  @P1 PRMT R2, RZ, 0x7610, R2 ;  /* 0x00007610ff021816 */ /* 0x000fce0000000002 */
.L_x_1665:
[----:B------:R-:W-:Y:S05]  /*1f20*/  BSYNC B0 ;  /* 0x0000000000007941 */ /* 0x000fea0003800000 */
.L_x_1663:
        /* <DEDUP_REMOVED lines=23> */
.L_x_1670:
[C---:B------:R-:W-:Y:S01]  /*20a0*/  LOP3.LUT R8, R3.reuse, 0x1, RZ, 0xc0, !PT ;  /* 0x0000000103087812 */ /* 0x040fe200078ec0ff */
[C---:B------:R-:W-:Y:S01]  /*20b0*/  VIADD R9, R3.reuse, 0x1 ;  /* 0x0000000103097836 */ /* 0x040fe20000000000 */
[----:B------:R-:W-:Y:S02]  /*20c0*/  LOP3.LUT R12, R3, 0xffff, RZ, 0xc0, !PT ;  /* 0x0000ffff030c7812 */ /* 0x000fe400078ec0ff */
[----:B------:R-:W-:Y:S02]  /*20d0*/  ISETP.NE.U32.AND P0, PT, R8, 0x1, PT ;  /* 0x000000010800780c */ /* 0x000fe40003f05070 */
[----:B------:R-:W-:Y:S02]  /*20e0*/  LEA.HI R12, R12, R3, RZ, 0x11 ;  /* 0x000000030c0c7211 */ /* 0x000fe400078f88ff */
[C---:B------:R-:W-:Y:S02]  /*20f0*/  PRMT R14, R13.reuse, 0x9910, RZ ;  /* 0x000099100d0e7816 */ /* 0x040fe400000000ff */
        /* <DEDUP_REMOVED lines=8> */
[----:B------:R-:W-:Y:S01]  /*2180*/  SHF.R.S32.HI R9, RZ, 0x1, R9 ;  /* 0x00000001ff097819 */ /* 0x000fe20000011409 */
[----:B------:R-:W-:-:S02]  /*2190*/  IMAD.MOV.U32 R11, RZ, RZ, R14 ;  /* 0x000000ffff0b7224 */ /* 0x000fc400078e000e */
[----:B------:R-:W-:Y:S01]  /*21a0*/  IMAD R8, R3, R8, RZ ;  /* 0x0000000803087224 */ /* 0x000fe200078e02ff */
[----:B------:R-:W-:Y:S01]  /*21b0*/  PRMT R3, R9, 0x7610, R3 ;  /* 0x0000761009037816 */ /* 0x000fe20000000003 */
[----:B------:R-:W-:-:S05]  /*21c0*/  IMAD R11, R11, R11, RZ ;  /* 0x0000000b0b0b7224 */ /* 0x000fca00078e02ff */
[----:B------:R-:W-:Y:S02]  /*21d0*/  PRMT R13, R11, 0x7610, R13 ;  /* 0x000076100b0d7816 */ /* 0x000fe4000000000d */
[----:B------:R-:W-:Y:S01]  /*21e0*/  PRMT R11, R8, 0x7610, R11 ;  /* 0x00007610080b7816 */ /* 0x000fe2000000000b */
[----:B------:R-:W-:Y:S06]  /*21f0*/  @P0 BRA `(.L_x_1670) ;  /* 0xfffffffc00a80947 */ /* 0x000fec000383ffff */
[----:B------:R-:W-:Y:S05]  /*2200*/  BRA `(.L_x_1669) ;  /* 0x00000000001c7947 */ /* 0x000fea0003800000 */
.L_x_1668:
[----:B------:R-:W-:Y:S01]  /*2210*/  PRMT R3, R3, 0xbb32, RZ ;  /* 0x0000bb3203037816 */ /* 0x000fe200000000ff */
[----:B------:R-:W-:-:S03]  /*2220*/  IMAD.MOV.U32 R11, RZ, RZ, 0x1 ;  /* 0x00000001ff0b7424 */ /* 0x000fc600078e00ff */
[----:B------:R-:W-:-:S13]  /*2230*/  ISETP.NE.AND P0, PT, R3, 0x1, PT ;  /* 0x000000010300780c */ /* 0x000fda0003f05270 */
[----:B------:R-:W-:Y:S05]  /*2240*/  @!P0 BRA `(.L_x_1669) ;  /* 0x00000000000c8947 */ /* 0x000fea0003800000 */
[----:B------:R-:W-:Y:S01]  /*2250*/  ISETP.NE.AND P0, PT, R3, -0x1, PT ;  /* 0xffffffff0300780c */ /* 0x000fe20003f05270 */
[----:B------:R-:W-:-:S12]  /*2260*/  IMAD.U32 R11, RZ, RZ, UR10 ;  /* 0x0000000aff0b7e24 */ /* 0x000fd8000f8e00ff */
[----:B------:R-:W-:-:S07]  /*2270*/  @P0 PRMT R11, RZ, 0x7610, R11 ;  /* 0x00007610ff0b0816 */ /* 0x000fce000000000b */
.L_x_1669:
[----:B------:R-:W-:Y:S05]  /*2280*/  BSYNC B0 ;  /* 0x0000000000007941 */ /* 0x000fea0003800000 */
.L_x_1667:
[----:B------:R-:W-:Y:S02]  /*2290*/  IADD3 R8, P0, R4, UR6, RZ ;  /* 0x0000000604087c10 */ /* 0x000fe4000ff1e0ff */
[----:B------:R-:W-:Y:S02]  /*22a0*/  PRMT R6, R6, 0x5410, R7 ;  /* 0x0000541006067816 */ /* 0x000fe40000000007 */
[----:B------:R-:W-:Y:S02]  /*22b0*/  IADD3.X R9, R10, UR7, RZ, P0, !PT ;  /* 0x000000070a097c10 */ /* 0x000fe400087fe4ff */
[----:B------:R-:W-:Y:S02]  /*22c0*/  IADD3 R0, P0, R0, UR12, RZ ;  /* 0x0000000c00007c10 */ /* 0x000fe4000ff1e0ff */
[----:B------:R-:W-:Y:S02]  /*22d0*/  PRMT R7, R2, 0x5410, R11 ;  /* 0x0000541002077816 */ /* 0x000fe4000000000b */
[C---:B------:R-:W-:Y:S01]  /*22e0*/  ISETP.LT.U32.AND P1, PT, R0.reuse, 0x4000, PT ;  /* 0x000040000000780c */ /* 0x040fe20003f21070 */
[----:B------:R-:W-:-:S02]  /*22f0*/  IMAD.SHL.U32 R2, R0, 0x4, RZ ;  /* 0x0000000400027824 */ /* 0x000fc400078e00ff */
[----:B------:R-:W-:Y:S01]  /*2300*/  IMAD.X R5, RZ, RZ, R5, P0 ;  /* 0x000000ffff057224 */ /* 0x000fe200000e0605 */
[----:B------:R0:W-:Y:S02]  /*2310*/  STG.E.64 desc[UR14][R8.64], R6 ;  /* 0x0000000608007986 */ /* 0x0001e4000c101b0e */
[----:B------:R-:W-:Y:S02]  /*2320*/  ISETP.GE.U32.AND P0, PT, R2, UR13, PT ;  /* 0x0000000d02007c0c */ /* 0x000fe4000bf06070 */
[----:B------:R-:W-:Y:S02]  /*2330*/  SHF.L.U64.HI R2, R0, 0x2, R5 ;  /* 0x0000000200027819 */ /* 0x000fe40000010205 */
[----:B------:R-:W-:Y:S02]  /*2340*/  ISETP.LT.U32.AND.EX P1, PT, R5, RZ, PT, P1 ;  /* 0x000000ff0500720c */ /* 0x000fe40003f21110 */
[----:B------:R-:W-:-:S13]  /*2350*/  ISETP.GE.AND.EX P0, PT, R2, UR8, PT, P0 ;  /* 0x0000000802007c0c */ /* 0x000fda000bf06300 */
[----:B0-----:R-:W-:Y:S05]  /*2360*/  @!P0 BRA P1, `(.L_x_1671) ;  /* 0xfffffff000608947 */ /* 0x001fea000083ffff */
[----:B------:R-:W-:Y:S05]  /*2370*/  EXIT ;  /* 0x000000000000794d */ /* 0x000fea0003800000 */
.L_x_1672:
        /* <DEDUP_REMOVED lines=16> */
.L_x_3996:


//--------------------- .text._ZN2at6native61_GLOBAL__N__44eb8e94_28_ForeachBinaryOpScalarList_cu_dda10a6925multi_tensor_apply_kernelINS1_28TensorListScalarListMetadataIlLi2EEENS1_25BinaryOpScalarListFunctorIlLi2ELi1ELi1EEEJNS1_13power_functorIlEEEEEvT_T0_DpT1_ --------------------------
	.section	.text._ZN2at6native61_GLOBAL__N__44eb8e94_28_ForeachBinaryOpScalarList_cu_dda10a6925multi_tensor_apply_kernelINS1_28TensorListScalarListMetadataIlLi2EEENS1_25BinaryOpScalarListFunctorIlLi2ELi1ELi1EEEJNS1_13power_functorIlEEEEEvT_T0_DpT1_,"ax",@progbits
	.align	128
.text._ZN2at6native61_GLOBAL__N__44eb8e94_28_ForeachBinaryOpScalarList_cu_dda10a6925multi_tensor_apply_kernelINS1_28TensorListScalarListMetadataIlLi2EEENS1_25BinaryOpScalarListFunctorIlLi2ELi1ELi1EEEJNS1_13power_functorIlEEEEEvT_T0_DpT1_:
        .type           _ZN2at6native61_GLOBAL__N__44eb8e94_28_ForeachBinaryOpScalarList_cu_dda10a6925multi_tensor_apply_kernelINS1_28TensorListScalarListMetadataIlLi2EEENS1_25BinaryOpScalarListFunctorIlLi2ELi1ELi1EEEJNS1_13power_functorIlEEEEEvT_T0_DpT1_,@function
        .size           _ZN2at6native61_GLOBAL__N__44eb8e94_28_ForeachBinaryOpScalarList_cu_dda10a6925multi_tensor_apply_kernelINS1_28TensorListScalarListMetadataIlLi2EEENS1_25BinaryOpScalarListFunctorIlLi2ELi1ELi1EEEJNS1_13power_functorIlEEEEEvT_T0_DpT1_,(.L_x_3997 - _ZN2at6native61_GLOBAL__N__44eb8e94_28_ForeachBinaryOpScalarList_cu_dda10a6925multi_tensor_apply_kernelINS1_28TensorListScalarListMetadataIlLi2EEENS1_25BinaryOpScalarListFunctorIlLi2ELi1ELi1EEEJNS1_13power_functorIlEEEEEvT_T0_DpT1_)
        .other          _ZN2at6native61_GLOBAL__N__44eb8e94_28_ForeachBinaryOpScalarList_cu_dda10a6925multi_tensor_apply_kernelINS1_28TensorListScalarListMetadataIlLi2EEENS1_25BinaryOpScalarListFunctorIlLi2ELi1ELi1EEEJNS1_13power_functorIlEEEEEvT_T0_DpT1_,@"STO_CUDA_ENTRY STV_DEFAULT"
_ZN2at6native61_GLOBAL__N__44eb8e94_28_ForeachBinaryOpScalarList_cu_dda10a6925multi_tensor_apply_kernelINS1_28TensorListScalarListMetadataIlLi2EEENS1_25BinaryOpScalarListFunctorIlLi2ELi1ELi1EEEJNS1_13power_functorIlEEEEEvT_T0_DpT1_:
        /* <DEDUP_REMOVED lines=30> */
.L_x_1690:
[----:B0-----:R-:W-:Y:S01]  /*01e0*/  IADD3 R22, P2, R0, UR4, RZ ;  /* 0x0000000400167c10 */ /* 0x001fe2000ff5e0ff */
[----:B------:R-:W-:Y:S01]  /*01f0*/  IMAD.U32 R3, RZ, RZ, UR18 ;  /* 0x00000012ff037e24 */ /* 0x000fe2000f8e00ff */
[----:B-1----:R-:W-:Y:S01]  /*0200*/  CS2R R8, SRZ ;  /* 0x0000000000087805 */ /* 0x002fe2000001ff00 */
[----:B------:R-:W-:Y:S01]  /*0210*/  IMAD.U32 R2, RZ, RZ, UR18 ;  /* 0x00000012ff027e24 */ /* 0x000fe2000f8e00ff */
[----:B------:R-:W-:Y:S01]  /*0220*/  IADD3 R23, P6, R22, UR18, RZ ;  /* 0x0000001216177c10 */ /* 0x000fe2000ffde0ff */
[----:B------:R-:W-:Y:S01]  /*0230*/  IMAD.X R7, RZ, RZ, UR5, P2 ;  /* 0x00000005ff077e24 */ /* 0x000fe200090e06ff */
[-C--:B------:R-:W-:Y:S01]  /*0240*/  LEA R4, P2, R3, R22.reuse, 0x1 ;  /* 0x0000001603047211 */ /* 0x080fe200078408ff */
[----:B------:R-:W-:Y:S01]  /*0250*/  IMAD R3, R2, 0x3, RZ ;  /* 0x0000000302037824 */ /* 0x000fe200078e02ff */
[----:B------:R-:W-:Y:S01]  /*0260*/  ISETP.GE.U32.AND P1, PT, R22, 0x10000, PT ;  /* 0x000100001600780c */ /* 0x000fe20003f26070 */
[--C-:B------:R-:W-:Y:S01]  /*0270*/  IMAD.X R6, RZ, RZ, R7.reuse, P6 ;  /* 0x000000ffff067224 */ /* 0x100fe200030e0607 */
[----:B------:R-:W-:Y:S01]  /*0280*/  ISETP.GE.U32.AND P4, PT, R23, 0x10000, PT ;  /* 0x000100001700780c */ /* 0x000fe20003f86070 */
[----:B------:R-:W-:Y:S01]  /*0290*/  IMAD.X R5, RZ, RZ, R7, P2 ;  /* 0x000000ffff057224 */ /* 0x000fe200010e0607 */
[----:B------:R-:W-:-:S02]  /*02a0*/  IADD3 R2, P6, R3, R22, RZ ;  /* 0x0000001603027210 */ /* 0x000fc40007fde0ff */
[----:B------:R-:W-:Y:S02]  /*02b0*/  ISETP.LT.U32.AND P0, PT, R22, UR15, PT ;  /* 0x0000000f16007c0c */ /* 0x000fe4000bf01070 */
[----:B------:R-:W-:Y:S01]  /*02c0*/  ISETP.GE.U32.AND.EX P1, PT, R7, RZ, PT, P1 ;  /* 0x000000ff0700720c */ /* 0x000fe20003f26110 */
[----:B------:R-:W-:Y:S01]  /*02d0*/  IMAD.X R3, RZ, RZ, R7, P6 ;  /* 0x000000ffff037224 */ /* 0x000fe200030e0607 */
[----:B------:R-:W-:Y:S02]  /*02e0*/  ISETP.LT.U32.AND P3, PT, R23, UR15, PT ;  /* 0x0000000f17007c0c */ /* 0x000fe4000bf61070 */
[----:B------:R-:W-:Y:S02]  /*02f0*/  ISETP.GE.U32.AND.EX P4, PT, R6, RZ, PT, P4 ;  /* 0x000000ff0600720c */ /* 0x000fe40003f86140 */
[----:B------:R-:W-:Y:S02]  /*0300*/  ISETP.GE.U32.AND P5, PT, R4, 0x10000, PT ;  /* 0x000100000400780c */ /* 0x000fe40003fa6070 */
[----:B------:R-:W-:-:S02]  /*0310*/  ISETP.GE.U32.AND P2, PT, R2, 0x10000, PT ;  /* 0x000100000200780c */ /* 0x000fc40003f46070 */
[----:B------:R-:W-:Y:S02]  /*0320*/  ISETP.LT.AND.EX P0, PT, R7, UR12, !P1, P0 ;  /* 0x0000000c07007c0c */ /* 0x000fe4000cf01300 */
[----:B------:R-:W-:Y:S02]  /*0330*/  ISETP.LT.AND.EX P3, PT, R6, UR12, !P4, P3 ;  /* 0x0000000c06007c0c */ /* 0x000fe4000e761330 */
[----:B------:R-:W-:Y:S02]  /*0340*/  ISETP.LT.U32.AND P1, PT, R4, UR15, PT ;  /* 0x0000000f04007c0c */ /* 0x000fe4000bf21070 */
[----:B------:R-:W-:Y:S02]  /*0350*/  ISETP.GE.U32.AND.EX P5, PT, R5, RZ, PT, P5 ;  /* 0x000000ff0500720c */ /* 0x000fe40003fa6150 */
[----:B------:R-:W-:Y:S02]  /*0360*/  ISETP.LT.U32.AND P4, PT, R2, UR15, PT ;  /* 0x0000000f02007c0c */ /* 0x000fe4000bf81070 */
[----:B------:R-:W-:-:S02]  /*0370*/  ISETP.GE.U32.AND.EX P2, PT, R3, RZ, PT, P2 ;  /* 0x000000ff0300720c */ /* 0x000fc40003f46120 */
[----:B------:R-:W-:Y:S02]  /*0380*/  ISETP.LT.AND.EX P1, PT, R5, UR12, !P5, P1 ;  /* 0x0000000c05007c0c */ /* 0x000fe4000ef21310 */
[----:B------:R-:W-:Y:S02]  /*0390*/  ISETP.LT.AND.EX P2, PT, R3, UR12, !P2, P4 ;  /* 0x0000000c03007c0c */ /* 0x000fe4000d741340 */
[C---:B------:R-:W-:Y:S02]  /*03a0*/  @P0 LEA R24, P5, R22.reuse, UR6, 0x3 ;  /* 0x0000000616180c11 */ /* 0x040fe4000f8a18ff */
[C---:B------:R-:W-:Y:S02]  /*03b0*/  @P3 LEA R16, P4, R23.reuse, UR6, 0x3 ;  /* 0x0000000617103c11 */ /* 0x040fe4000f8818ff */
[----:B------:R-:W-:Y:S02]  /*03c0*/  @P0 LEA.HI.X R25, R22, UR7, R7, 0x3, P5 ;  /* 0x0000000716190c11 */ /* 0x000fe4000a8f1c07 */
[----:B------:R-:W-:-:S03]  /*03d0*/  @P3 LEA.HI.X R17, R23, UR7, R6, 0x3, P4 ;  /* 0x0000000717113c11 */ /* 0x000fc6000a0f1c06 */
[----:B------:R-:W-:Y:S02]  /*03e0*/  @P1 LEA R18, P5, R4, UR6, 0x3 ;  /* 0x0000000604121c11 */ /* 0x000fe4000f8a18ff */
[----:B------:R-:W-:Y:S02]  /*03f0*/  CS2R R10, SRZ ;  /* 0x00000000000a7805 */ /* 0x000fe4000001ff00 */
[----:B------:R-:W-:Y:S02]  /*0400*/  @P2 LEA R20, P4, R2, UR6, 0x3 ;  /* 0x0000000602142c11 */ /* 0x000fe4000f8818ff */
[----:B------:R-:W-:Y:S02]  /*0410*/  CS2R R12, SRZ ;  /* 0x00000000000c7805 */ /* 0x000fe4000001ff00 */
[----:B------:R-:W-:Y:S02]  /*0420*/  CS2R R14, SRZ ;  /* 0x00000000000e7805 */ /* 0x000fe4000001ff00 */
[----:B------:R-:W-:Y:S01]  /*0430*/  @P1 LEA.HI.X R19, R4, UR7, R5, 0x3, P5 ;  /* 0x0000000704131c11 */ /* 0x000fe2000a8f1c05 */
[----:B------:R0:W5:Y:S01]  /*0440*/  @P0 LDG.E.64 R8, desc[UR16][R24.64] ;  /* 0x0000001018080981 */ /* 0x000162000c1e1b00 */
[----:B------:R-:W-:-:S03]  /*0450*/  @P2 LEA.HI.X R21, R2, UR7, R3, 0x3, P4 ;  /* 0x0000000702152c11 */ /* 0x000fc6000a0f1c03 */
[----:B------:R0:W5:Y:S04]  /*0460*/  @P3 LDG.E.64 R10, desc[UR16][R16.64] ;  /* 0x00000010100a3981 */ /* 0x000168000c1e1b00 */
[----:B------:R0:W5:Y:S04]  /*0470*/  @P1 LDG.E.64 R12, desc[UR16][R18.64] ;  /* 0x00000010120c1981 */ /* 0x000168000c1e1b00 */
[----:B------:R0:W5:Y:S01]  /*0480*/  @P2 LDG.E.64 R14, desc[UR16][R20.64] ;  /* 0x00000010140e2981 */ /* 0x000162000c1e1b00 */
[----:B------:R-:W-:-:S13]  /*0490*/  ISETP.LE.AND P5, PT, RZ, UR11, PT ;  /* 0x0000000bff007c0c */ /* 0x000fda000bfa3270 */
[----:B0-----:R-:W-:Y:S05]  /*04a0*/  @!P5 BRA `(.L_x_1674) ;  /* 0x0000000000d0d947 */ /* 0x001fea0003800000 */
[----:B------:R-:W-:Y:S01]  /*04b0*/  ISETP.NE.U32.AND P4, PT, RZ, UR10, PT ;  /* 0x0000000aff007c0c */ /* 0x000fe2000bf85070 */
[----:B------:R-:W-:Y:S02]  /*04c0*/  IMAD.MOV.U32 R16, RZ, RZ, 0x1 ;  /* 0x00000001ff107424 */ /* 0x000fe400078e00ff */
[----:B------:R-:W-:Y:S01]  /*04d0*/  IMAD.MOV.U32 R17, RZ, RZ, RZ ;  /* 0x000000ffff117224 */ /* 0x000fe200078e00ff */
[----:B------:R-:W-:-:S13]  /*04e0*/  ISETP.NE.AND.EX P4, PT, RZ, UR11, PT, P4 ;  /* 0x0000000bff007c0c */ /* 0x000fda000bf85340 */
[----:B------:R-:W-:Y:S05]  /*04f0*/  @!P4 BRA `(.L_x_1675) ;  /* 0x000000040000c947 */ /* 0x000fea0003800000 */
[----:B------:R-:W-:Y:S01]  /*0500*/  ULOP3.LUT UR13, UR10, 0x1, URZ, 0xc0, !UPT ;  /* 0x000000010a0d7892 */ /* 0x000fe2000f8ec03f */
[----:B-----5:R-:W-:-:S03]  /*0510*/  IMAD R21, R9, R8, RZ ;  /* 0x0000000809157224 */ /* 0x020fc600078e02ff */
[----:B------:R-:W-:Y:S01]  /*0520*/  UISETP.NE.U32.AND UP0, UPT, UR13, 0x1, UPT ;  /* 0x000000010d00788c */ /* 0x000fe2000bf05070 */
[----:B------:R-:W-:Y:S01]  /*0530*/  IMAD R21, R8, R9, R21 ;  /* 0x0000000908157224 */ /* 0x000fe200078e0215 */
[----:B------:R-:W-:Y:S02]  /*0540*/  UIADD3 UR13, UP1, UR10, 0x1, URZ ;  /* 0x000000010a0d7890 */ /* 0x000fe4000ff3e03f */
[----:B------:R-:W-:Y:S02]  /*0550*/  UISETP.NE.U32.AND.EX UP0, UPT, URZ, URZ, UPT, UP0 ;  /* 0x0000003f3f00728c */ /* 0x000fe4000bf05100 */
[----:B------:R-:W-:-:S04]  /*0560*/  UIADD3.X UR14, URZ, UR11, URZ, UP1, !UPT ;  /* 0x0000000b3f0e7290 */ /* 0x000fc80008ffe43f */
[----:B------:R-:W-:Y:S01]  /*0570*/  PLOP3.LUT P4, PT, PT, PT, UP0, 0x80, 0x0 ;  /* 0x000000000000781c */ /* 0x000fe20003f8f008 */
[----:B------:R-:W-:Y:S02]  /*0580*/  UISETP.GE.U32.AND UP0, UPT, UR13, 0x3, UPT ;  /* 0x000000030d00788c */ /* 0x000fe4000bf06070 */
[----:B------:R-:W-:Y:S01]  /*0590*/  ULEA.HI UR13, UP1, UR11, UR10, URZ, 0x1 ;  /* 0x0000000a0b0d7291 */ /* 0x000fe2000f83083f */
[C---:B------:R-:W-:Y:S01]  /*05a0*/  SEL R16, R8.reuse, 0x1, !P4 ;  /* 0x0000000108107807 */ /* 0x040fe20006000000 */
[----:B------:R-:W-:Y:S01]  /*05b0*/  UISETP.GE.U32.AND.EX UP0, UPT, UR14, URZ, UPT, UP0 ;  /* 0x0000003f0e00728c */ /* 0x000fe2000bf06100 */
[----:B------:R-:W-:Y:S01]  /*05c0*/  SEL R19, R9, RZ, !P4 ;  /* 0x000000ff09137207 */ /* 0x000fe20006000000 */
[----:B------:R-:W-:Y:S01]  /*05d0*/  UIADD3.X UR14, URZ, UR11, URZ, UP1, !UPT ;  /* 0x0000000b3f0e7290 */ /* 0x000fe20008ffe43f */
[----:B------:R-:W-:-:S03]  /*05e0*/  IMAD.WIDE.U32 R8, R8, R8, RZ ;  /* 0x0000000808087225 */ /* 0x000fc600078e00ff */
[----:B------:R-:W-:Y:S01]  /*05f0*/  PLOP3.LUT P4, PT, PT, PT, UP0, 0x80, 0x0 ;  /* 0x000000000000781c */ /* 0x000fe20003f8f008 */
[----:B------:R-:W-:-:S04]  /*0600*/  IMAD.WIDE.U32 R16, R16, 0x1, RZ ;  /* 0x0000000110107825 */ /* 0x000fc800078e00ff */
[----:B------:R-:W-:-:S08]  /*0610*/  IMAD.IADD R17, R17, 0x1, R19 ;  /* 0x0000000111117824 */ /* 0x000fd000078e0213 */
[----:B------:R-:W-:Y:S05]  /*0620*/  @!P4 BRA `(.L_x_1675) ;  /* 0x0000000000b4c947 */ /* 0x000fea0003800000 */
[----:B------:R-:W-:Y:S01]  /*0630*/  IMAD.IADD R9, R9, 0x1, R21 ;  /* 0x0000000109097824 */ /* 0x000fe200078e0215 */
[----:B------:R-:W-:Y:S02]  /*0640*/  USHF.R.S64 UR13, UR13, 0x1, UR14 ;  /* 0x000000010d0d7899 */ /* 0x000fe4000800100e */
[----:B------:R-:W-:-:S12]  /*0650*/  USHF.R.S32.HI UR14, URZ, 0x1, UR14 ;  /* 0x000000013f0e7899 */ /* 0x000fd8000801140e */
.L_x_1676:
[----:B------:R-:W-:Y:S01]  /*0660*/  ULOP3.LUT UR19, UR13, 0x1, URZ, 0xc0, !UPT ;  /* 0x000000010d137892 */ /* 0x000fe2000f8ec03f */
[----:B------:R-:W-:-:S03]  /*0670*/  IMAD R20, R9, R8, RZ ;  /* 0x0000000809147224 */ /* 0x000fc600078e02ff */
[----:B------:R-:W-:Y:S01]  /*0680*/  UISETP.NE.U32.AND UP0, UPT, UR19, 0x1, UPT ;  /* 0x000000011300788c */ /* 0x000fe2000bf05070 */
[----:B------:R-:W-:Y:S01]  /*0690*/  IMAD R21, R8, R9, R20 ;  /* 0x0000000908157224 */ /* 0x000fe200078e0214 */
[----:B------:R-:W-:Y:S02]  /*06a0*/  UIADD3 UR19, UP1, UR13, 0x1, URZ ;  /* 0x000000010d137890 */ /* 0x000fe4000ff3e03f */
[----:B------:R-:W-:Y:S02]  /*06b0*/  UISETP.NE.U32.AND.EX UP0, UPT, URZ, URZ, UPT, UP0 ;  /* 0x0000003f3f00728c */ /* 0x000fe4000bf05100 */
[----:B------:R-:W-:Y:S02]  /*06c0*/  UIADD3.X UR20, URZ, UR14, URZ, UP1, !UPT ;  /* 0x0000000e3f147290 */ /* 0x000fe40008ffe43f */
[----:B------:R-:W-:Y:S02]  /*06d0*/  ULEA.HI UR13, UP1, UR14, UR13, URZ, 0x1 ;  /* 0x0000000d0e0d7291 */ /* 0x000fe4000f83083f */
[----:B------:R-:W-:Y:S01]  /*06e0*/  PLOP3.LUT P4, PT, PT, PT, UP0, 0x80, 0x0 ;  /* 0x000000000000781c */ /* 0x000fe20003f8f008 */
[----:B------:R-:W-:-:S02]  /*06f0*/  UISETP.GE.U32.AND UP0, UPT, UR19, 0x3, UPT ;  /* 0x000000031300788c */ /* 0x000fc4000bf06070 */
[----:B------:R-:W-:Y:S01]  /*0700*/  UIADD3.X UR14, URZ, UR14, URZ, UP1, !UPT ;  /* 0x0000000e3f0e7290 */ /* 0x000fe20008ffe43f */
[----:B------:R-:W-:Y:S01]  /*0710*/  SEL R19, R9, RZ, !P4 ;  /* 0x000000ff09137207 */ /* 0x000fe20006000000 */
[----:B------:R-:W-:Y:S01]  /*0720*/  UISETP.GE.U32.AND.EX UP0, UPT, UR20, URZ, UPT, UP0 ;  /* 0x0000003f1400728c */ /* 0x000fe2000bf06100 */
[C---:B------:R-:W-:Y:S01]  /*0730*/  SEL R18, R8.reuse, 0x1, !P4 ;  /* 0x0000000108127807 */ /* 0x040fe20006000000 */
[----:B------:R-:W-:Y:S01]  /*0740*/  IMAD.WIDE.U32 R8, R8, R8, RZ ;  /* 0x0000000808087225 */ /* 0x000fe200078e00ff */
[----:B------:R-:W-:Y:S02]  /*0750*/  USHF.R.S64 UR13, UR13, 0x1, UR14 ;  /* 0x000000010d0d7899 */ /* 0x000fe4000800100e */
[----:B------:R-:W-:Y:S01]  /*0760*/  USHF.R.S32.HI UR14, URZ, 0x1, UR14 ;  /* 0x000000013f0e7899 */ /* 0x000fe2000801140e */
[----:B------:R-:W-:Y:S01]  /*0770*/  PLOP3.LUT P4, PT, PT, PT, UP0, 0x80, 0x0 ;  /* 0x000000000000781c */ /* 0x000fe20003f8f008 */
[----:B------:R-:W-:Y:S02]  /*0780*/  IMAD R19, R19, R16, RZ ;  /* 0x0000001013137224 */ /* 0x000fe400078e02ff */
[----:B------:R-:W-:-:S02]  /*0790*/  IMAD.IADD R9, R9, 0x1, R21 ;  /* 0x0000000109097824 */ /* 0x000fc400078e0215 */
[----:B------:R-:W-:Y:S02]  /*07a0*/  IMAD R19, R17, R18, R19 ;  /* 0x0000001211137224 */ /* 0x000fe400078e0213 */
[----:B------:R-:W-:-:S04]  /*07b0*/  IMAD.WIDE.U32 R16, R18, R16, RZ ;  /* 0x0000001012107225 */ /* 0x000fc800078e00ff */
[----:B------:R-:W-:Y:S02]  /*07c0*/  IMAD.IADD R17, R17, 0x1, R19 ;  /* 0x0000000111117824 */ /* 0x000fe400078e0213 */
[----:B------:R-:W-:Y:S05]  /*07d0*/  @P4 BRA `(.L_x_1676) ;  /* 0xfffffffc00a04947 */ /* 0x000fea000383ffff */
[----:B------:R-:W-:Y:S05]  /*07e0*/  BRA `(.L_x_1675) ;  /* 0x0000000000447947 */ /* 0x000fea0003800000 */
.L_x_1674:
[----:B-----5:R-:W-:Y:S01]  /*07f0*/  ISETP.NE.U32.AND P4, PT, R8, 0x1, PT ;  /* 0x000000010800780c */ /* 0x020fe20003f85070 */
[----:B------:R-:W-:Y:S01]  /*0800*/  BSSY B0, `(.L_x_1675) ;  /* 0x000000f000007945 */ /* 0x000fe20003800000 */
[----:B------:R-:W-:Y:S02]  /*0810*/  IMAD.MOV.U32 R16, RZ, RZ, 0x1 ;  /* 0x00000001ff107424 */ /* 0x000fe400078e00ff */
[----:B------:R-:W-:Y:S01]  /*0820*/  ISETP.NE.AND.EX P4, PT, R9, RZ, PT, P4 ;  /* 0x000000ff0900720c */ /* 0x000fe20003f85340 */
[----:B------:R-:W-:-:S12]  /*0830*/  IMAD.MOV.U32 R17, RZ, RZ, RZ ;  /* 0x000000ffff117224 */ /* 0x000fd800078e00ff */
[----:B------:R-:W-:Y:S05]  /*0840*/  @!P4 BRA `(.L_x_1677) ;  /* 0x000000000028c947 */ /* 0x000fea0003800000 */
[----:B------:R-:W-:Y:S01]  /*0850*/  ISETP.NE.U32.AND P4, PT, R8, -0x1, PT ;  /* 0xffffffff0800780c */ /* 0x000fe20003f85070 */
[----:B------:R-:W-:-:S03]  /*0860*/  IMAD.U32 R8, RZ, RZ, UR10 ;  /* 0x0000000aff087e24 */ /* 0x000fc6000f8e00ff */
[----:B------:R-:W-:-:S13]  /*0870*/  ISETP.NE.AND.EX P4, PT, R9, -0x1, PT, P4 ;  /* 0xffffffff0900780c */ /* 0x000fda0003f85340 */
[----:B------:R-:W-:Y:S01]  /*0880*/  @!P4 LOP3.LUT R8, R8, 0x1, RZ, 0xc0, !PT ;  /* 0x000000010808c812 */ /* 0x000fe200078ec0ff */
[----:B------:R-:W-:-:S03]  /*0890*/  @!P4 IMAD.MOV.U32 R16, RZ, RZ, 0x1 ;  /* 0x00000001ff10c424 */ /* 0x000fc600078e00ff */
[----:B------:R-:W-:-:S04]  /*08a0*/  @!P4 ISETP.NE.U32.AND P6, PT, R8, 0x1, PT ;  /* 0x000000010800c80c */ /* 0x000fc80003fc5070 */
[----:B------:R-:W-:-:S04]  /*08b0*/  @!P4 ISETP.NE.U32.AND.EX P6, PT, RZ, RZ, PT, P6 ;  /* 0x000000ffff00c20c */ /* 0x000fc80003fc5160 */
[----:B------:R-:W-:Y:S02]  /*08c0*/  @!P4 SEL R16, R16, 0xffffffff, P6 ;  /* 0xffffffff1010c807 */ /* 0x000fe40003000000 */
[----:B------:R-:W-:Y:S02]  /*08d0*/  @!P4 SEL R17, RZ, 0xffffffff, P6 ;  /* 0xffffffffff11c807 */ /* 0x000fe40003000000 */
[----:B------:R-:W-:-:S07]  /*08e0*/  @P4 CS2R R16, SRZ ;  /* 0x0000000000104805 */ /* 0x000fce000001ff00 */
.L_x_1677:
[----:B------:R-:W-:Y:S05]  /*08f0*/  BSYNC B0 ;  /* 0x0000000000007941 */ /* 0x000fea0003800000 */
.L_x_1675:
[----:B-----5:R-:W-:Y:S02]  /*0900*/  IMAD.MOV.U32 R8, RZ, RZ, R16 ;  /* 0x000000ffff087224 */ /* 0x020fe400078e0010 */
[----:B------:R-:W-:Y:S01]  /*0910*/  IMAD.MOV.U32 R9, RZ, RZ, R17 ;  /* 0x000000ffff097224 */ /* 0x000fe200078e0011 */
[----:B------:R-:W-:Y:S06]  /*0920*/  @!P5 BRA `(.L_x_1678) ;  /* 0x0000000000d0d947 */ /* 0x000fec0003800000 */
[----:B------:R-:W-:Y:S01]  /*0930*/  ISETP.NE.U32.AND P4, PT, RZ, UR10, PT ;  /* 0x0000000aff007c0c */ /* 0x000fe2000bf85070 */
[----:B------:R-:W-:Y:S02]  /*0940*/  IMAD.MOV.U32 R16, RZ, RZ, 0x1 ;  /* 0x00000001ff107424 */ /* 0x000fe400078e00ff */
[----:B------:R-:W-:Y:S01]  /*0950*/  IMAD.MOV.U32 R17, RZ, RZ, RZ ;  /* 0x000000ffff117224 */ /* 0x000fe200078e00ff */
[----:B------:R-:W-:-:S13]  /*0960*/  ISETP.NE.AND.EX P4, PT, RZ, UR11, PT, P4 ;  /* 0x0000000bff007c0c */ /* 0x000fda000bf85340 */
[----:B------:R-:W-:Y:S05]  /*0970*/  @!P4 BRA `(.L_x_1679) ;  /* 0x000000040000c947 */ /* 0x000fea0003800000 */
[----:B------:R-:W-:Y:S01]  /*0980*/  ULOP3.LUT UR13, UR10, 0x1, URZ, 0xc0, !UPT ;  /* 0x000000010a0d7892 */ /* 0x000fe2000f8ec03f */
[----:B------:R-:W-:-:S03]  /*0990*/  IMAD R21, R11, R10, RZ ;  /* 0x0000000a0b157224 */ /* 0x000fc600078e02ff */
        /* <DEDUP_REMOVED lines=20> */
.L_x_1680:
        /* <DEDUP_REMOVED lines=25> */
.L_x_1678:
[----:B------:R-:W-:Y:S01]  /*0c70*/  ISETP.NE.U32.AND P4, PT, R10, 0x1, PT ;  /* 0x000000010a00780c */ /* 0x000fe20003f85070 */
        /* <DEDUP_REMOVED lines=15> */
.L_x_1681:
[----:B------:R-:W-:Y:S05]  /*0d70*/  BSYNC B0 ;  /* 0x0000000000007941 */ /* 0x000fea0003800000 */
.L_x_1679:
[----:B------:R-:W-:Y:S02]  /*0d80*/  IMAD.MOV.U32 R10, RZ, RZ, R16 ;  /* 0x000000ffff0a7224 */ /* 0x000fe400078e0010 */
        /* <DEDUP_REMOVED lines=29> */
.L_x_1684:
        /* <DEDUP_REMOVED lines=25> */
.L_x_1682:
        /* <DEDUP_REMOVED lines=16> */
.L_x_1685:
[----:B------:R-:W-:Y:S05]  /*11f0*/  BSYNC B0 ;  /* 0x0000000000007941 */ /* 0x000fea0003800000 */
.L_x_1683:
        /* <DEDUP_REMOVED lines=30> */
.L_x_1688:
        /* <DEDUP_REMOVED lines=25> */
.L_x_1686:
        /* <DEDUP_REMOVED lines=16> */
.L_x_1689:
[----:B------:R-:W-:Y:S05]  /*1670*/  BSYNC B0 ;  /* 0x0000000000007941 */ /* 0x000fea0003800000 */
.L_x_1687:
[----:B------:R-:W-:Y:S01]  /*1680*/  @P0 LEA R18, P6, R22, UR8, 0x3 ;  /* 0x0000000816120c11 */ /* 0x000fe2000f8c18ff */
[----:B------:R-:W-:Y:S01]  /*1690*/  UIMAD.WIDE.U32 UR4, UR18, 0x4, UR4 ;  /* 0x00000004120478a5 */ /* 0x000fe2000f8e0004 */
[C---:B------:R-:W-:Y:S02]  /*16a0*/  @P3 LEA R14, P5, R23.reuse, UR8, 0x3 ;  /* 0x00000008170e3c11 */ /* 0x040fe4000f8a18ff */
[----:B------:R-:W-:Y:S01]  /*16b0*/  @P1 LEA R16, P4, R4, UR8, 0x3 ;  /* 0x0000000804101c11 */ /* 0x000fe2000f8818ff */
[----:B------:R-:W-:Y:S01]  /*16c0*/  UISETP.LT.U32.AND UP1, UPT, UR4, UR15, UPT ;  /* 0x0000000f0400728c */ /* 0x000fe2000bf21070 */
[----:B------:R-:W-:Y:S01]  /*16d0*/  @P0 LEA.HI.X R19, R22, UR9, R7, 0x3, P6 ;  /* 0x0000000916130c11 */ /* 0x000fe2000b0f1c07 */
[----:B------:R-:W-:Y:S01]  /*16e0*/  UISETP.GE.U32.AND UP0, UPT, UR4, 0x10000, UPT ;  /* 0x000100000400788c */ /* 0x000fe2000bf06070 */
[----:B------:R-:W-:Y:S02]  /*16f0*/  @P2 LEA R20, P6, R2, UR8, 0x3 ;  /* 0x0000000802142c11 */ /* 0x000fe4000f8c18ff */
[----:B------:R-:W-:Y:S01]  /*1700*/  @P3 LEA.HI.X R15, R23, UR9, R6, 0x3, P5 ;  /* 0x00000009170f3c11 */ /* 0x000fe2000a8f1c06 */
[----:B------:R1:W-:Y:S01]  /*1710*/  @P0 STG.E.64 desc[UR16][R18.64], R8 ;  /* 0x0000000812000986 */ /* 0x0003e2000c101b10 */
[----:B------:R-:W-:Y:S01]  /*1720*/  @P1 LEA.HI.X R17, R4, UR9, R5, 0x3, P4 ;  /* 0x0000000904111c11 */ /* 0x000fe2000a0f1c05 */
[----:B------:R-:W-:Y:S01]  /*1730*/  UISETP.GE.U32.AND.EX UP0, UPT, UR5, URZ, UPT, UP0 ;  /* 0x0000003f0500728c */ /* 0x000fe2000bf06100 */
[----:B------:R-:W-:Y:S01]  /*1740*/  @P2 LEA.HI.X R21, R2, UR9, R3, 0x3, P6 ;  /* 0x0000000902152c11 */ /* 0x000fe2000b0f1c03 */
[----:B------:R1:W-:Y:S01]  /*1750*/  @P3 STG.E.64 desc[UR16][R14.64], R10 ;  /* 0x0000000a0e003986 */ /* 0x0003e2000c101b10 */
[----:B------:R-:W-:Y:S01]  /*1760*/  IMAD.U32 R3, RZ, RZ, UR5 ;  /* 0x00000005ff037e24 */ /* 0x000fe2000f8e00ff */
[----:B------:R-:W-:Y:S01]  /*1770*/  PLOP3.LUT P0, PT, PT, PT, UP1, 0x80, 0x0 ;  /* 0x000000000000781c */ /* 0x000fe20003f0f018 */
[----:B------:R-:W-:Y:S01]  /*1780*/  IMAD.U32 R2, RZ, RZ, UR4 ;  /* 0x00000004ff027e24 */ /* 0x000fe2000f8e00ff */
[----:B------:R1:W-:Y:S01]  /*1790*/  @P1 STG.E.64 desc[UR16][R16.64], R12 ;  /* 0x0000000c10001986 */ /* 0x0003e2000c101b10 */
[----:B------:R-:W-:-:S02]  /*17a0*/  PLOP3.LUT P1, PT, PT, PT, UP0, 0x80, 0x0 ;  /* 0x000000000000781c */ /* 0x000fc40003f2f008 */
[----:B------:R-:W-:Y:S01]  /*17b0*/  ISETP.LT.AND.EX P0, PT, R3, UR12, PT, P0 ;  /* 0x0000000c03007c0c */ /* 0x000fe2000bf01300 */
[----:B------:R1:W-:-:S12]  /*17c0*/  @P2 STG.E.64 desc[UR16][R20.64], R24 ;  /* 0x0000001814002986 */ /* 0x0003d8000c101b10 */
[----:B------:R-:W-:Y:S05]  /*17d0*/  @!P1 BRA P0, `(.L_x_1690) ;  /* 0xffffffe800809947 */ /* 0x000fea000003ffff */
[----:B------:R-:W-:Y:S05]  /*17e0*/  EXIT ;  /* 0x000000000000794d */ /* 0x000fea0003800000 */
.L_x_1673:
        /* <DEDUP_REMOVED lines=10> */
[----:B------:R-:W-:Y:S01]  /*1890*/  UMOV UR4, 0x1 ;  /* 0x0000000100047882 */ /* 0x000fe20000000000 */
[----:B------:R-:W-:-:S04]  /*18a0*/  UISETP.NE.U32.AND.EX UP0, UPT, URZ, URZ, UPT, UP0 ;  /* 0x0000003f3f00728c */ /* 0x000fc8000bf05100 */
[----:B------:R-:W-:Y:S02]  /*18b0*/  USEL UR4, UR4, 0xffffffff, UP0 ;  /* 0xffffffff04047887 */ /* 0x000fe40008000000 */
[----:B------:R-:W-:-:S12]  /*18c0*/  USEL UR14, URZ, 0xffffffff, UP0 ;  /* 0xffffffff3f0e7887 */ /* 0x000fd80008000000 */
.L_x_1707:
[C---:B------:R-:W-:Y:S01]  /*18d0*/  IMAD.SHL.U32 R2, R3.reuse, 0x20, RZ ;  /* 0x0000002003027824 */ /* 0x040fe200078e00ff */
[----:B------:R-:W-:-:S04]  /*18e0*/  SHF.L.U64.HI R16, R3, 0x5, R0 ;  /* 0x0000000503107819 */ /* 0x000fc80000010200 */
[----:B------:R-:W-:-:S04]  /*18f0*/  IADD3 R12, P0, R2, UR6, RZ ;  /* 0x00000006020c7c10 */ /* 0x000fc8000ff1e0ff */
[----:B------:R-:W-:-:S05]  /*1900*/  IADD3.X R13, R16, UR7, RZ, P0, !PT ;  /* 0x00000007100d7c10 */ /* 0x000fca00087fe4ff */
[----:B------:R0:W5:Y:S04]  /*1910*/  LDG.E.128 R8, desc[UR16][R12.64] ;  /* 0x000000100c087981 */ /* 0x000168000c1e1d00 */
[----:B------:R0:W5:Y:S01]  /*1920*/  LDG.E.128 R4, desc[UR16][R12.64+0x10] ;  /* 0x000010100c047981 */ /* 0x000162000c1e1d00 */
[----:B------:R-:W-:Y:S01]  /*1930*/  ISETP.LE.AND P1, PT, RZ, UR11, PT ;  /* 0x0000000bff007c0c */ /* 0x000fe2000bf23270 */
[----:B------:R-:W-:-:S12]  /*1940*/  BSSY B0, `(.L_x_1691) ;  /* 0x0000041000007945 */ /* 0x000fd80003800000 */
        /* <DEDUP_REMOVED lines=16> */
[----:B------:R-:W-:Y:S01]  /*1a50*/  SEL R14, R8, 0x1, !P0 ;  /* 0x00000001080e7807 */ /* 0x000fe20004000000 */
[----:B------:R-:W-:Y:S01]  /*1a60*/  UISETP.GE.U32.AND.EX UP0, UPT, UR13, URZ, UPT, UP0 ;  /* 0x0000003f0d00728c */ /* 0x000fe2000bf06100 */
[----:B------:R-:W-:Y:S01]  /*1a70*/  SEL R13, R9, RZ, !P0 ;  /* 0x000000ff090d7207 */ /* 0x000fe20004000000 */
[----:B------:R-:W-:Y:S02]  /*1a80*/  UIADD3.X UR13, URZ, UR11, URZ, UP1, !UPT ;  /* 0x0000000b3f0d7290 */ /* 0x000fe40008ffe43f */
[----:B------:R-:W-:Y:S02]  /*1a90*/  IMAD.WIDE.U32 R14, R14, 0x1, RZ ;  /* 0x000000010e0e7825 */ /* 0x000fe400078e00ff */
[----:B------:R-:W-:-:S02]  /*1aa0*/  PLOP3.LUT P0, PT, PT, PT, UP0, 0x80, 0x0 ;  /* 0x000000000000781c */ /* 0x000fc40003f0f008 */
[----:B------:R-:W-:Y:S02]  /*1ab0*/  IMAD.IADD R15, R15, 0x1, R13 ;  /* 0x000000010f0f7824 */ /* 0x000fe400078e020d */
[----:B------:R-:W-:-:S09]  /*1ac0*/  IMAD.WIDE.U32 R12, R8, R8, RZ ;  /* 0x00000008080c7225 */ /* 0x000fd200078e00ff */
[----:B------:R-:W-:Y:S05]  /*1ad0*/  @!P0 BRA `(.L_x_1693) ;  /* 0x00000000009c8947 */ /* 0x000fea0003800000 */
[----:B------:R-:W-:Y:S01]  /*1ae0*/  USHF.R.S64 UR5, UR5, 0x1, UR13 ;  /* 0x0000000105057899 */ /* 0x000fe2000800100d */
[----:B------:R-:W-:Y:S01]  /*1af0*/  IMAD.IADD R13, R13, 0x1, R17 ;  /* 0x000000010d0d7824 */ /* 0x000fe200078e0211 */
[----:B------:R-:W-:-:S04]  /*1b00*/  USHF.R.S32.HI UR13, URZ, 0x1, UR13 ;  /* 0x000000013f0d7899 */ /* 0x000fc8000801140d */
[----:B------:R-:W-:Y:S02]  /*1b10*/  IMAD.U32 R17, RZ, RZ, UR5 ;  /* 0x00000005ff117e24 */ /* 0x000fe4000f8e00ff */
[----:B------:R-:W-:-:S07]  /*1b20*/  IMAD.U32 R18, RZ, RZ, UR13 ;  /* 0x0000000dff127e24 */ /* 0x000fce000f8e00ff */
.L_x_1694:
[C---:B------:R-:W-:Y:S02]  /*1b30*/  LOP3.LUT R8, R17.reuse, 0x1, RZ, 0xc0, !PT ;  /* 0x0000000111087812 */ /* 0x040fe400078ec0ff */
[----:B------:R-:W-:Y:S02]  /*1b40*/  IADD3 R19, P3, R17, 0x1, RZ ;  /* 0x0000000111137810 */ /* 0x000fe40007f7e0ff */
[----:B------:R-:W-:Y:S01]  /*1b50*/  ISETP.NE.U32.AND P0, PT, R8, 0x1, PT ;  /* 0x000000010800780c */ /* 0x000fe20003f05070 */
[----:B------:R-:W-:Y:S01]  /*1b60*/  IMAD R8, R13, R12, RZ ;  /* 0x0000000c0d087224 */ /* 0x000fe200078e02ff */
[----:B------:R-:W-:Y:S01]  /*1b70*/  ISETP.GE.U32.AND P2, PT, R19, 0x3, PT ;  /* 0x000000031300780c */ /* 0x000fe20003f46070 */
[----:B------:R-:W-:Y:S01]  /*1b80*/  IMAD.X R20, RZ, RZ, R18, P3 ;  /* 0x000000ffff147224 */ /* 0x000fe200018e0612 */
[----:B------:R-:W-:Y:S01]  /*1b90*/  ISETP.NE.U32.AND.EX P0, PT, RZ, RZ, PT, P0 ;  /* 0x000000ffff00720c */ /* 0x000fe20003f05100 */
[----:B------:R-:W-:Y:S01]  /*1ba0*/  IMAD R19, R12, R13, R8 ;  /* 0x0000000d0c137224 */ /* 0x000fe200078e0208 */
[----:B------:R-:W-:-:S02]  /*1bb0*/  LEA.HI R17, P3, R18, R17, RZ, 0x1 ;  /* 0x0000001112117211 */ /* 0x000fc400078708ff */
[----:B------:R-:W-:Y:S02]  /*1bc0*/  SEL R9, R13, RZ, !P0 ;  /* 0x000000ff0d097207 */ /* 0x000fe40004000000 */
[----:B------:R-:W-:Y:S01]  /*1bd0*/  SEL R8, R12, 0x1, !P0 ;  /* 0x000000010c087807 */ /* 0x000fe20004000000 */
[----:B------:R-:W-:Y:S01]  /*1be0*/  IMAD.X R18, RZ, RZ, R18, P3 ;  /* 0x000000ffff127224 */ /* 0x000fe200018e0612 */
[----:B------:R-:W-:Y:S01]  /*1bf0*/  ISETP.GE.U32.AND.EX P0, PT, R20, RZ, PT, P2 ;  /* 0x000000ff1400720c */ /* 0x000fe20003f06120 */
[----:B------:R-:W-:Y:S02]  /*1c00*/  IMAD R9, R9, R14, RZ ;  /* 0x0000000e09097224 */ /* 0x000fe400078e02ff */
[----:B------:R-:W-:Y:S01]  /*1c10*/  IMAD.WIDE.U32 R12, R12, R12, RZ ;  /* 0x0000000c0c0c7225 */ /* 0x000fe200078e00ff */
[--C-:B------:R-:W-:Y:S02]  /*1c20*/  SHF.R.S64 R17, R17, 0x1, R18.reuse ;  /* 0x0000000111117819 */ /* 0x100fe40000001012 */
[----:B------:R-:W-:Y:S01]  /*1c30*/  SHF.R.S32.HI R18, RZ, 0x1, R18 ;  /* 0x00000001ff127819 */ /* 0x000fe20000011412 */
[----:B------:R-:W-:-:S02]  /*1c40*/  IMAD R15, R15, R8, R9 ;  /* 0x000000080f0f7224 */ /* 0x000fc400078e0209 */
[----:B------:R-:W-:-:S04]  /*1c50*/  IMAD.WIDE.U32 R8, R8, R14, RZ ;  /* 0x0000000e08087225 */ /* 0x000fc800078e00ff */
[----:B------:R-:W-:Y:S02]  /*1c60*/  IMAD.IADD R13, R13, 0x1, R19 ;  /* 0x000000010d0d7824 */ /* 0x000fe400078e0213 */
[----:B------:R-:W-:Y:S02]  /*1c70*/  IMAD.MOV.U32 R14, RZ, RZ, R8 ;  /* 0x000000ffff0e7224 */ /* 0x000fe400078e0008 */
[----:B------:R-:W-:Y:S01]  /*1c80*/  IMAD.IADD R15, R9, 0x1, R15 ;  /* 0x00000001090f7824 */ /* 0x000fe200078e020f */
[----:B------:R-:W-:Y:S06]  /*1c90*/  @P0 BRA `(.L_x_1694) ;  /* 0xfffffffc00a40947 */ /* 0x000fec000383ffff */
[----:B------:R-:W-:Y:S05]  /*1ca0*/  BRA `(.L_x_1693) ;  /* 0x0000000000287947 */ /* 0x000fea0003800000 */
.L_x_1692:
[----:B-----5:R-:W-:Y:S01]  /*1cb0*/  ISETP.NE.U32.AND P0, PT, R8, 0x1, PT ;  /* 0x000000010800780c */ /* 0x020fe20003f05070 */
[----:B------:R-:W-:Y:S02]  /*1cc0*/  IMAD.MOV.U32 R14, RZ, RZ, 0x1 ;  /* 0x00000001ff0e7424 */ /* 0x000fe400078e00ff */
[----:B------:R-:W-:Y:S01]  /*1cd0*/  IMAD.MOV.U32 R15, RZ, RZ, RZ ;  /* 0x000000ffff0f7224 */ /* 0x000fe200078e00ff */
[----:B------:R-:W-:-:S13]  /*1ce0*/  ISETP.NE.AND.EX P0, PT, R9, RZ, PT, P0 ;  /* 0x000000ff0900720c */ /* 0x000fda0003f05300 */
[----:B------:R-:W-:Y:S05]  /*1cf0*/  @!P0 BRA `(.L_x_1693) ;  /* 0x0000000000148947 */ /* 0x000fea0003800000 */
[----:B------:R-:W-:Y:S01]  /*1d00*/  ISETP.NE.U32.AND P0, PT, R8, -0x1, PT ;  /* 0xffffffff0800780c */ /* 0x000fe20003f05070 */
[----:B------:R-:W-:Y:S02]  /*1d10*/  IMAD.U32 R14, RZ, RZ, UR4 ;  /* 0x00000004ff0e7e24 */ /* 0x000fe4000f8e00ff */
[----:B------:R-:W-:Y:S01]  /*1d20*/  IMAD.U32 R15, RZ, RZ, UR14 ;  /* 0x0000000eff0f7e24 */ /* 0x000fe2000f8e00ff */
[----:B------:R-:W-:-:S13]  /*1d30*/  ISETP.NE.AND.EX P0, PT, R9, -0x1, PT, P0 ;  /* 0xffffffff0900780c */ /* 0x000fda0003f05300 */
[----:B------:R-:W-:-:S07]  /*1d40*/  @P0 CS2R R14, SRZ ;  /* 0x00000000000e0805 */ /* 0x000fce000001ff00 */
.L_x_1693:
[----:B------:R-:W-:Y:S05]  /*1d50*/  BSYNC B0 ;  /* 0x0000000000007941 */ /* 0x000fea0003800000 */
.L_x_1691:
[----:B------:R-:W-:Y:S01]  /*1d60*/  BSSY B0, `(.L_x_1695) ;  /* 0x0000043000007945 */ /* 0x000fe20003800000 */
        /* <DEDUP_REMOVED lines=30> */
.L_x_1698:
        /* <DEDUP_REMOVED lines=25> */
.L_x_1696:
[----:B------:R-:W-:Y:S01]  /*20e0*/  ISETP.NE.U32.AND P0, PT, R10, 0x1, PT ;  /* 0x000000010a00780c */ /* 0x000fe20003f05070 */
        /* <DEDUP_REMOVED lines=8> */
[----:B------:R-:W-:Y:S02]  /*2170*/  @P0 IMAD.MOV.U32 R12, RZ, RZ, RZ ;  /* 0x000000ffff0c0224 */ /* 0x000fe400078e00ff */
[----:B------:R-:W-:-:S07]  /*2180*/  @P0 IMAD.MOV.U32 R14, RZ, RZ, RZ ;  /* 0x000000ffff0e0224 */ /* 0x000fce00078e00ff */
.L_x_1697:
[----:B------:R-:W-:Y:S05]  /*2190*/  BSYNC B0 ;  /* 0x0000000000007941 */ /* 0x000fea0003800000 */
.L_x_1695:
[----:B------:R-:W-:Y:S01]  /*21a0*/  BSSY B0, `(.L_x_1699) ;  /* 0x0000043000007945 */ /* 0x000fe20003800000 */
        /* <DEDUP_REMOVED lines=30> */
.L_x_1702:
        /* <DEDUP_REMOVED lines=25> */
.L_x_1700:
        /* <DEDUP_REMOVED lines=11> */
.L_x_1701:
[----:B------:R-:W-:Y:S05]  /*25d0*/  BSYNC B0 ;  /* 0x0000000000007941 */ /* 0x000fea0003800000 */
.L_x_1699:
        /* <DEDUP_REMOVED lines=31> */
.L_x_1706:
[----:B------:R-:W-:Y:S01]  /*27d0*/  ULOP3.LUT UR19, UR5, 0x1, URZ, 0xc0, !UPT ;  /* 0x0000000105137892 */ /* 0x000fe2000f8ec03f */
[----:B------:R-:W-:-:S03]  /*27e0*/  IMAD R18, R7, R6, RZ ;  /* 0x0000000607127224 */ /* 0x000fc600078e02ff */
[----:B------:R-:W-:Y:S02]  /*27f0*/  UISETP.NE.U32.AND UP0, UPT, UR19, 0x1, UPT ;  /* 0x000000011300788c */ /* 0x000fe4000bf05070 */
        /* <DEDUP_REMOVED lines=10> */
[----:B------:R-:W-:Y:S02]  /*28a0*/  USHF.R.S64 UR5, UR5, 0x1, UR13 ;  /* 0x0000000105057899 */ /* 0x000fe4000800100d */
[----:B------:R-:W-:Y:S01]  /*28b0*/  IMAD R14, R15, R12, RZ ;  /* 0x0000000c0f0e7224 */ /* 0x000fe200078e02ff */
[----:B------:R-:W-:Y:S01]  /*28c0*/  USHF.R.S32.HI UR13, URZ, 0x1, UR13 ;  /* 0x000000013f0d7899 */ /* 0x000fe2000801140d */
[----:B------:R-:W-:Y:S01]  /*28d0*/  PLOP3.LUT P0, PT, PT, PT, UP0, 0x80, 0x0 ;  /* 0x000000000000781c */ /* 0x000fe20003f0f008 */
[----:B------:R-:W-:Y:S02]  /*28e0*/  IMAD R15, R6, R7, R18 ;  /* 0x00000007060f7224 */ /* 0x000fe400078e0212 */
[----:B------:R-:W-:-:S02]  /*28f0*/  IMAD R17, R17, R13, R14 ;  /* 0x0000000d11117224 */ /* 0x000fc400078e020e */
[----:B------:R-:W-:-:S04]  /*2900*/  IMAD.WIDE.U32 R6, R6, R6, RZ ;  /* 0x0000000606067225 */ /* 0x000fc800078e00ff */
[----:B------:R-:W-:-:S04]  /*2910*/  IMAD.WIDE.U32 R12, R13, R12, RZ ;  /* 0x0000000c0d0c7225 */ /* 0x000fc800078e00ff */
[----:B------:R-:W-:Y:S02]  /*2920*/  IMAD.IADD R7, R7, 0x1, R15 ;  /* 0x0000000107077824 */ /* 0x000fe400078e020f */
[----:B------:R-:W-:Y:S01]  /*2930*/  IMAD.IADD R17, R13, 0x1, R17 ;  /* 0x000000010d117824 */ /* 0x000fe200078e0211 */
[----:B------:R-:W-:Y:S06]  /*2940*/  @P0 BRA `(.L_x_1706) ;  /* 0xfffffffc00a00947 */ /* 0x000fec000383ffff */
[----:B------:R-:W-:Y:S05]  /*2950*/  BRA `(.L_x_1705) ;  /* 0x00000000002c7947 */ /* 0x000fea0003800000 */
.L_x_1704:
        /* <DEDUP_REMOVED lines=11> */
.L_x_1705:
[----:B------:R-:W-:Y:S05]  /*2a10*/  BSYNC B0 ;  /* 0x0000000000007941 */ /* 0x000fea0003800000 */
.L_x_1703:
[----:B------:R-:W-:Y:S01]  /*2a20*/  IADD3 R14, P0, R2, UR8, RZ ;  /* 0x00000008020e7c10 */ /* 0x000fe2000ff1e0ff */
[----:B------:R-:W-:Y:S02]  /*2a30*/  IMAD.MOV.U32 R6, RZ, RZ, R12 ;  /* 0x000000ffff067224 */ /* 0x000fe400078e000c */
[----:B------:R-:W-:Y:S01]  /*2a40*/  IMAD.MOV.U32 R7, RZ, RZ, R17 ;  /* 0x000000ffff077224 */ /* 0x000fe200078e0011 */
[----:B------:R-:W-:Y:S02]  /*2a50*/  IADD3.X R15, R16, UR9, RZ, P0, !PT ;  /* 0x00000009100f7c10 */ /* 0x000fe400087fe4ff */
[----:B------:R-:W-:-:S03]  /*2a60*/  IADD3 R3, P0, R3, UR18, RZ ;  /* 0x0000001203037c10 */ /* 0x000fc6000ff1e0ff */
[----:B------:R0:W-:Y:S01]  /*2a70*/  STG.E.128 desc[UR16][R14.64], R8 ;  /* 0x000000080e007986 */ /* 0x0001e2000c101d10 */
[C---:B------:R-:W-:Y:S01]  /*2a80*/  ISETP.LT.U32.AND P1, PT, R3.reuse, 0x4000, PT ;  /* 0x000040000300780c */ /* 0x040fe20003f21070 */
[C---:B------:R-:W-:Y:S02]  /*2a90*/  IMAD.SHL.U32 R2, R3.reuse, 0x4, RZ ;  /* 0x0000000403027824 */ /* 0x040fe400078e00ff */
[----:B------:R-:W-:Y:S01]  /*2aa0*/  IMAD.X R0, RZ, RZ, R0, P0 ;  /* 0x000000ffff007224 */ /* 0x000fe200000e0600 */
[----:B------:R0:W-:Y:S02]  /*2ab0*/  STG.E.128 desc[UR16][R14.64+0x10], R4 ;  /* 0x000010040e007986 */ /* 0x0001e4000c101d10 */
[----:B------:R-:W-:Y:S02]  /*2ac0*/  ISETP.GE.U32.AND P0, PT, R2, UR15, PT ;  /* 0x0000000f02007c0c */ /* 0x000fe4000bf06070 */
[----:B------:R-:W-:Y:S02]  /*2ad0*/  SHF.L.U64.HI R2, R3, 0x2, R0 ;  /* 0x0000000203027819 */ /* 0x000fe40000010200 */
[----:B------:R-:W-:-:S02]  /*2ae0*/  ISETP.LT.U32.AND.EX P1, PT, R0, RZ, PT, P1 ;  /* 0x000000ff0000720c */ /* 0x000fc40003f21110 */
[----:B------:R-:W-:-:S13]  /*2af0*/  ISETP.GE.AND.EX P0, PT, R2, UR12, PT, P0 ;  /* 0x0000000c02007c0c */ /* 0x000fda000bf06300 */
[----:B0-----:R-:W-:Y:S05]  /*2b00*/  @!P0 BRA P1, `(.L_x_1707) ;  /* 0xffffffec00708947 */ /* 0x001fea000083ffff */
[----:B------:R-:W-:Y:S05]  /*2b10*/  EXIT ;  /* 0x000000000000794d */ /* 0x000fea0003800000 */
.L_x_1708:
        /* <DEDUP_REMOVED lines=14> */
.L_x_3997:


//--------------------- .text._ZN2at6native61_GLOBAL__N__44eb8e94_28_ForeachBinaryOpScalarList_cu_dda10a6925multi_tensor_apply_kernelINS1_28TensorListScalarListMetadataIiLi2EEENS1_25BinaryOpScalarListFunctorIiLi2ELi1ELi1EEEJNS1_13power_functorIiEEEEEvT_T0_DpT1_ --------------------------
	.section	.text._ZN2at6native61_GLOBAL__N__44eb8e94_28_ForeachBinaryOpScalarList_cu_dda10a6925multi_tensor_apply_kernelINS1_28TensorListScalarListMetadataIiLi2EEENS1_25BinaryOpScalarListFunctorIiLi2ELi1ELi1EEEJNS1_13power_functorIiEEEEEvT_T0_DpT1_,"ax",@progbits
	.align	128
.text._ZN2at6native61_GLOBAL__N__44eb8e94_28_ForeachBinaryOpScalarList_cu_dda10a6925multi_tensor_apply_kernelINS1_28TensorListScalarListMetadataIiLi2EEENS1_25BinaryOpScalarListFunctorIiLi2ELi1ELi1EEEJNS1_13power_functorIiEEEEEvT_T0_DpT1_:
        .type           _ZN2at6native61_GLOBAL__N__44eb8e94_28_ForeachBinaryOpScalarList_cu_dda10a6925multi_tensor_apply_kernelINS1_28TensorListScalarListMetadataIiLi2EEENS1_25BinaryOpScalarListFunctorIiLi2ELi1ELi1EEEJNS1_13power_functorIiEEEEEvT_T0_DpT1_,@function
        .size           _ZN2at6native61_GLOBAL__N__44eb8e94_28_ForeachBinaryOpScalarList_cu_dda10a6925multi_tensor_apply_kernelINS1_28TensorListScalarListMetadataIiLi2EEENS1_25BinaryOpScalarListFunctorIiLi2ELi1ELi1EEEJNS1_13power_functorIiEEEEEvT_T0_DpT1_,(.L_x_3998 - _ZN2at6native61_GLOBAL__N__44eb8e94_28_ForeachBinaryOpScalarList_cu_dda10a6925multi_tensor_apply_kernelINS1_28TensorListScalarListMetadataIiLi2EEENS1_25BinaryOpScalarListFunctorIiLi2ELi1ELi1EEEJNS1_13power_functorIiEEEEEvT_T0_DpT1_)
        .other          _ZN2at6native61_GLOBAL__N__44eb8e94_28_ForeachBinaryOpScalarList_cu_dda10a6925multi_tensor_apply_kernelINS1_28TensorListScalarListMetadataIiLi2EEENS1_25BinaryOpScalarListFunctorIiLi2ELi1ELi1EEEJNS1_13power_functorIiEEEEEvT_T0_DpT1_,@"STO_CUDA_ENTRY STV_DEFAULT"
_ZN2at6native61_GLOBAL__N__44eb8e94_28_ForeachBinaryOpScalarList_cu_dda10a6925multi_tensor_apply_kernelINS1_28TensorListScalarListMetadataIiLi2EEENS1_25BinaryOpScalarListFunctorIiLi2ELi1ELi1EEEJNS1_13power_functorIiEEEEEvT_T0_DpT1_:
        /* <DEDUP_REMOVED lines=29> */
.L_x_1726:
[----:B-1----:R-:W-:Y:S01]  /*01d0*/  IADD3 R17, P0, R11, R8, RZ ;  /* 0x000000080b117210 */ /* 0x002fe20007f1e0ff */
[C---:B--2---:R-:W-:Y:S02]  /*01e0*/  IMAD R14, R10.reuse, 0x3, RZ ;  /* 0x000000030a0e7824 */ /* 0x044fe400078e02ff */
[----:B------:R-:W-:Y:S01]  /*01f0*/  IMAD.MOV.U32 R16, RZ, RZ, RZ ;  /* 0x000000ffff107224 */ /* 0x000fe200078e00ff */
[----:B------:R-:W-:Y:S01]  /*0200*/  IADD3 R18, P3, R10, R17, RZ ;  /* 0x000000110a127210 */ /* 0x000fe20007f7e0ff */
[----:B------:R-:W-:Y:S01]  /*0210*/  IMAD.X R12, RZ, RZ, R9, P0 ;  /* 0x000000ffff0c7224 */ /* 0x000fe200000e0609 */
[C---:B------:R-:W-:Y:S02]  /*0220*/  ISETP.GE.U32.AND P1, PT, R17.reuse, 0x10000, PT ;  /* 0x000100001100780c */ /* 0x040fe40003f26070 */
[----:B------:R-:W-:Y:S01]  /*0230*/  ISETP.LT.U32.AND P0, PT, R17, R2, PT ;  /* 0x000000021100720c */ /* 0x000fe20003f01070 */
[----:B------:R-:W-:Y:S01]  /*0240*/  IMAD.X R22, RZ, RZ, R12, P3 ;  /* 0x000000ffff167224 */ /* 0x000fe200018e060c */
[----:B------:R-:W-:-:S02]  /*0250*/  ISETP.GE.U32.AND.EX P1, PT, R12, RZ, PT, P1 ;  /* 0x000000ff0c00720c */ /* 0x000fc40003f26110 */
[-C--:B------:R-:W-:Y:S02]  /*0260*/  LEA R13, P5, R10, R17.reuse, 0x1 ;  /* 0x000000110a0d7211 */ /* 0x080fe400078a08ff */
[----:B------:R-:W-:Y:S02]  /*0270*/  ISETP.GE.U32.AND P2, PT, R18, 0x10000, PT ;  /* 0x000100001200780c */ /* 0x000fe40003f46070 */
        /* <DEDUP_REMOVED lines=14> */
[----:B------:R-:W-:Y:S02]  /*0360*/  @P1 LEA R28, P5, R17, R4, 0x2 ;  /* 0x00000004111c1211 */ /* 0x000fe400078a10ff */
[----:B------:R-:W-:Y:S02]  /*0370*/  ISETP.LT.AND.EX P2, PT, R23, R0, !P2, P4 ;  /* 0x000000001700720c */ /* 0x000fe40005741340 */
[-C--:B------:R-:W-:Y:S02]  /*0380*/  @P1 LEA.HI.X R29, R17, R5.reuse, R12, 0x2, P5 ;  /* 0x00000005111d1211 */ /* 0x080fe400028f140c */
[CC--:B------:R-:W-:Y:S01]  /*0390*/  @P0 LEA R26, P5, R18.reuse, R4.reuse, 0x2 ;  /* 0x00000004121a0211 */ /* 0x0c0fe200078a10ff */
[----:B------:R-:W-:Y:S01]  /*03a0*/  IMAD.MOV.U32 R20, RZ, RZ, RZ ;  /* 0x000000ffff147224 */ /* 0x000fe200078e00ff */
[----:B------:R-:W-:Y:S01]  /*03b0*/  @P3 LEA R24, P4, R13, R4, 0x2 ;  /* 0x000000040d183211 */ /* 0x000fe200078810ff */
[----:B------:R1:W5:Y:S01]  /*03c0*/  @P1 LDG.E R16, desc[UR4][R28.64] ;  /* 0x000000041c101981 */ /* 0x000362000c1e1900 */
[----:B------:R-:W-:-:S02]  /*03d0*/  @P0 LEA.HI.X R27, R18, R5, R22, 0x2, P5 ;  /* 0x00000005121b0211 */ /* 0x000fc400028f1416 */
[----:B------:R-:W-:-:S03]  /*03e0*/  @P3 LEA.HI.X R25, R13, R5, R21, 0x2, P4 ;  /* 0x000000050d193211 */ /* 0x000fc600020f1415 */
[C---:B------:R-:W-:Y:S01]  /*03f0*/  @P2 LEA R14, P4, R19.reuse, R4, 0x2 ;  /* 0x00000004130e2211 */ /* 0x040fe200078810ff */
[----:B------:R2:W5:Y:S01]  /*0400*/  @P0 LDG.E R20, desc[UR4][R26.64] ;  /* 0x000000041a140981 */ /* 0x000562000c1e1900 */
[----:B-1----:R-:W-:Y:S02]  /*0410*/  IMAD.MOV.U32 R28, RZ, RZ, RZ ;  /* 0x000000ffff1c7224 */ /* 0x002fe400078e00ff */
[----:B------:R-:W-:-:S05]  /*0420*/  @P2 LEA.HI.X R15, R19, R5, R23, 0x2, P4 ;  /* 0x00000005130f2211 */ /* 0x000fca00020f1417 */
[----:B------:R1:W5:Y:S01]  /*0430*/  @P2 LDG.E R28, desc[UR4][R14.64] ;  /* 0x000000040e1c2981 */ /* 0x000362000c1e1900 */
[----:B--2---:R-:W-:-:S06]  /*0440*/  IMAD.MOV.U32 R26, RZ, RZ, RZ ;  /* 0x000000ffff1a7224 */ /* 0x004fcc00078e00ff */
[----:B------:R1:W5:Y:S01]  /*0450*/  @P3 LDG.E R26, desc[UR4][R24.64] ;  /* 0x00000004181a3981 */ /* 0x000362000c1e1900 */
[----:B0-----:R-:W-:-:S13]  /*0460*/  ISETP.GE.AND P4, PT, R3, RZ, PT ;  /* 0x000000ff0300720c */ /* 0x001fda0003f86270 */
[----:B-1----:R-:W-:Y:S05]  /*0470*/  @!P4 BRA `(.L_x_1710) ;  /* 0x00000000005cc947 */ /* 0x002fea0003800000 */
[----:B------:R-:W-:Y:S01]  /*0480*/  ISETP.NE.AND P5, PT, R3, RZ, PT ;  /* 0x000000ff0300720c */ /* 0x000fe20003fa5270 */
[----:B------:R-:W-:-:S12]  /*0490*/  IMAD.MOV.U32 R25, RZ, RZ, 0x1 ;  /* 0x00000001ff197424 */ /* 0x000fd800078e00ff */
[----:B------:R-:W-:Y:S05]  /*04a0*/  @!P5 BRA `(.L_x_1711) ;  /* 0x00000000007cd947 */ /* 0x000fea0003800000 */
[C---:B------:R-:W-:Y:S01]  /*04b0*/  VIADD R15, R3.reuse, 0x1 ;  /* 0x00000001030f7836 */ /* 0x040fe20000000000 */
[----:B------:R-:W-:-:S04]  /*04c0*/  LOP3.LUT R14, R3, 0x1, RZ, 0xc0, !PT ;  /* 0x00000001030e7812 */ /* 0x000fc800078ec0ff */
[----:B------:R-:W-:Y:S02]  /*04d0*/  ISETP.GE.U32.AND P6, PT, R15, 0x3, PT ;  /* 0x000000030f00780c */ /* 0x000fe40003fc6070 */
[----:B------:R-:W-:Y:S01]  /*04e0*/  ISETP.NE.U32.AND P5, PT, R14, 0x1, PT ;  /* 0x000000010e00780c */ /* 0x000fe20003fa5070 */
[----:B-----5:R-:W-:-:S03]  /*04f0*/  IMAD R14, R16, R16, RZ ;  /* 0x00000010100e7224 */ /* 0x020fc600078e02ff */
[----:B------:R-:W-:-:S07]  /*0500*/  SEL R25, R16, 0x1, !P5 ;  /* 0x0000000110197807 */ /* 0x000fce0006800000 */
[----:B------:R-:W-:Y:S05]  /*0510*/  @!P6 BRA `(.L_x_1711) ;  /* 0x000000000060e947 */ /* 0x000fea0003800000 */
[----:B------:R-:W-:-:S04]  /*0520*/  LEA.HI R15, R3, R3, RZ, 0x1 ;  /* 0x00000003030f7211 */ /* 0x000fc800078f08ff */
[----:B------:R-:W-:-:S07]  /*0530*/  SHF.R.S32.HI R15, RZ, 0x1, R15 ;  /* 0x00000001ff0f7819 */ /* 0x000fce000001140f */
.L_x_1712:
[----:B------:R-:W-:-:S05]  /*0540*/  VIADD R16, R15, 0x1 ;  /* 0x000000010f107836 */ /* 0x000fca0000000000 */
[----:B------:R-:W-:Y:S02]  /*0550*/  ISETP.GE.U32.AND P6, PT, R16, 0x3, PT ;  /* 0x000000031000780c */ /* 0x000fe40003fc6070 */
[C---:B------:R-:W-:Y:S02]  /*0560*/  LOP3.LUT R16, R15.reuse, 0x1, RZ, 0xc0, !PT ;  /* 0x000000010f107812 */ /* 0x040fe400078ec0ff */
[----:B------:R-:W-:Y:S02]  /*0570*/  LEA.HI R15, R15, R15, RZ, 0x1 ;  /* 0x0000000f0f0f7211 */ /* 0x000fe400078f08ff */
[----:B------:R-:W-:Y:S02]  /*0580*/  ISETP.NE.U32.AND P5, PT, R16, 0x1, PT ;  /* 0x000000011000780c */ /* 0x000fe40003fa5070 */
[----:B------:R-:W-:Y:S02]  /*0590*/  SHF.R.S32.HI R15, RZ, 0x1, R15 ;  /* 0x00000001ff0f7819 */ /* 0x000fe4000001140f */
[C---:B------:R-:W-:Y:S01]  /*05a0*/  SEL R16, R14.reuse, 0x1, !P5 ;  /* 0x000000010e107807 */ /* 0x040fe20006800000 */
[----:B------:R-:W-:-:S04]  /*05b0*/  IMAD R14, R14, R14, RZ ;  /* 0x0000000e0e0e7224 */ /* 0x000fc800078e02ff */
[----:B------:R-:W-:Y:S01]  /*05c0*/  IMAD R25, R16, R25, RZ ;  /* 0x0000001910197224 */ /* 0x000fe200078e02ff */
[----:B------:R-:W-:Y:S06]  /*05d0*/  @P6 BRA `(.L_x_1712) ;  /* 0xfffffffc00d86947 */ /* 0x000fec000383ffff */
[----:B------:R-:W-:Y:S05]  /*05e0*/  BRA `(.L_x_1711) ;  /* 0x00000000002c7947 */ /* 0x000fea0003800000 */
.L_x_1710:
[----:B-----5:R-:W-:Y:S01]  /*05f0*/  ISETP.NE.AND P5, PT, R16, 0x1, PT ;  /* 0x000000011000780c */ /* 0x020fe20003fa5270 */
[----:B------:R-:W-:Y:S01]  /*0600*/  BSSY B0, `(.L_x_1711) ;  /* 0x0000009000007945 */ /* 0x000fe20003800000 */
[----:B------:R-:W-:-:S11]  /*0610*/  IMAD.MOV.U32 R25, RZ, RZ, 0x1 ;  /* 0x00000001ff197424 */ /* 0x000fd600078e00ff */
[----:B------:R-:W-:Y:S05]  /*0620*/  @!P5 BRA `(.L_x_1713) ;  /* 0x000000000018d947 */ /* 0x000fea0003800000 */
[----:B------:R-:W-:-:S13]  /*0630*/  ISETP.NE.AND P5, PT, R16, -0x1, PT ;  /* 0xffffffff1000780c */ /* 0x000fda0003fa5270 */
[----:B------:R-:W-:Y:S01]  /*0640*/  @!P5 LOP3.LUT R14, R3, 0x1, RZ, 0xc0, !PT ;  /* 0x00000001030ed812 */ /* 0x000fe200078ec0ff */
[----:B------:R-:W-:-:S03]  /*0650*/  @!P5 IMAD.MOV.U32 R25, RZ, RZ, 0x1 ;  /* 0x00000001ff19d424 */ /* 0x000fc600078e00ff */
[----:B------:R-:W-:-:S04]  /*0660*/  @!P5 ISETP.NE.U32.AND P6, PT, R14, 0x1, PT ;  /* 0x000000010e00d80c */ /* 0x000fc80003fc5070 */
[----:B------:R-:W-:Y:S01]  /*0670*/  @!P5 SEL R25, R25, 0xffffffff, P6 ;  /* 0xffffffff1919d807 */ /* 0x000fe20003000000 */
[----:B------:R-:W-:-:S08]  /*0680*/  @P5 IMAD.MOV.U32 R25, RZ, RZ, RZ ;  /* 0x000000ffff195224 */ /* 0x000fd000078e00ff */
.L_x_1713:
[----:B------:R-:W-:Y:S05]  /*0690*/  BSYNC B0 ;  /* 0x0000000000007941 */ /* 0x000fea0003800000 */
.L_x_1711:
[----:B------:R-:W-:Y:S05]  /*06a0*/  @!P4 BRA `(.L_x_1714) ;  /* 0x00000000005cc947 */ /* 0x000fea0003800000 */
        /* <DEDUP_REMOVED lines=12> */
.L_x_1716:
        /* <DEDUP_REMOVED lines=11> */
.L_x_1714:
        /* <DEDUP_REMOVED lines=10> */
.L_x_1717:
[----:B------:R-:W-:Y:S05]  /*08c0*/  BSYNC B0 ;  /* 0x0000000000007941 */ /* 0x000fea0003800000 */
.L_x_1715:
        /* <DEDUP_REMOVED lines=13> */
.L_x_1720:
        /* <DEDUP_REMOVED lines=11> */
.L_x_1718:
        /* <DEDUP_REMOVED lines=10> */
.L_x_1721:
[----:B------:R-:W-:Y:S05]  /*0af0*/  BSYNC B0 ;  /* 0x0000000000007941 */ /* 0x000fea0003800000 */
.L_x_1719:
[----:B------:R-:W-:Y:S05]  /*0b00*/  @!P4 BRA `(.L_x_1722) ;  /* 0x00000000005cc947 */ /* 0x000fea0003800000 */
[----:B------:R-:W-:Y:S01]  /*0b10*/  ISETP.NE.AND P4, PT, R3, RZ, PT ;  /* 0x000000ff0300720c */ /* 0x000fe20003f85270 */
[----:B-----5:R-:W-:-:S12]  /*0b20*/  IMAD.MOV.U32 R20, RZ, RZ, 0x1 ;  /* 0x00000001ff147424 */ /* 0x020fd800078e00ff */
[----:B------:R-:W-:Y:S05]  /*0b30*/  @!P4 BRA `(.L_x_1723) ;  /* 0x00000000007cc947 */ /* 0x000fea0003800000 */
[C---:B------:R-:W-:Y:S01]  /*0b40*/  VIADD R15, R3.reuse, 0x1 ;  /* 0x00000001030f7836 */ /* 0x040fe20000000000 */
[----:B------:R-:W-:-:S04]  /*0b50*/  LOP3.LUT R14, R3, 0x1, RZ, 0xc0, !PT ;  /* 0x00000001030e7812 */ /* 0x000fc800078ec0ff */
[----:B------:R-:W-:Y:S02]  /*0b60*/  ISETP.GE.U32.AND P5, PT, R15, 0x3, PT ;  /* 0x000000030f00780c */ /* 0x000fe40003fa6070 */
[----:B------:R-:W-:Y:S01]  /*0b70*/  ISETP.NE.U32.AND P4, PT, R14, 0x1, PT ;  /* 0x000000010e00780c */ /* 0x000fe20003f85070 */
[----:B------:R-:W-:-:S03]  /*0b80*/  IMAD R14, R28, R28, RZ ;  /* 0x0000001c1c0e7224 */ /* 0x000fc600078e02ff */
[----:B------:R-:W-:-:S07]  /*0b90*/  SEL R20, R28, 0x1, !P4 ;  /* 0x000000011c147807 */ /* 0x000fce0006000000 */
[----:B------:R-:W-:Y:S05]  /*0ba0*/  @!P5 BRA `(.L_x_1723) ;  /* 0x000000000060d947 */ /* 0x000fea0003800000 */
[----:B------:R-:W-:-:S04]  /*0bb0*/  LEA.HI R15, R3, R3, RZ, 0x1 ;  /* 0x00000003030f7211 */ /* 0x000fc800078f08ff */
[----:B------:R-:W-:-:S07]  /*0bc0*/  SHF.R.S32.HI R15, RZ, 0x1, R15 ;  /* 0x00000001ff0f7819 */ /* 0x000fce000001140f */
.L_x_1724:
        /* <DEDUP_REMOVED lines=11> */
.L_x_1722:
        /* <DEDUP_REMOVED lines=10> */
.L_x_1725:
[----:B------:R-:W-:Y:S05]  /*0d20*/  BSYNC B0 ;  /* 0x0000000000007941 */ /* 0x000fea0003800000 */
.L_x_1723:
[CC--:B------:R-:W-:Y:S01]  /*0d30*/  @P1 LEA R14, P4, R17.reuse, R6.reuse, 0x2 ;  /* 0x00000006110e1211 */ /* 0x0c0fe200078810ff */
[----:B------:R-:W-:Y:S01]  /*0d40*/  IMAD.WIDE.U32 R8, R10, 0x4, R8 ;  /* 0x000000040a087825 */ /* 0x000fe200078e0008 */
[CC--:B------:R-:W-:Y:S02]  /*0d50*/  @P0 LEA R16, P5, R18.reuse, R6.reuse, 0x2 ;  /* 0x0000000612100211 */ /* 0x0c0fe400078a10ff */
[-C--:B------:R-:W-:Y:S02]  /*0d60*/  @P1 LEA.HI.X R15, R17, R7.reuse, R12, 0x2, P4 ;  /* 0x00000007110f1211 */ /* 0x080fe400020f140c */
[----:B------:R-:W-:Y:S02]  /*0d70*/  @P0 LEA.HI.X R17, R18, R7, R22, 0x2, P5 ;  /* 0x0000000712110211 */ /* 0x000fe400028f1416 */
[-C--:B------:R-:W-:Y:S01]  /*0d80*/  @P3 LEA R12, P4, R13, R6.reuse, 0x2 ;  /* 0x000000060d0c3211 */ /* 0x080fe200078810ff */
[----:B------:R3:W-:Y:S01]  /*0d90*/  @P1 STG.E desc[UR4][R14.64], R25 ;  /* 0x000000190e001986 */ /* 0x0007e2000c101904 */
[----:B------:R-:W-:-:S02]  /*0da0*/  @P2 LEA R18, P5, R19, R6, 0x2 ;  /* 0x0000000613122211 */ /* 0x000fc400078a10ff */
[-C--:B------:R-:W-:Y:S01]  /*0db0*/  @P3 LEA.HI.X R13, R13, R7.reuse, R21, 0x2, P4 ;  /* 0x000000070d0d3211 */ /* 0x080fe200020f1415 */
[----:B------:R3:W-:Y:S01]  /*0dc0*/  @P0 STG.E desc[UR4][R16.64], R27 ;  /* 0x0000001b10000986 */ /* 0x0007e2000c101904 */
[----:B------:R-:W-:Y:S02]  /*0dd0*/  @P2 LEA.HI.X R19, R19, R7, R23, 0x2, P5 ;  /* 0x0000000713132211 */ /* 0x000fe400028f1417 */
[C---:B------:R-:W-:Y:S01]  /*0de0*/  ISETP.GE.U32.AND P0, PT, R8.reuse, 0x10000, PT ;  /* 0x000100000800780c */ /* 0x040fe20003f06070 */
[----:B------:R3:W-:Y:S01]  /*0df0*/  @P3 STG.E desc[UR4][R12.64], R29 ;  /* 0x0000001d0c003986 */ /* 0x0007e2000c101904 */
[----:B------:R-:W-:Y:S02]  /*0e00*/  ISETP.LT.U32.AND P1, PT, R8, R2, PT ;  /* 0x000000020800720c */ /* 0x000fe40003f21070 */
[C---:B------:R-:W-:Y:S01]  /*0e10*/  ISETP.GE.U32.AND.EX P0, PT, R9.reuse, RZ, PT, P0 ;  /* 0x000000ff0900720c */ /* 0x040fe20003f06100 */
[----:B------:R3:W-:Y:S01]  /*0e20*/  @P2 STG.E desc[UR4][R18.64], R20 ;  /* 0x0000001412002986 */ /* 0x0007e2000c101904 */
[----:B------:R-:W-:-:S13]  /*0e30*/  ISETP.LT.AND.EX P1, PT, R9, R0, PT, P1 ;  /* 0x000000000900720c */ /* 0x000fda0003f21310 */
[----:B---3--:R-:W-:Y:S05]  /*0e40*/  @!P0 BRA P1, `(.L_x_1726) ;  /* 0xfffffff000e08947 */ /* 0x008fea000083ffff */
[----:B------:R-:W-:Y:S05]  /*0e50*/  EXIT ;  /* 0x000000000000794d */ /* 0x000fea0003800000 */
.L_x_1709:
[----:B------:R-:W1:Y:S02]  /*0e60*/  S2R R19, SR_TID.X ;  /* 0x0000000000137919 */ /* 0x000e640000002100 */
[----:B-1----:R-:W-:-:S03]  /*0e70*/  IMAD.WIDE.U32 R8, R19, 0x4, RZ ;  /* 0x0000000413087825 */ /* 0x002fc600078e00ff */
[----:B------:R-:W-:-:S04]  /*0e80*/  ISETP.GE.U32.AND P0, PT, R8, R2, PT ;  /* 0x000000020800720c */ /* 0x000fc80003f06070 */
[----:B------:R-:W-:-:S04]  /*0e90*/  ISETP.GE.AND.EX P0, PT, R9, R0, PT, P0 ;  /* 0x000000000900720c */ /* 0x000fc80003f06300 */
[----:B------:R-:W-:-:S13]  /*0ea0*/  ISETP.GT.U32.OR P0, PT, R19, 0x3fff, P0 ;  /* 0x00003fff1300780c */ /* 0x000fda0000704470 */
[----:B------:R-:W-:Y:S05]  /*0eb0*/  @P0 EXIT ;  /* 0x000000000000094d */ /* 0x000fea0003800000 */
[----:B0-----:R-:W-:Y:S01]  /*0ec0*/  LOP3.LUT R8, R3, 0x1, RZ, 0xc0, !PT ;  /* 0x0000000103087812 */ /* 0x001fe200078ec0ff */
[----:B------:R-:W-:Y:S01]  /*0ed0*/  IMAD.MOV.U32 R16, RZ, RZ, 0x1 ;  /* 0x00000001ff107424 */ /* 0x000fe200078e00ff */
[----:B------:R-:W-:Y:S01]  /*0ee0*/  ULDC UR6, c[0x0][0x0] ;  /* 0x0000000000067ab9 */ /* 0x000fe20000000800 */
[----:B------:R-:W-:Y:S01]  /*0ef0*/  IMAD.MOV.U32 R18, RZ, RZ, RZ ;  /* 0x000000ffff127224 */ /* 0x000fe200078e00ff */
[----:B------:R-:W-:-:S04]  /*0f00*/  ISETP.NE.U32.AND P0, PT, R8, 0x1, PT ;  /* 0x000000010800780c */ /* 0x000fc80003f05070 */
[----:B------:R-:W-:-:S09]  /*0f10*/  SEL R16, R16, 0xffffffff, P0 ;  /* 0xffffffff10107807 */ /* 0x000fd20000000000 */
.L_x_1743:
[C---:B------:R-:W-:Y:S01]  /*0f20*/  IMAD.SHL.U32 R21, R19.reuse, 0x10, RZ ;  /* 0x0000001013157824 */ /* 0x040fe200078e00ff */
[----:B------:R-:W-:-:S04]  /*0f30*/  SHF.L.U64.HI R17, R19, 0x4, R18 ;  /* 0x0000000413117819 */ /* 0x000fc80000010212 */
[----:B------:R-:W-:-:S05]  /*0f40*/  IADD3 R8, P0, R4, R21, RZ ;  /* 0x0000001504087210 */ /* 0x000fca0007f1e0ff */
[----:B------:R-:W-:-:S06]  /*0f50*/  IMAD.X R9, R5, 0x1, R17, P0 ;  /* 0x0000000105097824 */ /* 0x000fcc00000e0611 */
[----:B------:R-:W5:Y:S01]  /*0f60*/  LDG.E.128 R8, desc[UR4][R8.64] ;  /* 0x0000000408087981 */ /* 0x000f62000c1e1d00 */
[----:B------:R-:W-:Y:S01]  /*0f70*/  ISETP.GE.AND P0, PT, R3, RZ, PT ;  /* 0x000000ff0300720c */ /* 0x000fe20003f06270 */
[----:B------:R-:W-:-:S12]  /*0f80*/  BSSY B0, `(.L_x_1727) ;  /* 0x0000020000007945 */ /* 0x000fd80003800000 */
[----:B------:R-:W-:Y:S05]  /*0f90*/  @!P0 BRA `(.L_x_1728) ;  /* 0x0000000000608947 */ /* 0x000fea0003800000 */
[----:B------:R-:W-:Y:S01]  /*0fa0*/  ISETP.NE.AND P1, PT, R3, RZ, PT ;  /* 0x000000ff0300720c */ /* 0x000fe20003f25270 */
[----:B------:R-:W-:-:S12]  /*0fb0*/  IMAD.MOV.U32 R12, RZ, RZ, 0x1 ;  /* 0x00000001ff0c7424 */ /* 0x000fd800078e00ff */
[----:B------:R-:W-:Y:S05]  /*0fc0*/  @!P1 BRA `(.L_x_1729) ;  /* 0x00000000006c9947 */ /* 0x000fea0003800000 */
[C---:B------:R-:W-:Y:S01]  /*0fd0*/  VIADD R13, R3.reuse, 0x1 ;  /* 0x00000001030d7836 */ /* 0x040fe20000000000 */
[----:B------:R-:W-:-:S04]  /*0fe0*/  LOP3.LUT R12, R3, 0x1, RZ, 0xc0, !PT ;  /* 0x00000001030c7812 */ /* 0x000fc800078ec0ff */
[----:B------:R-:W-:Y:S01]  /*0ff0*/  ISETP.GE.U32.AND P2, PT, R13, 0x3, PT ;  /* 0x000000030d00780c */ /* 0x000fe20003f46070 */
[----:B-----5:R-:W-:Y:S01]  /*1000*/  IMAD R13, R8, R8, RZ ;  /* 0x00000008080d7224 */ /* 0x020fe200078e02ff */
[----:B------:R-:W-:-:S04]  /*1010*/  ISETP.NE.U32.AND P1, PT, R12, 0x1, PT ;  /* 0x000000010c00780c */ /* 0x000fc80003f25070 */
[----:B------:R-:W-:-:S07]  /*1020*/  SEL R12, R8, 0x1, !P1 ;  /* 0x00000001080c7807 */ /* 0x000fce0004800000 */
[----:B------:R-:W-:Y:S05]  /*1030*/  @!P2 BRA `(.L_x_1729) ;  /* 0x000000000050a947 */ /* 0x000fea0003800000 */
[----:B------:R-:W-:Y:S01]  /*1040*/  LEA.HI R8, R3, R3, RZ, 0x1 ;  /* 0x0000000303087211 */ /* 0x000fe200078f08ff */
[----:B------:R-:W-:-:S03]  /*1050*/  IMAD.MOV.U32 R14, RZ, RZ, R13 ;  /* 0x000000ffff0e7224 */ /* 0x000fc600078e000d */
[----:B------:R-:W-:-:S07]  /*1060*/  SHF.R.S32.HI R8, RZ, 0x1, R8 ;  /* 0x00000001ff087819 */ /* 0x000fce0000011408 */
.L_x_1730:
[C---:B------:R-:W-:Y:S01]  /*1070*/  VIADD R15, R8.reuse, 0x1 ;  /* 0x00000001080f7836 */ /* 0x040fe20000000000 */
[C---:B------:R-:W-:Y:S02]  /*1080*/  LOP3.LUT R13, R8.reuse, 0x1, RZ, 0xc0, !PT ;  /* 0x00000001080d7812 */ /* 0x040fe400078ec0ff */
[----:B------:R-:W-:Y:S02]  /*1090*/  LEA.HI R8, R8, R8, RZ, 0x1 ;  /* 0x0000000808087211 */ /* 0x000fe400078f08ff */
[----:B------:R-:W-:Y:S02]  /*10a0*/  ISETP.GE.U32.AND P2, PT, R15, 0x3, PT ;  /* 0x000000030f00780c */ /* 0x000fe40003f46070 */
[----:B------:R-:W-:Y:S02]  /*10b0*/  ISETP.NE.U32.AND P1, PT, R13, 0x1, PT ;  /* 0x000000010d00780c */ /* 0x000fe40003f25070 */
[----:B------:R-:W-:Y:S02]  /*10c0*/  SHF.R.S32.HI R8, RZ, 0x1, R8 ;  /* 0x00000001ff087819 */ /* 0x000fe40000011408 */
[C---:B------:R-:W-:Y:S01]  /*10d0*/  SEL R13, R14.reuse, 0x1, !P1 ;  /* 0x000000010e0d7807 */ /* 0x040fe20004800000 */
[----:B------:R-:W-:-:S04]  /*10e0*/  IMAD R14, R14, R14, RZ ;  /* 0x0000000e0e0e7224 */ /* 0x000fc800078e02ff */
[----:B------:R-:W-:Y:S02]  /*10f0*/  IMAD R12, R13, R12, RZ ;  /* 0x0000000c0d0c7224 */ /* 0x000fe400078e02ff */
[----:B------:R-:W-:Y:S05]  /*1100*/  @P2 BRA `(.L_x_1730) ;  /* 0xfffffffc00d82947 */ /* 0x000fea000383ffff */
[----:B------:R-:W-:Y:S05]  /*1110*/  BRA `(.L_x_1729) ;  /* 0x0000000000187947 */ /* 0x000fea0003800000 */
.L_x_1728:
[----:B-----5:R-:W-:Y:S01]  /*1120*/  ISETP.NE.AND P1, PT, R8, 0x1, PT ;  /* 0x000000010800780c */ /* 0x020fe20003f25270 */
[----:B------:R-:W-:-:S12]  /*1130*/  IMAD.MOV.U32 R12, RZ, RZ, 0x1 ;  /* 0x00000001ff0c7424 */ /* 0x000fd800078e00ff */
[----:B------:R-:W-:Y:S05]  /*1140*/  @!P1 BRA `(.L_x_1729) ;  /* 0x00000000000c9947 */ /* 0x000fea0003800000 */
[----:B------:R-:W-:Y:S01]  /*1150*/  ISETP.NE.AND P1, PT, R8, -0x1, PT ;  /* 0xffffffff0800780c */ /* 0x000fe20003f25270 */
[----:B------:R-:W-:-:S12]  /*1160*/  IMAD.MOV.U32 R12, RZ, RZ, R16 ;  /* 0x000000ffff0c7224 */ /* 0x000fd800078e0010 */
[----:B------:R-:W-:-:S07]  /*1170*/  @P1 IMAD.MOV.U32 R12, RZ, RZ, RZ ;  /* 0x000000ffff0c1224 */ /* 0x000fce00078e00ff */
.L_x_1729:
[----:B------:R-:W-:Y:S05]  /*1180*/  BSYNC B0 ;  /* 0x0000000000007941 */ /* 0x000fea0003800000 */
.L_x_1727:
[----:B------:R-:W-:Y:S04]  /*1190*/  BSSY B0, `(.L_x_1731) ;  /* 0x0000020000007945 */ /* 0x000fe80003800000 */
[----:B------:R-:W-:Y:S05]  /*11a0*/  @!P0 BRA `(.L_x_1732) ;  /* 0x0000000000608947 */ /* 0x000fea0003800000 */
[----:B------:R-:W-:Y:S01]  /*11b0*/  ISETP.NE.AND P1, PT, R3, RZ, PT ;  /* 0x000000ff0300720c */ /* 0x000fe20003f25270 */
[----:B------:R-:W-:-:S12]  /*11c0*/  IMAD.MOV.U32 R13, RZ, RZ, 0x1 ;  /* 0x00000001ff0d7424 */ /* 0x000fd800078e00ff */
[----:B------:R-:W-:Y:S05]  /*11d0*/  @!P1 BRA `(.L_x_1733) ;  /* 0x00000000006c9947 */ /* 0x000fea0003800000 */
[C---:B------:R-:W-:Y:S01]  /*11e0*/  VIADD R13, R3.reuse, 0x1 ;  /* 0x00000001030d7836 */ /* 0x040fe20000000000 */
[----:B-----5:R-:W-:-:S04]  /*11f0*/  LOP3.LUT R8, R3, 0x1, RZ, 0xc0, !PT ;  /* 0x0000000103087812 */ /* 0x020fc800078ec0ff */
[----:B------:R-:W-:Y:S02]  /*1200*/  ISETP.GE.U32.AND P2, PT, R13, 0x3, PT ;  /* 0x000000030d00780c */ /* 0x000fe40003f46070 */
[----:B------:R-:W-:Y:S01]  /*1210*/  ISETP.NE.U32.AND P1, PT, R8, 0x1, PT ;  /* 0x000000010800780c */ /* 0x000fe20003f25070 */
[----:B------:R-:W-:-:S03]  /*1220*/  IMAD R8, R9, R9, RZ ;  /* 0x0000000909087224 */ /* 0x000fc600078e02ff */
[----:B------:R-:W-:-:S07]  /*1230*/  SEL R13, R9, 0x1, !P1 ;  /* 0x00000001090d7807 */ /* 0x000fce0004800000 */
[----:B------:R-:W-:Y:S05]  /*1240*/  @!P2 BRA `(.L_x_1733) ;  /* 0x000000000050a947 */ /* 0x000fea0003800000 */
[----:B------:R-:W-:Y:S01]  /*1250*/  LEA.HI R14, R3, R3, RZ, 0x1 ;  /* 0x00000003030e7211 */ /* 0x000fe200078f08ff */
[----:B------:R-:W-:-:S03]  /*1260*/  IMAD.MOV.U32 R9, RZ, RZ, R8 ;  /* 0x000000ffff097224 */ /* 0x000fc600078e0008 */
[----:B------:R-:W-:-:S07]  /*1270*/  SHF.R.S32.HI R8, RZ, 0x1, R14 ;  /* 0x00000001ff087819 */ /* 0x000fce000001140e */
.L_x_1734:
        /* <DEDUP_REMOVED lines=11> */
.L_x_1732:
[----:B-----5:R-:W-:Y:S01]  /*1330*/  ISETP.NE.AND P1, PT, R9, 0x1, PT ;  /* 0x000000010900780c */ /* 0x020fe20003f25270 */
[----:B------:R-:W-:-:S12]  /*1340*/  IMAD.MOV.U32 R13, RZ, RZ, 0x1 ;  /* 0x00000001ff0d7424 */ /* 0x000fd800078e00ff */
[----:B------:R-:W-:Y:S05]  /*1350*/  @!P1 BRA `(.L_x_1733) ;  /* 0x00000000000c9947 */ /* 0x000fea0003800000 */
[----:B------:R-:W-:Y:S01]  /*1360*/  ISETP.NE.AND P1, PT, R9, -0x1, PT ;  /* 0xffffffff0900780c */ /* 0x000fe20003f25270 */
[----:B------:R-:W-:-:S12]  /*1370*/  IMAD.MOV.U32 R13, RZ, RZ, R16 ;  /* 0x000000ffff0d7224 */ /* 0x000fd800078e0010 */
[----:B------:R-:W-:-:S07]  /*1380*/  @P1 IMAD.MOV.U32 R13, RZ, RZ, RZ ;  /* 0x000000ffff0d1224 */ /* 0x000fce00078e00ff */
.L_x_1733:
[----:B------:R-:W-:Y:S05]  /*1390*/  BSYNC B0 ;  /* 0x0000000000007941 */ /* 0x000fea0003800000 */
.L_x_1731:
[----:B------:R-:W-:Y:S04]  /*13a0*/  BSSY B0, `(.L_x_1735) ;  /* 0x0000020000007945 */ /* 0x000fe80003800000 */
[----:B------:R-:W-:Y:S05]  /*13b0*/  @!P0 BRA `(.L_x_1736) ;  /* 0x0000000000608947 */ /* 0x000fea0003800000 */
[----:B------:R-:W-:Y:S01]  /*13c0*/  ISETP.NE.AND P1, PT, R3, RZ, PT ;  /* 0x000000ff0300720c */ /* 0x000fe20003f25270 */
[----:B------:R-:W-:-:S12]  /*13d0*/  IMAD.MOV.U32 R14, RZ, RZ, 0x1 ;  /* 0x00000001ff0e7424 */ /* 0x000fd800078e00ff */
[----:B------:R-:W-:Y:S05]  /*13e0*/  @!P1 BRA `(.L_x_1737) ;  /* 0x00000000006c9947 */ /* 0x000fea0003800000 */
[C---:B-----5:R-:W-:Y:S01]  /*13f0*/  VIADD R9, R3.reuse, 0x1 ;  /* 0x0000000103097836 */ /* 0x060fe20000000000 */
[----:B------:R-:W-:-:S04]  /*1400*/  LOP3.LUT R8, R3, 0x1, RZ, 0xc0, !PT ;  /* 0x0000000103087812 */ /* 0x000fc800078ec0ff */
        /* <DEDUP_REMOVED lines=8> */
.L_x_1738:
        /* <DEDUP_REMOVED lines=11> */
.L_x_1736:
[----:B-----5:R-:W-:Y:S01]  /*1540*/  ISETP.NE.AND P1, PT, R10, 0x1, PT ;  /* 0x000000010a00780c */ /* 0x020fe20003f25270 */
[----:B------:R-:W-:-:S12]  /*1550*/  IMAD.MOV.U32 R14, RZ, RZ, 0x1 ;  /* 0x00000001ff0e7424 */ /* 0x000fd800078e00ff */
[----:B------:R-:W-:Y:S05]  /*1560*/  @!P1 BRA `(.L_x_1737) ;  /* 0x00000000000c9947 */ /* 0x000fea0003800000 */
[----:B------:R-:W-:Y:S01]  /*1570*/  ISETP.NE.AND P1, PT, R10, -0x1, PT ;  /* 0xffffffff0a00780c */ /* 0x000fe20003f25270 */
[----:B------:R-:W-:-:S12]  /*1580*/  IMAD.MOV.U32 R14, RZ, RZ, R16 ;  /* 0x000000ffff0e7224 */ /* 0x000fd800078e0010 */
[----:B------:R-:W-:-:S07]  /*1590*/  @P1 IMAD.MOV.U32 R14, RZ, RZ, RZ ;  /* 0x000000ffff0e1224 */ /* 0x000fce00078e00ff */
.L_x_1737:
[----:B------:R-:W-:Y:S05]  /*15a0*/  BSYNC B0 ;  /* 0x0000000000007941 */ /* 0x000fea0003800000 */
.L_x_1735:
        /* <DEDUP_REMOVED lines=15> */
.L_x_1742:
        /* <DEDUP_REMOVED lines=11> */
.L_x_1740:
[----:B-----5:R-:W-:Y:S01]  /*1750*/  ISETP.NE.AND P0, PT, R11, 0x1, PT ;  /* 0x000000010b00780c */ /* 0x020fe20003f05270 */
[----:B------:R-:W-:-:S12]  /*1760*/  IMAD.MOV.U32 R15, RZ, RZ, 0x1 ;  /* 0x00000001ff0f7424 */ /* 0x000fd800078e00ff */
[----:B------:R-:W-:Y:S05]  /*1770*/  @!P0 BRA `(.L_x_1741) ;  /* 0x00000000000c8947 */ /* 0x000fea0003800000 */
[----:B------:R-:W-:Y:S01]  /*1780*/  ISETP.NE.AND P0, PT, R11, -0x1, PT ;  /* 0xffffffff0b00780c */ /* 0x000fe20003f05270 */
[----:B------:R-:W-:-:S12]  /*1790*/  IMAD.MOV.U32 R15, RZ, RZ, R16 ;  /* 0x000000ffff0f7224 */ /* 0x000fd800078e0010 */
[----:B------:R-:W-:-:S07]  /*17a0*/  @P0 IMAD.MOV.U32 R15, RZ, RZ, RZ ;  /* 0x000000ffff0f0224 */ /* 0x000fce00078e00ff */
.L_x_1741:
[----:B------:R-:W-:Y:S05]  /*17b0*/  BSYNC B0 ;  /* 0x0000000000007941 */ /* 0x000fea0003800000 */
.L_x_1739:
[----:B-----5:R-:W-:-:S05]  /*17c0*/  IADD3 R8, P0, R6, R21, RZ ;  /* 0x0000001506087210 */ /* 0x020fca0007f1e0ff */
[----:B------:R-:W-:Y:S01]  /*17d0*/  IMAD.X R9, R7, 0x1, R17, P0 ;  /* 0x0000000107097824 */ /* 0x000fe200000e0611 */
[----:B------:R-:W-:-:S04]  /*17e0*/  IADD3 R19, P0, R19, UR6, RZ ;  /* 0x0000000613137c10 */ /* 0x000fc8000ff1e0ff */
[----:B------:R0:W-:Y:S01]  /*17f0*/  STG.E.128 desc[UR4][R8.64], R12 ;  /* 0x0000000c08007986 */ /* 0x0001e2000c101d04 */
[C---:B------:R-:W-:Y:S01]  /*1800*/  IMAD.SHL.U32 R11, R19.reuse, 0x4, RZ ;  /* 0x00000004130b7824 */ /* 0x040fe200078e00ff */
[----:B------:R-:W-:Y:S01]  /*1810*/  ISETP.LT.U32.AND P1, PT, R19, 0x4000, PT ;  /* 0x000040001300780c */ /* 0x000fe20003f21070 */
[----:B------:R-:W-:-:S03]  /*1820*/  IMAD.X R18, RZ, RZ, R18, P0 ;  /* 0x000000ffff127224 */ /* 0x000fc600000e0612 */
[----:B------:R-:W-:Y:S02]  /*1830*/  ISETP.GE.U32.AND P0, PT, R11, R2, PT ;  /* 0x000000020b00720c */ /* 0x000fe40003f06070 */
[----:B------:R-:W-:Y:S02]  /*1840*/  SHF.L.U64.HI R11, R19, 0x2, R18 ;  /* 0x00000002130b7819 */ /* 0x000fe40000010212 */
[----:B------:R-:W-:Y:S02]  /*1850*/  ISETP.LT.U32.AND.EX P1, PT, R18, RZ, PT, P1 ;  /* 0x000000ff1200720c */ /* 0x000fe40003f21110 */
[----:B------:R-:W-:-:S13]  /*1860*/  ISETP.GE.AND.EX P0, PT, R11, R0, PT, P0 ;  /* 0x000000000b00720c */ /* 0x000fda0003f06300 */
[----:B0-----:R-:W-:Y:S05]  /*1870*/  @!P0 BRA P1, `(.L_x_1743) ;  /* 0xfffffff400a88947 */ /* 0x001fea000083ffff */
[----:B------:R-:W-:Y:S05]  /*1880*/  EXIT ;  /* 0x000000000000794d */ /* 0x000fea0003800000 */
.L_x_1744:
        /* <DEDUP_REMOVED lines=15> */
.L_x_3998:


//--------------------- .text._ZN2at6native61_GLOBAL__N__44eb8e94_28_ForeachBinaryOpScalarList_cu_dda10a6925multi_tensor_apply_kernelINS1_28TensorListScalarListMetadataIaLi2EEENS1_25BinaryOpScalarListFunctorIaLi2ELi1ELi1EEEJNS1_13power_functorIaEEEEEvT_T0_DpT1_ --------------------------
	.section	.text._ZN2at6native61_GLOBAL__N__44eb8e94_28_ForeachBinaryOpScalarList_cu_dda10a6925multi_tensor_apply_kernelINS1_28TensorListScalarListMetadataIaLi2EEENS1_25BinaryOpScalarListFunctorIaLi2ELi1ELi1EEEJNS1_13power_functorIaEEEEEvT_T0_DpT1_,"ax",@progbits
	.align	128
.text._ZN2at6native61_GLOBAL__N__44eb8e94_28_ForeachBinaryOpScalarList_cu_dda10a6925multi_tensor_apply_kernelINS1_28TensorListScalarListMetadataIaLi2EEENS1_25BinaryOpScalarListFunctorIaLi2ELi1ELi1EEEJNS1_13power_functorIaEEEEEvT_T0_DpT1_:
        .type           _ZN2at6native61_GLOBAL__N__44eb8e94_28_ForeachBinaryOpScalarList_cu_dda10a6925multi_tensor_apply_kernelINS1_28TensorListScalarListMetadataIaLi2EEENS1_25BinaryOpScalarListFunctorIaLi2ELi1ELi1EEEJNS1_13power_functorIaEEEEEvT_T0_DpT1_,@function
        .size           _ZN2at6native61_GLOBAL__N__44eb8e94_28_ForeachBinaryOpScalarList_cu_dda10a6925multi_tensor_apply_kernelINS1_28TensorListScalarListMetadataIaLi2EEENS1_25BinaryOpScalarListFunctorIaLi2ELi1ELi1EEEJNS1_13power_functorIaEEEEEvT_T0_DpT1_,(.L_x_3999 - _ZN2at6native61_GLOBAL__N__44eb8e94_28_ForeachBinaryOpScalarList_cu_dda10a6925multi_tensor_apply_kernelINS1_28TensorListScalarListMetadataIaLi2EEENS1_25BinaryOpScalarListFunctorIaLi2ELi1ELi1EEEJNS1_13power_functorIaEEEEEvT_T0_DpT1_)
        .other          _ZN2at6native61_GLOBAL__N__44eb8e94_28_ForeachBinaryOpScalarList_cu_dda10a6925multi_tensor_apply_kernelINS1_28TensorListScalarListMetadataIaLi2EEENS1_25BinaryOpScalarListFunctorIaLi2ELi1ELi1EEEJNS1_13power_functorIaEEEEEvT_T0_DpT1_,@"STO_CUDA_ENTRY STV_DEFAULT"
_ZN2at6native61_GLOBAL__N__44eb8e94_28_ForeachBinaryOpScalarList_cu_dda10a6925multi_tensor_apply_kernelINS1_28TensorListScalarListMetadataIaLi2EEENS1_25BinaryOpScalarListFunctorIaLi2ELi1ELi1EEEJNS1_13power_functorIaEEEEEvT_T0_DpT1_:
[----:B------:R-:W-:Y:S08]  /*0000*/  LDC R1, c[0x0][0x28] ;  /* 0x00000a00ff017b82 */ /* 0x000ff00000000800 */
[----:B------:R-:W0:Y:S01]  /*0010*/  S2UR UR12, SR_CTAID.X ;  /* 0x00000000000c79c3 */ /* 0x000e220000002500 */
[----:B------:R-:W-:Y:S02]  /*0020*/  UMOV UR4, 0x780 ;  /* 0x0000078000047882 */ /* 0x000fe40000000000 */
[----:B0-----:R-:W-:-:S03]  /*0030*/  ULEA UR4, UR12, UR4, 0x2 ;  /* 0x000000040c047291 */ /* 0x001fc6000f8e103f */
[----:B------:R-:W-:Y:S02]  /*0040*/  ULDC.U8 UR12, c[0x0][UR12+0x850] ;  /* 0x000214000c0c7abb */ /* 0x000fe40008000000 */
[----:B------:R-:W-:Y:S02]  /*0050*/  USHF.L.U32 UR10, UR12, 0x3, URZ ;  /* 0x000000030c0a7899 */ /* 0x000fe4000800063f */
[----:B------:R-:W-:-:S05]  /*0060*/  ULOP3.LUT UR12, UR12, 0xff, URZ, 0xc0, !UPT ;  /* 0x000000ff0c0c7892 */ /* 0x000fca000f8ec03f */
[----:B------:R-:W-:Y:S02]  /*0070*/  ULDC UR4, c[0x0][UR4+0x210] ;  /* 0x0000840004047abb */ /* 0x000fe40008000800 */
[----:B------:R-:W-:-:S03]  /*0080*/  UIMAD.WIDE UR6, UR4, 0x10000, URZ ;  /* 0x00010000040678a5 */ /* 0x000fc6000f8e023f */
[----:B------:R-:W-:Y:S01]  /*0090*/  ULDC.64 UR4, c[0x0][UR10+0x210] ;  /* 0x000084000a047abb */ /* 0x000fe20008000a00 */
[----:B------:R-:W-:Y:S01]  /*00a0*/  ULDC.64 UR8, c[0x0][UR10+0x410] ;  /* 0x000104000a087abb */ /* 0x000fe20008000a00 */
[----:B------:R-:W-:Y:S01]  /*00b0*/  ULDC.64 UR10, c[0x0][UR10+0x610] ;  /* 0x000184000a0a7abb */ /* 0x000fe20008000a00 */
[----:B------:R-:W-:Y:S02]  /*00c0*/  UIADD3 UR15, UP1, UR6, UR4, URZ ;  /* 0x00000004060f7290 */ /* 0x000fe4000ff3e03f */
[----:B------:R-:W-:Y:S02]  /*00d0*/  UIADD3 UR14, UP2, UR6, UR8, URZ ;  /* 0x00000008060e7290 */ /* 0x000fe4000ff5e03f */
[----:B------:R-:W-:-:S04]  /*00e0*/  UIADD3 UR13, UP3, -UR6, UR10, URZ ;  /* 0x0000000a060d7290 */ /* 0x000fc8000ff7e13f */
[----:B------:R-:W-:Y:S02]  /*00f0*/  ULOP3.LUT UR4, UR13, UR14, UR15, 0xfe, !UPT ;  /* 0x0000000e0d047292 */ /* 0x000fe4000f8efe0f */
[----:B------:R-:W-:Y:S02]  /*0100*/  UIADD3.X UR6, ~UR7, UR11, URZ, UP3, !UPT ;  /* 0x0000000b07067290 */ /* 0x000fe40009ffe53f */
[----:B------:R-:W-:Y:S02]  /*0110*/  ULOP3.LUT UP0, URZ, UR4, 0x3, URZ, 0xc0, !UPT ;  /* 0x00000003043f7892 */ /* 0x000fe4000f80c03f */
[----:B------:R-:W-:Y:S02]  /*0120*/  UIADD3.X UR4, UR7, UR5, URZ, UP1, !UPT ;  /* 0x0000000507047290 */ /* 0x000fe40008ffe43f */
[----:B------:R-:W-:Y:S02]  /*0130*/  UIADD3.X UR5, UR7, UR9, URZ, UP2, !UPT ;  /* 0x0000000907057290 */ /* 0x000fe400097fe43f */
[----:B------:R-:W-:Y:S01]  /*0140*/  PLOP3.LUT P0, PT, PT, PT, UP0, 0x80, 0x0 ;  /* 0x000000000000781c */ /* 0x000fe20003f0f008 */
[----:B------:R-:W-:Y:S01]  /*0150*/  ULDC.64 UR10, c[0x0][0x208] ;  /* 0x00008200000a7ab9 */ /* 0x000fe20000000a00 */
[----:B------:R-:W-:-:S11]  /*0160*/  ULDC.S8 UR7, c[0x0][UR12+0x810] ;  /* 0x000204000c077abb */ /* 0x000fd60008000200 */
        /* <DEDUP_REMOVED lines=8> */
.L_x_1762:
        /* <DEDUP_REMOVED lines=20> */
[C---:B------:R-:W-:Y:S02]  /*0330*/  ISETP.GE.U32.AND.EX P3, PT, R20.reuse, RZ, PT, P3 ;  /* 0x000000ff1400720c */ /* 0x040fe40003f66130 */
[----:B------:R-:W-:Y:S02]  /*0340*/  ISETP.LT.U32.AND P2, PT, R9, UR13, PT ;  /* 0x0000000d09007c0c */ /* 0x000fe4000bf41070 */
[----:B------:R-:W-:Y:S02]  /*0350*/  ISETP.GE.U32.AND.EX P6, PT, R21, RZ, PT, P6 ;  /* 0x000000ff1500720c */ /* 0x000fe40003fc6160 */
[----:B------:R-:W-:Y:S02]  /*0360*/  ISETP.LT.AND.EX P4, PT, R19, UR6, !P4, P5 ;  /* 0x0000000613007c0c */ /* 0x000fe4000e781350 */
[----:B------:R-:W-:Y:S02]  /*0370*/  ISETP.LT.AND.EX P1, PT, R20, UR6, !P3, P1 ;  /* 0x0000000614007c0c */ /* 0x000fe4000df21310 */
[----:B------:R-:W-:-:S02]  /*0380*/  ISETP.LT.AND.EX P2, PT, R21, UR6, !P6, P2 ;  /* 0x0000000615007c0c */ /* 0x000fc4000f741320 */
[----:B------:R-:W-:-:S04]  /*0390*/  @P0 IADD3 R22, P3, R17, UR15, RZ ;  /* 0x0000000f11160c10 */ /* 0x000fc8000ff7e0ff */
[----:B------:R-:W-:-:S03]  /*03a0*/  @P0 IADD3.X R23, R24, UR4, RZ, P3, !PT ;  /* 0x0000000418170c10 */ /* 0x000fc60009ffe4ff */
[----:B------:R-:W-:Y:S02]  /*03b0*/  @P4 IADD3 R2, P3, R13, UR15, RZ ;  /* 0x0000000f0d024c10 */ /* 0x000fe4000ff7e0ff */
[----:B------:R-:W-:Y:S01]  /*03c0*/  @P1 IADD3 R4, P5, R12, UR15, RZ ;  /* 0x0000000f0c041c10 */ /* 0x000fe2000ffbe0ff */
[----:B------:R0:W5:Y:S01]  /*03d0*/  @P0 LDG.E.U8 R25, desc[UR10][R22.64] ;  /* 0x0000000a16190981 */ /* 0x000162000c1e1100 */
[----:B------:R-:W-:Y:S02]  /*03e0*/  @P2 IADD3 R6, P6, R9, UR15, RZ ;  /* 0x0000000f09062c10 */ /* 0x000fe4000ffde0ff */
[----:B------:R-:W-:Y:S02]  /*03f0*/  PRMT R18, RZ, 0x7610, R18 ;  /* 0x00007610ff127816 */ /* 0x000fe40000000012 */
[----:B------:R-:W-:Y:S02]  /*0400*/  PRMT R16, RZ, 0x7610, R16 ;  /* 0x00007610ff107816 */ /* 0x000fe40000000010 */
[----:B------:R-:W-:-:S02]  /*0410*/  PRMT R14, RZ, 0x7610, R14 ;  /* 0x00007610ff0e7816 */ /* 0x000fc4000000000e */
[----:B------:R-:W-:Y:S02]  /*0420*/  @P4 IADD3.X R3, R19, UR4, RZ, P3, !PT ;  /* 0x0000000413034c10 */ /* 0x000fe40009ffe4ff */
[----:B------:R-:W-:Y:S02]  /*0430*/  @P1 IADD3.X R5, R20, UR4, RZ, P5, !PT ;  /* 0x0000000414051c10 */ /* 0x000fe4000affe4ff */
[----:B------:R-:W-:Y:S01]  /*0440*/  @P2 IADD3.X R7, R21, UR4, RZ, P6, !PT ;  /* 0x0000000415072c10 */ /* 0x000fe2000b7fe4ff */
[----:B------:R1:W5:Y:S04]  /*0450*/  @P4 LDG.E.U8 R18, desc[UR10][R2.64] ;  /* 0x0000000a02124981 */ /* 0x000368000c1e1100 */
[----:B------:R1:W5:Y:S04]  /*0460*/  @P1 LDG.E.U8 R16, desc[UR10][R4.64] ;  /* 0x0000000a04101981 */ /* 0x000368000c1e1100 */
[----:B------:R1:W5:Y:S01]  /*0470*/  @P2 LDG.E.U8 R14, desc[UR10][R6.64] ;  /* 0x0000000a060e2981 */ /* 0x000362000c1e1100 */
        /* <DEDUP_REMOVED lines=12> */
[C---:B-----5:R-:W-:Y:S01]  /*0540*/  SEL R2, R25.reuse, 0x1, !P5 ;  /* 0x0000000119027807 */ /* 0x060fe20006800000 */
[----:B------:R-:W-:Y:S01]  /*0550*/  ULOP3.LUT UR8, UR7, 0x80, URZ, 0xc0, !UPT ;  /* 0x0000008007087892 */ /* 0x000fe2000f8ec03f */
[----:B------:R-:W-:Y:S02]  /*0560*/  PRMT R25, R25, 0x9910, RZ ;  /* 0x0000991019197816 */ /* 0x000fe400000000ff */
[----:B------:R-:W-:Y:S01]  /*0570*/  PRMT R15, R2, 0x9910, RZ ;  /* 0x00009910020f7816 */ /* 0x000fe200000000ff */
[----:B------:R-:W-:Y:S01]  /*0580*/  ULEA.HI UR8, UR8, UR7, URZ, 0x19 ;  /* 0x0000000708087291 */ /* 0x000fe2000f8fc83f */
[----:B------:R-:W-:Y:S01]  /*0590*/  PLOP3.LUT P5, PT, PT, PT, UP0, 0x80, 0x0 ;  /* 0x000000000000781c */ /* 0x000fe20003faf008 */
[----:B------:R-:W-:-:S04]  /*05a0*/  IMAD.MOV.U32 R2, RZ, RZ, R25 ;  /* 0x000000ffff027224 */ /* 0x000fc800078e0019 */
[----:B------:R-:W-:-:S08]  /*05b0*/  IMAD R2, R2, R2, RZ ;  /* 0x0000000202027224 */ /* 0x000fd000078e02ff */
[----:B------:R-:W-:Y:S05]  /*05c0*/  @!P5 BRA `(.L_x_1747) ;  /* 0x00000000009cd947 */ /* 0x000fea0003800000 */
[----:B------:R-:W-:Y:S01]  /*05d0*/  UPRMT UR8, UR8, 0x8880, URZ ;  /* 0x0000888008087896 */ /* 0x000fe2000800003f */
[----:B------:R-:W-:-:S03]  /*05e0*/  PRMT R6, R2, 0x7610, R6 ;  /* 0x0000761002067816 */ /* 0x000fc60000000006 */
[----:B------:R-:W-:-:S06]  /*05f0*/  USHF.R.S32.HI UR8, URZ, 0x1, UR8 ;  /* 0x000000013f087899 */ /* 0x000fcc0008011408 */
[----:B------:R-:W-:-:S05]  /*0600*/  IMAD.U32 R3, RZ, RZ, UR8 ;  /* 0x00000008ff037e24 */ /* 0x000fca000f8e00ff */
[----:B------:R-:W-:-:S07]  /*0610*/  PRMT R2, R3, 0x7610, R2 ;  /* 0x0000761003027816 */ /* 0x000fce0000000002 */
.L_x_1748:
        /* <DEDUP_REMOVED lines=22> */
.L_x_1746:
[----:B-----5:R-:W-:Y:S01]  /*0780*/  LOP3.LUT R25, R25, 0xff, RZ, 0xc0, !PT ;  /* 0x000000ff19197812 */ /* 0x020fe200078ec0ff */
[----:B------:R-:W-:Y:S01]  /*0790*/  BSSY B0, `(.L_x_1747) ;  /* 0x000000a000007945 */ /* 0x000fe20003800000 */
[----:B------:R-:W-:Y:S02]  /*07a0*/  IMAD.MOV.U32 R15, RZ, RZ, 0x1 ;  /* 0x00000001ff0f7424 */ /* 0x000fe400078e00ff */
[----:B------:R-:W-:-:S13]  /*07b0*/  ISETP.NE.AND P5, PT, R25, 0x1, PT ;  /* 0x000000011900780c */ /* 0x000fda0003fa5270 */
[----:B------:R-:W-:Y:S05]  /*07c0*/  @!P5 BRA `(.L_x_1749) ;  /* 0x000000000018d947 */ /* 0x000fea0003800000 */
[----:B------:R-:W-:Y:S01]  /*07d0*/  ISETP.NE.AND P5, PT, R25, 0xff, PT ;  /* 0x000000ff1900780c */ /* 0x000fe20003fa5270 */
[----:B------:R-:W-:-:S12]  /*07e0*/  IMAD.U32 R2, RZ, RZ, UR7 ;  /* 0x00000007ff027e24 */ /* 0x000fd8000f8e00ff */
[----:B------:R-:W-:-:S04]  /*07f0*/  @!P5 LOP3.LUT R2, R2, 0x1, RZ, 0xc0, !PT ;  /* 0x000000010202d812 */ /* 0x000fc800078ec0ff */
[----:B------:R-:W-:-:S04]  /*0800*/  @!P5 ISETP.NE.U32.AND P6, PT, R2, 0x1, PT ;  /* 0x000000010200d80c */ /* 0x000fc80003fc5070 */
[----:B------:R-:W-:-:S04]  /*0810*/  @!P5 SEL R15, R22, 0xffff, P6 ;  /* 0x0000ffff160fd807 */ /* 0x000fc80003000000 */
[----:B------:R-:W-:-:S07]  /*0820*/  @P5 PRMT R15, RZ, 0x7610, R15 ;  /* 0x00007610ff0f5816 */ /* 0x000fce000000000f */
.L_x_1749:
[----:B------:R-:W-:Y:S05]  /*0830*/  BSYNC B0 ;  /* 0x0000000000007941 */ /* 0x000fea0003800000 */
.L_x_1747:
        /* <DEDUP_REMOVED lines=24> */
.L_x_1752:
        /* <DEDUP_REMOVED lines=22> */
.L_x_1750:
        /* <DEDUP_REMOVED lines=11> */
.L_x_1753:
[----:B------:R-:W-:Y:S05]  /*0bd0*/  BSYNC B0 ;  /* 0x0000000000007941 */ /* 0x000fea0003800000 */
.L_x_1751:
        /* <DEDUP_REMOVED lines=10> */
[C---:B------:R-:W-:Y:S01]  /*0c80*/  SEL R2, R16.reuse, 0x1, !P5 ;  /* 0x0000000110027807 */ /* 0x040fe20006800000 */
        /* <DEDUP_REMOVED lines=13> */
.L_x_1756:
        /* <DEDUP_REMOVED lines=22> */
.L_x_1754:
        /* <DEDUP_REMOVED lines=11> */
.L_x_1757:
[----:B------:R-:W-:Y:S05]  /*0f70*/  BSYNC B0 ;  /* 0x0000000000007941 */ /* 0x000fea0003800000 */
.L_x_1755:
        /* <DEDUP_REMOVED lines=24> */
.L_x_1760:
        /* <DEDUP_REMOVED lines=22> */
.L_x_1758:
[----:B------:R-:W-:Y:S01]  /*1260*/  LOP3.LUT R14, R14, 0xff, RZ, 0xc0, !PT ;  /* 0x000000ff0e0e7812 */ /* 0x000fe200078ec0ff */
        /* <DEDUP_REMOVED lines=9> */
[----:B------:R-:W-:-:S04]  /*1300*/  @!P3 PRMT R27, R22, 0x7610, R27 ;  /* 0x00007610161bb816 */ /* 0x000fc8000000001b */
[----:B------:R-:W-:-:S07]  /*1310*/  @P3 PRMT R27, RZ, 0x7610, R27 ;  /* 0x00007610ff1b3816 */ /* 0x000fce000000001b */
.L_x_1761:
[----:B------:R-:W-:Y:S05]  /*1320*/  BSYNC B0 ;  /* 0x0000000000007941 */ /* 0x000fea0003800000 */
.L_x_1759:
[----:B------:R-:W-:Y:S01]  /*1330*/  @P0 IADD3 R2, P5, R17, UR14, RZ ;  /* 0x0000000e11020c10 */ /* 0x000fe2000ffbe0ff */
[----:B------:R-:W-:Y:S01]  /*1340*/  IMAD.WIDE.U32 R10, R8, 0x4, R10 ;  /* 0x00000004080a7825 */ /* 0x000fe200078e000a */
[----:B------:R-:W-:Y:S02]  /*1350*/  @P4 IADD3 R4, P3, R13, UR14, RZ ;  /* 0x0000000e0d044c10 */ /* 0x000fe4000ff7e0ff */
[----:B------:R-:W-:Y:S02]  /*1360*/  @P0 IADD3.X R3, R24, UR5, RZ, P5, !PT ;  /* 0x0000000518030c10 */ /* 0x000fe4000affe4ff */
[----:B------:R-:W-:Y:S02]  /*1370*/  @P1 IADD3 R6, P5, R12, UR14, RZ ;  /* 0x0000000e0c061c10 */ /* 0x000fe4000ffbe0ff */
[----:B------:R-:W-:Y:S01]  /*1380*/  @P2 IADD3 R12, P6, R9, UR14, RZ ;  /* 0x0000000e090c2c10 */ /* 0x000fe2000ffde0ff */
[----:B------:R2:W-:Y:S01]  /*1390*/  @P0 STG.E.U8 desc[UR10][R2.64], R15 ;  /* 0x0000000f02000986 */ /* 0x0005e2000c10110a */
[----:B------:R-:W-:-:S02]  /*13a0*/  @P4 IADD3.X R5, R19, UR5, RZ, P3, !PT ;  /* 0x0000000513054c10 */ /* 0x000fc40009ffe4ff */
[----:B------:R-:W-:Y:S02]  /*13b0*/  @P1 IADD3.X R7, R20, UR5, RZ, P5, !PT ;  /* 0x0000000514071c10 */ /* 0x000fe4000affe4ff */
[----:B------:R-:W-:Y:S01]  /*13c0*/  @P2 IADD3.X R13, R21, UR5, RZ, P6, !PT ;  /* 0x00000005150d2c10 */ /* 0x000fe2000b7fe4ff */
[----:B------:R2:W-:Y:S01]  /*13d0*/  @P4 STG.E.U8 desc[UR10][R4.64], R23 ;  /* 0x0000001704004986 */ /* 0x0005e2000c10110a */
[----:B------:R-:W-:-:S03]  /*13e0*/  ISETP.GE.U32.AND P0, PT, R10, 0x10000, PT ;  /* 0x000100000a00780c */ /* 0x000fc60003f06070 */
[----:B------:R2:W-:Y:S01]  /*13f0*/  @P1 STG.E.U8 desc[UR10][R6.64], R25 ;  /* 0x0000001906001986 */ /* 0x0005e2000c10110a */
[----:B------:R-:W-:Y:S02]  /*1400*/  ISETP.LT.U32.AND P1, PT, R10, UR13, PT ;  /* 0x0000000d0a007c0c */ /* 0x000fe4000bf21070 */
[C---:B------:R-:W-:Y:S01]  /*1410*/  ISETP.GE.U32.AND.EX P0, PT, R11.reuse, RZ, PT, P0 ;  /* 0x000000ff0b00720c */ /* 0x040fe20003f06100 */
[----:B------:R2:W-:Y:S01]  /*1420*/  @P2 STG.E.U8 desc[UR10][R12.64], R27 ;  /* 0x0000001b0c002986 */ /* 0x0005e2000c10110a */
[----:B------:R-:W-:-:S13]  /*1430*/  ISETP.LT.AND.EX P1, PT, R11, UR6, PT, P1 ;  /* 0x000000060b007c0c */ /* 0x000fda000bf21310 */
[----:B--2---:R-:W-:Y:S05]  /*1440*/  @!P0 BRA P1, `(.L_x_1762) ;  /* 0xffffffec00688947 */ /* 0x004fea000083ffff */
[----:B------:R-:W-:Y:S05]  /*1450*/  EXIT ;  /* 0x000000000000794d */ /* 0x000fea0003800000 */
.L_x_1745:
        /* <DEDUP_REMOVED lines=12> */
.L_x_1779:
[C---:B------:R-:W-:Y:S01]  /*1520*/  IMAD.SHL.U32 R2, R0.reuse, 0x4, RZ ;  /* 0x0000000400027824 */ /* 0x040fe200078e00ff */
[----:B------:R-:W-:-:S04]  /*1530*/  SHF.L.U64.HI R9, R0, 0x2, R3 ;  /* 0x0000000200097819 */ /* 0x000fc80000010203 */
[----:B------:R-:W-:-:S04]  /*1540*/  IADD3 R4, P0, R2, UR15, RZ ;  /* 0x0000000f02047c10 */ /* 0x000fc8000ff1e0ff */
[----:B------:R-:W-:-:S05]  /*1550*/  IADD3.X R5, R9, UR4, RZ, P0, !PT ;  /* 0x0000000409057c10 */ /* 0x000fca00087fe4ff */
[----:B------:R-:W2:Y:S01]  /*1560*/  LDG.E R4, desc[UR10][R4.64] ;  /* 0x0000000a04047981 */ /* 0x000ea2000c1e1900 */
[----:B------:R-:W-:Y:S01]  /*1570*/  ISETP.LE.AND P0, PT, RZ, UR7, PT ;  /* 0x00000007ff007c0c */ /* 0x000fe2000bf03270 */
[----:B------:R-:W-:Y:S01]  /*1580*/  BSSY B0, `(.L_x_1763) ;  /* 0x0000037000007945 */ /* 0x000fe20003800000 */
[C---:B--2---:R-:W-:Y:S02]  /*1590*/  PRMT R10, R4.reuse, 0x7770, RZ ;  /* 0x00007770040a7816 */ /* 0x044fe400000000ff */
[C---:B------:R-:W-:Y:S02]  /*15a0*/  PRMT R6, R4.reuse, 0x7771, RZ ;  /* 0x0000777104067816 */ /* 0x040fe400000000ff */
[C---:B------:R-:W-:Y:S02]  /*15b0*/  PRMT R8, R4.reuse, 0x7772, RZ ;  /* 0x0000777204087816 */ /* 0x040fe400000000ff */
[----:B------:R-:W-:-:S05]  /*15c0*/  PRMT R7, R4, 0x7773, RZ ;  /* 0x0000777304077816 */ /* 0x000fca00000000ff */
        /* <DEDUP_REMOVED lines=12> */
[----:B------:R-:W-:Y:S01]  /*1690*/  SEL R4, R10, 0x1, !P1 ;  /* 0x000000010a047807 */ /* 0x000fe20004800000 */
[----:B------:R-:W-:-:S03]  /*16a0*/  ULOP3.LUT UR9, UR7, 0x80, URZ, 0xc0, !UPT ;  /* 0x0000008007097892 */ /* 0x000fc6000f8ec03f */
[----:B------:R-:W-:Y:S01]  /*16b0*/  PRMT R4, R4, 0x9910, RZ ;  /* 0x0000991004047816 */ /* 0x000fe200000000ff */
[----:B------:R-:W-:Y:S01]  /*16c0*/  ULEA.HI UR9, UR9, UR7, URZ, 0x19 ;  /* 0x0000000709097291 */ /* 0x000fe2000f8fc83f */
[----:B------:R-:W-:-:S13]  /*16d0*/  PLOP3.LUT P1, PT, PT, PT, UP0, 0x80, 0x0 ;  /* 0x000000000000781c */ /* 0x000fda0003f2f008 */
[----:B------:R-:W-:Y:S05]  /*16e0*/  @!P1 BRA `(.L_x_1765) ;  /* 0x0000000000809947 */ /* 0x000fea0003800000 */
[----:B------:R-:W-:Y:S01]  /*16f0*/  UPRMT UR9, UR9, 0x8880, URZ ;  /* 0x0000888009097896 */ /* 0x000fe2000800003f */
[----:B------:R-:W-:-:S03]  /*1700*/  PRMT R11, R5, 0x7610, R11 ;  /* 0x00007610050b7816 */ /* 0x000fc6000000000b */
[----:B------:R-:W-:-:S06]  /*1710*/  USHF.R.S32.HI UR9, URZ, 0x1, UR9 ;  /* 0x000000013f097899 */ /* 0x000fcc0008011409 */
[----:B------:R-:W-:-:S05]  /*1720*/  IMAD.U32 R10, RZ, RZ, UR9 ;  /* 0x00000009ff0a7e24 */ /* 0x000fca000f8e00ff */
[----:B------:R-:W-:-:S07]  /*1730*/  PRMT R5, R10, 0x7610, R5 ;  /* 0x000076100a057816 */ /* 0x000fce0000000005 */
.L_x_1766:
[C---:B------:R-:W-:Y:S01]  /*1740*/  LOP3.LUT R10, R5.reuse, 0x1, RZ, 0xc0, !PT ;  /* 0x00000001050a7812 */ /* 0x040fe200078ec0ff */
[C---:B------:R-:W-:Y:S01]  /*1750*/  VIADD R12, R5.reuse, 0x1 ;  /* 0x00000001050c7836 */ /* 0x040fe20000000000 */
        /* <DEDUP_REMOVED lines=18> */
.L_x_1764:
[----:B------:R-:W-:Y:S01]  /*1880*/  PRMT R5, R10, 0x9910, RZ ;  /* 0x000099100a057816 */ /* 0x000fe200000000ff */
[----:B------:R-:W-:-:S03]  /*1890*/  IMAD.MOV.U32 R4, RZ, RZ, 0x1 ;  /* 0x00000001ff047424 */ /* 0x000fc600078e00ff */
[----:B------:R-:W-:-:S13]  /*18a0*/  ISETP.NE.AND P1, PT, R5, 0x1, PT ;  /* 0x000000010500780c */ /* 0x000fda0003f25270 */
[----:B------:R-:W-:Y:S05]  /*18b0*/  @!P1 BRA `(.L_x_1765) ;  /* 0x00000000000c9947 */ /* 0x000fea0003800000 */
[----:B------:R-:W-:Y:S01]  /*18c0*/  ISETP.NE.AND P1, PT, R5, 0xff, PT ;  /* 0x000000ff0500780c */ /* 0x000fe20003f25270 */
[----:B------:R-:W-:-:S12]  /*18d0*/  IMAD.U32 R4, RZ, RZ, UR8 ;  /* 0x00000008ff047e24 */ /* 0x000fd8000f8e00ff */
[----:B------:R-:W-:-:S07]  /*18e0*/  @P1 PRMT R4, RZ, 0x7610, R4 ;  /* 0x00007610ff041816 */ /* 0x000fce0000000004 */
.L_x_1765:
[----:B------:R-:W-:Y:S05]  /*18f0*/  BSYNC B0 ;  /* 0x0000000000007941 */ /* 0x000fea0003800000 */
.L_x_1763:
[----:B------:R-:W-:Y:S04]  /*1900*/  BSSY B0, `(.L_x_1767) ;  /* 0x0000034000007945 */ /* 0x000fe80003800000 */
        /* <DEDUP_REMOVED lines=16> */
[----:B------:R-:W-:-:S12]  /*1a10*/  IMAD R6, R6, R6, RZ ;  /* 0x0000000606067224 */ /* 0x000fd800078e02ff */
[----:B------:R-:W-:Y:S05]  /*1a20*/  @!P1 BRA `(.L_x_1769) ;  /* 0x0000000000849947 */ /* 0x000fea0003800000 */
[----:B------:R-:W-:Y:S01]  /*1a30*/  UPRMT UR9, UR9, 0x8880, URZ ;  /* 0x0000888009097896 */ /* 0x000fe2000800003f */
[----:B------:R-:W-:-:S03]  /*1a40*/  PRMT R12, R6, 0x7610, R12 ;  /* 0x00007610060c7816 */ /* 0x000fc6000000000c */
[----:B------:R-:W-:-:S06]  /*1a50*/  USHF.R.S32.HI UR9, URZ, 0x1, UR9 ;  /* 0x000000013f097899 */ /* 0x000fcc0008011409 */
[----:B------:R-:W-:-:S05]  /*1a60*/  IMAD.U32 R10, RZ, RZ, UR9 ;  /* 0x00000009ff0a7e24 */ /* 0x000fca000f8e00ff */
[----:B------:R-:W-:-:S07]  /*1a70*/  PRMT R6, R10, 0x7610, R6 ;  /* 0x000076100a067816 */ /* 0x000fce0000000006 */
.L_x_1770:
        /* <DEDUP_REMOVED lines=21> */
.L_x_1768:
[----:B------:R-:W-:Y:S01]  /*1bd0*/  PRMT R6, R6, 0x9910, RZ ;  /* 0x0000991006067816 */ /* 0x000fe200000000ff */
[----:B------:R-:W-:-:S03]  /*1be0*/  IMAD.MOV.U32 R5, RZ, RZ, 0x1 ;  /* 0x00000001ff057424 */ /* 0x000fc600078e00ff */
[----:B------:R-:W-:-:S13]  /*1bf0*/  ISETP.NE.AND P1, PT, R6, 0x1, PT ;  /* 0x000000010600780c */ /* 0x000fda0003f25270 */
[----:B------:R-:W-:Y:S05]  /*1c00*/  @!P1 BRA `(.L_x_1769) ;  /* 0x00000000000c9947 */ /* 0x000fea0003800000 */
[----:B------:R-:W-:Y:S01]  /*1c10*/  ISETP.NE.AND P1, PT, R6, 0xff, PT ;  /* 0x000000ff0600780c */ /* 0x000fe20003f25270 */
[----:B------:R-:W-:-:S12]  /*1c20*/  IMAD.U32 R5, RZ, RZ, UR8 ;  /* 0x00000008ff057e24 */ /* 0x000fd8000f8e00ff */
[----:B------:R-:W-:-:S07]  /*1c30*/  @P1 PRMT R5, RZ, 0x7610, R5 ;  /* 0x00007610ff051816 */ /* 0x000fce0000000005 */
.L_x_1769:
[----:B------:R-:W-:Y:S05]  /*1c40*/  BSYNC B0 ;  /* 0x0000000000007941 */ /* 0x000fea0003800000 */
.L_x_1767:
        /* <DEDUP_REMOVED lines=24> */
.L_x_1774:
[C---:B------:R-:W-:Y:S01]  /*1dd0*/  LOP3.LUT R11, R8.reuse, 0x1, RZ, 0xc0, !PT ;  /* 0x00000001080b7812 */ /* 0x040fe200078ec0ff */
[----:B------:R-:W-:Y:S01]  /*1de0*/  VIADD R12, R8, 0x1 ;  /* 0x00000001080c7836 */ /* 0x000fe20000000000 */
[----:B------:R-:W-:Y:S02]  /*1df0*/  PRMT R13, R6, 0x9910, RZ ;  /* 0x00009910060d7816 */ /* 0x000fe400000000ff */
[----:B------:R-:W-:Y:S02]  /*1e00*/  ISETP.NE.U32.AND P1, PT, R11, 0x1, PT ;  /* 0x000000010b00780c */ /* 0x000fe40003f25070 */
[----:B------:R-:W-:Y:S02]  /*1e10*/  LOP3.LUT R11, R8, 0x80, RZ, 0xc0, !PT ;  /* 0x00000080080b7812 */ /* 0x000fe400078ec0ff */
[----:B------:R-:W-:Y:S02]  /*1e20*/  SEL R6, R10, 0x1, !P1 ;  /* 0x000000010a067807 */ /* 0x000fe40004800000 */
[----:B------:R-:W-:Y:S01]  /*1e30*/  LEA.HI R11, R11, R8, RZ, 0x19 ;  /* 0x000000080b0b7211 */ /* 0x000fe200078fc8ff */
[----:B------:R-:W-:Y:S01]  /*1e40*/  IMAD.MOV.U32 R8, RZ, RZ, R13 ;  /* 0x000000ffff087224 */ /* 0x000fe200078e000d */
[----:B------:R-:W-:-:S02]  /*1e50*/  LOP3.LUT R12, R12, 0xff, RZ, 0xc0, !PT ;  /* 0x000000ff0c0c7812 */ /* 0x000fc400078ec0ff */
[----:B------:R-:W-:Y:S02]  /*1e60*/  PRMT R6, R6, 0x9910, RZ ;  /* 0x0000991006067816 */ /* 0x000fe400000000ff */
[----:B------:R-:W-:Y:S02]  /*1e70*/  PRMT R13, R11, 0x8880, RZ ;  /* 0x000088800b0d7816 */ /* 0x000fe400000000ff */
[----:B------:R-:W-:Y:S01]  /*1e80*/  ISETP.GE.U32.AND P1, PT, R12, 0x3, PT ;  /* 0x000000030c00780c */ /* 0x000fe20003f26070 */
[----:B------:R-:W-:Y:S01]  /*1e90*/  IMAD.MOV.U32 R11, RZ, RZ, R6 ;  /* 0x000000ffff0b7224 */ /* 0x000fe200078e0006 */
[----:B------:R-:W-:Y:S01]  /*1ea0*/  PRMT R14, R10, 0x9910, RZ ;  /* 0x000099100a0e7816 */ /* 0x000fe200000000ff */
[----:B------:R-:W-:Y:S02]  /*1eb0*/  IMAD.MOV.U32 R6, RZ, RZ, R13 ;  /* 0x000000ffff067224 */ /* 0x000fe400078e000d */
[----:B------:R-:W-:Y:S02]  /*1ec0*/  IMAD R11, R8, R11, RZ ;  /* 0x0000000b080b7224 */ /* 0x000fe400078e02ff */
[----:B------:R-:W-:Y:S01]  /*1ed0*/  IMAD.MOV.U32 R10, RZ, RZ, R14 ;  /* 0x000000ffff0a7224 */ /* 0x000fe200078e000e */
[----:B------:R-:W-:-:S03]  /*1ee0*/  SHF.R.S32.HI R6, RZ, 0x1, R6 ;  /* 0x00000001ff067819 */ /* 0x000fc60000011406 */
[----:B------:R-:W-:Y:S01]  /*1ef0*/  IMAD R10, R10, R10, RZ ;  /* 0x0000000a0a0a7224 */ /* 0x000fe200078e02ff */
[----:B------:R-:W-:Y:S02]  /*1f00*/  PRMT R8, R6, 0x7610, R8 ;  /* 0x0000761006087816 */ /* 0x000fe40000000008 */
[----:B------:R-:W-:Y:S01]  /*1f10*/  PRMT R6, R11, 0x7610, R6 ;  /* 0x000076100b067816 */ /* 0x000fe20000000006 */
[----:B------:R-:W-:Y:S06]  /*1f20*/  @P1 BRA `(.L_x_1774) ;  /* 0xfffffffc00a81947 */ /* 0x000fec000383ffff */
[----:B------:R-:W-:Y:S05]  /*1f30*/  BRA `(.L_x_1773) ;  /* 0x00000000001c7947 */ /* 0x000fea0003800000 */
.L_x_1772:
[----:B------:R-:W-:Y:S01]  /*1f40*/  PRMT R8, R8, 0x9910, RZ ;  /* 0x0000991008087816 */ /* 0x000fe200000000ff */
[----:B------:R-:W-:-:S03]  /*1f50*/  IMAD.MOV.U32 R6, RZ, RZ, 0x1 ;  /* 0x00000001ff067424 */ /* 0x000fc600078e00ff */
[----:B------:R-:W-:-:S13]  /*1f60*/  ISETP.NE.AND P1, PT, R8, 0x1, PT ;  /* 0x000000010800780c */ /* 0x000fda0003f25270 */
[----:B------:R-:W-:Y:S05]  /*1f70*/  @!P1 BRA `(.L_x_1773) ;  /* 0x00000000000c9947 */ /* 0x000fea0003800000 */
[----:B------:R-:W-:Y:S01]  /*1f80*/  ISETP.NE.AND P1, PT, R8, 0xff, PT ;  /* 0x000000ff0800780c */ /* 0x000fe20003f25270 */
[----:B------:R-:W-:-:S12]  /*1f90*/  IMAD.U32 R6, RZ, RZ, UR8 ;  /* 0x00000008ff067e24 */ /* 0x000fd8000f8e00ff */
[----:B------:R-:W-:-:S07]  /*1fa0*/  @P1 PRMT R6, RZ, 0x7610, R6 ;  /* 0x00007610ff061816 */ /* 0x000fce0000000006 */
.L_x_1773:
[----:B------:R-:W-:Y:S05]  /*1fb0*/  BSYNC B0 ;  /* 0x0000000000007941 */ /* 0x000fea0003800000 */
.L_x_1771:
        /* <DEDUP_REMOVED lines=24> */
.L_x_1778:
        /* <DEDUP_REMOVED lines=20> */
.L_x_1776:
[----:B------:R-:W-:Y:S01]  /*2280*/  PRMT R7, R7, 0x9910, RZ ;  /* 0x0000991007077816 */ /* 0x000fe200000000ff */
[----:B------:R-:W-:-:S03]  /*2290*/  IMAD.MOV.U32 R8, RZ, RZ, 0x1 ;  /* 0x00000001ff087424 */ /* 0x000fc600078e00ff */
[----:B------:R-:W-:-:S13]  /*22a0*/  ISETP.NE.AND P0, PT, R7, 0x1, PT ;  /* 0x000000010700780c */ /* 0x000fda0003f05270 */
[----:B------:R-:W-:Y:S05]  /*22b0*/  @!P0 BRA `(.L_x_1777) ;  /* 0x00000000000c8947 */ /* 0x000fea0003800000 */
[----:B------:R-:W-:Y:S01]  /*22c0*/  ISETP.NE.AND P0, PT, R7, 0xff, PT ;  /* 0x000000ff0700780c */ /* 0x000fe20003f05270 */
[----:B------:R-:W-:-:S12]  /*22d0*/  IMAD.U32 R8, RZ, RZ, UR8 ;  /* 0x00000008ff087e24 */ /* 0x000fd8000f8e00ff */
[----:B------:R-:W-:-:S07]  /*22e0*/  @P0 PRMT R8, RZ, 0x7610, R8 ;  /* 0x00007610ff080816 */ /* 0x000fce0000000008 */
.L_x_1777:
[----:B------:R-:W-:Y:S05]  /*22f0*/  BSYNC B0 ;  /* 0x0000000000007941 */ /* 0x000fea0003800000 */
.L_x_1775:
[----:B------:R-:W-:Y:S02]  /*2300*/  PRMT R5, R5, 0x7604, R4 ;  /* 0x0000760405057816 */ /* 0x000fe40000000004 */
[----:B------:R-:W-:Y:S02]  /*2310*/  IADD3 R4, P0, R2, UR14, RZ ;  /* 0x0000000e02047c10 */ /* 0x000fe4000ff1e0ff */
[----:B------:R-:W-:Y:S02]  /*2320*/  PRMT R7, R6, 0x7054, R5 ;  /* 0x0000705406077816 */ /* 0x000fe40000000005 */
[----:B------:R-:W-:Y:S02]  /*2330*/  IADD3.X R5, R9, UR5, RZ, P0, !PT ;  /* 0x0000000509057c10 */ /* 0x000fe400087fe4ff */
[----:B------:R-:W-:Y:S02]  /*2340*/  IADD3 R0, P0, R0, UR12, RZ ;  /* 0x0000000c00007c10 */ /* 0x000fe4000ff1e0ff */
[----:B------:R-:W-:-:S02]  /*2350*/  PRMT R7, R8, 0x654, R7 ;  /* 0x0000065408077816 */ /* 0x000fc40000000007 */
[C---:B------:R-:W-:Y:S01]  /*2360*/  ISETP.LT.U32.AND P1, PT, R0.reuse, 0x4000, PT ;  /* 0x000040000000780c */ /* 0x040fe20003f21070 */
[----:B------:R-:W-:Y:S02]  /*2370*/  IMAD.SHL.U32 R2, R0, 0x4, RZ ;  /* 0x0000000400027824 */ /* 0x000fe400078e00ff */
[----:B------:R-:W-:Y:S01]  /*2380*/  IMAD.X R3, RZ, RZ, R3, P0 ;  /* 0x000000ffff037224 */ /* 0x000fe200000e0603 */
[----:B------:R0:W-:Y:S02]  /*2390*/  STG.E desc[UR10][R4.64], R7 ;  /* 0x0000000704007986 */ /* 0x0001e4000c10190a */
[----:B------:R-:W-:Y:S02]  /*23a0*/  ISETP.GE.U32.AND P0, PT, R2, UR13, PT ;  /* 0x0000000d02007c0c */ /* 0x000fe4000bf06070 */
[----:B------:R-:W-:Y:S02]  /*23b0*/  SHF.L.U64.HI R2, R0, 0x2, R3 ;  /* 0x0000000200027819 */ /* 0x000fe40000010203 */
[----:B------:R-:W-:-:S02]  /*23c0*/  ISETP.LT.U32.AND.EX P1, PT, R3, RZ, PT, P1 ;  /* 0x000000ff0300720c */ /* 0x000fc40003f21110 */
[----:B------:R-:W-:-:S13]  /*23d0*/  ISETP.GE.AND.EX P0, PT, R2, UR6, PT, P0 ;  /* 0x0000000602007c0c */ /* 0x000fda000bf06300 */
[----:B0-----:R-:W-:Y:S05]  /*23e0*/  @!P0 BRA P1, `(.L_x_1779) ;  /* 0xfffffff0004c8947 */ /* 0x001fea000083ffff */
[----:B------:R-:W-:Y:S05]  /*23f0*/  EXIT ;  /* 0x000000000000794d */ /* 0x000fea0003800000 */
.L_x_1780:
        /* <DEDUP_REMOVED lines=16> */
.L_x_3999:


//--------------------- .text._ZN2at6native61_GLOBAL__N__44eb8e94_28_ForeachBinaryOpScalarList_cu_dda10a6925multi_tensor_apply_kernelINS1_28TensorListScalarListMetadataIhLi2EEENS1_25BinaryOpScalarListFunctorIhLi2ELi1ELi1EEEJNS1_13power_functorIhEEEEEvT_T0_DpT1_ --------------------------
	.section	.text._ZN2at6native61_GLOBAL__N__44eb8e94_28_ForeachBinaryOpScalarList_cu_dda10a6925multi_tensor_apply_kernelINS1_28TensorListScalarListMetadataIhLi2EEENS1_25BinaryOpScalarListFunctorIhLi2ELi1ELi1EEEJNS1_13power_functorIhEEEEEvT_T0_DpT1_,"ax",@progbits
	.align	128
.text._ZN2at6native61_GLOBAL__N__44eb8e94_28_ForeachBinaryOpScalarList_cu_dda10a6925multi_tensor_apply_kernelINS1_28TensorListScalarListMetadataIhLi2EEENS1_25BinaryOpScalarListFunctorIhLi2ELi1ELi1EEEJNS1_13power_functorIhEEEEEvT_T0_DpT1_:
        .type           _ZN2at6native61_GLOBAL__N__44eb8e94_28_ForeachBinaryOpScalarList_cu_dda10a6925multi_tensor_apply_kernelINS1_28TensorListScalarListMetadataIhLi2EEENS1_25BinaryOpScalarListFunctorIhLi2ELi1ELi1EEEJNS1_13power_functorIhEEEEEvT_T0_DpT1_,@function
        .size           _ZN2at6native61_GLOBAL__N__44eb8e94_28_ForeachBinaryOpScalarList_cu_dda10a6925multi_tensor_apply_kernelINS1_28TensorListScalarListMetadataIhLi2EEENS1_25BinaryOpScalarListFunctorIhLi2ELi1ELi1EEEJNS1_13power_functorIhEEEEEvT_T0_DpT1_,(.L_x_4000 - _ZN2at6native61_GLOBAL__N__44eb8e94_28_ForeachBinaryOpScalarList_cu_dda10a6925multi_tensor_apply_kernelINS1_28TensorListScalarListMetadataIhLi2EEENS1_25BinaryOpScalarListFunctorIhLi2ELi1ELi1EEEJNS1_13power_functorIhEEEEEvT_T0_DpT1_)
        .other          _ZN2at6native61_GLOBAL__N__44eb8e94_28_ForeachBinaryOpScalarList_cu_dda10a6925multi_tensor_apply_kernelINS1_28TensorListScalarListMetadataIhLi2EEENS1_25BinaryOpScalarListFunctorIhLi2ELi1ELi1EEEJNS1_13power_functorIhEEEEEvT_T0_DpT1_,@"STO_CUDA_ENTRY STV_DEFAULT"
_ZN2at6native61_GLOBAL__N__44eb8e94_28_ForeachBinaryOpScalarList_cu_dda10a6925multi_tensor_apply_kernelINS1_28TensorListScalarListMetadataIhLi2EEENS1_25BinaryOpScalarListFunctorIhLi2ELi1ELi1EEEJNS1_13power_functorIhEEEEEvT_T0_DpT1_:
        /* <DEDUP_REMOVED lines=10> */
[----:B------:R-:W-:Y:S01]  /*00a0*/  ULDC.64 UR10, c[0x0][UR10+0x610] ;  /* 0x000184000a0a7abb */ /* 0x000fe20008000a00 */
[----:B------:R-:W-:Y:S02]  /*00b0*/  UIADD3 UR15, UP1, UR4, UR6, URZ ;  /* 0x00000006040f7290 */ /* 0x000fe4000ff3e03f */
[----:B------:R-:W-:Y:S02]  /*00c0*/  UIADD3 UR14, UP2, UR4, UR8, URZ ;  /* 0x00000008040e7290 */ /* 0x000fe4000ff5e03f */
[----:B------:R-:W-:Y:S02]  /*00d0*/  UIADD3 UR13, UP3, -UR4, UR10, URZ ;  /* 0x0000000a040d7290 */ /* 0x000fe4000ff7e13f */
[----:B------:R-:W-:Y:S02]  /*00e0*/  UIADD3.X UR6, UR5, UR7, URZ, UP1, !UPT ;  /* 0x0000000705067290 */ /* 0x000fe40008ffe43f */
[----:B------:R-:W-:-:S02]  /*00f0*/  ULOP3.LUT UR4, UR13, UR14, UR15, 0xfe, !UPT ;  /* 0x0000000e0d047292 */ /* 0x000fc4000f8efe0f */
[----:B------:R-:W-:Y:S02]  /*0100*/  UIADD3.X UR8, UR5, UR9, URZ, UP2, !UPT ;  /* 0x0000000905087290 */ /* 0x000fe400097fe43f */
[----:B------:R-:W-:Y:S02]  /*0110*/  ULOP3.LUT UP0, URZ, UR4, 0x3, URZ, 0xc0, !UPT ;  /* 0x00000003043f7892 */ /* 0x000fe4000f80c03f */
[----:B------:R-:W-:Y:S02]  /*0120*/  ULOP3.LUT UR4, UR12, 0xff, URZ, 0xc0, !UPT ;  /* 0x000000ff0c047892 */ /* 0x000fe4000f8ec03f */
[----:B------:R-:W-:Y:S02]  /*0130*/  UIADD3.X UR5, ~UR5, UR11, URZ, UP3, !UPT ;  /* 0x0000000b05057290 */ /* 0x000fe40009ffe53f */
[----:B------:R-:W-:Y:S01]  /*0140*/  PLOP3.LUT P0, PT, PT, PT, UP0, 0x80, 0x0 ;  /* 0x000000000000781c */ /* 0x000fe20003f0f008 */
[----:B------:R-:W-:-:S07]  /*0150*/  ULDC.64 UR10, c[0x0][0x208] ;  /* 0x00008200000a7ab9 */ /* 0x000fce0000000a00 */
[----:B------:R-:W-:-:S05]  /*0160*/  ULDC.U8 UR4, c[0x0][UR4+0x810] ;  /* 0x0002040004047abb */ /* 0x000fca0008000000 */
        /* <DEDUP_REMOVED lines=8> */
.L_x_1790:
[----:B-1----:R-:W-:Y:S01]  /*01f0*/  IMAD R10, R0, 0x3, RZ ;  /* 0x00000003000a7824 */ /* 0x002fe200078e02ff */
[----:B0-----:R-:W-:Y:S02]  /*0200*/  IADD3 R19, P0, R11, R8, RZ ;  /* 0x000000080b137210 */ /* 0x001fe40007f1e0ff */
[----:B------:R-:W-:Y:S02]  /*0210*/  PRMT R14, RZ, 0x7610, R14 ;  /* 0x00007610ff0e7816 */ /* 0x000fe4000000000e */
[-C--:B------:R-:W-:Y:S01]  /*0220*/  IADD3 R10, P1, R10, R19.reuse, RZ ;  /* 0x000000130a0a7210 */ /* 0x080fe20007f3e0ff */
[----:B------:R-:W-:Y:S01]  /*0230*/  IMAD.X R24, RZ, RZ, R9, P0 ;  /* 0x000000ffff187224 */ /* 0x000fe200000e0609 */
[----:B------:R-:W-:Y:S02]  /*0240*/  LEA R12, P3, R0, R19, 0x1 ;  /* 0x00000013000c7211 */ /* 0x000fe400078608ff */
[C---:B------:R-:W-:Y:S01]  /*0250*/  ISETP.GE.U32.AND P0, PT, R10.reuse, 0x10000, PT ;  /* 0x000100000a00780c */ /* 0x040fe20003f06070 */
[--C-:B------:R-:W-:Y:S01]  /*0260*/  IMAD.X R21, RZ, RZ, R24.reuse, P1 ;  /* 0x000000ffff157224 */ /* 0x100fe200008e0618 */
[----:B------:R-:W-:Y:S01]  /*0270*/  ISETP.LT.U32.AND P1, PT, R10, UR13, PT ;  /* 0x0000000d0a007c0c */ /* 0x000fe2000bf21070 */
[----:B------:R-:W-:Y:S01]  /*0280*/  IMAD.X R18, RZ, RZ, R24, P3 ;  /* 0x000000ffff127224 */ /* 0x000fe200018e0618 */
[----:B------:R-:W-:-:S02]  /*0290*/  ISETP.GE.U32.AND P5, PT, R19, 0x10000, PT ;  /* 0x000100001300780c */ /* 0x000fc40003fa6070 */
[----:B------:R-:W-:Y:S02]  /*02a0*/  ISETP.GE.U32.AND.EX P0, PT, R21, RZ, PT, P0 ;  /* 0x000000ff1500720c */ /* 0x000fe40003f06100 */
[----:B------:R-:W-:Y:S02]  /*02b0*/  ISETP.LT.U32.AND P4, PT, R19, UR13, PT ;  /* 0x0000000d13007c0c */ /* 0x000fe4000bf81070 */
[----:B------:R-:W-:Y:S02]  /*02c0*/  ISETP.LT.AND.EX P0, PT, R21, UR5, !P0, P1 ;  /* 0x0000000515007c0c */ /* 0x000fe4000c701310 */
[----:B------:R-:W-:Y:S02]  /*02d0*/  IADD3 R13, P1, R0, R19, RZ ;  /* 0x00000013000d7210 */ /* 0x000fe40007f3e0ff */
[----:B------:R-:W-:Y:S02]  /*02e0*/  ISETP.GE.U32.AND.EX P5, PT, R24, RZ, PT, P5 ;  /* 0x000000ff1800720c */ /* 0x000fe40003fa6150 */
[----:B------:R-:W-:Y:S01]  /*02f0*/  ISETP.GE.U32.AND P2, PT, R13, 0x10000, PT ;  /* 0x000100000d00780c */ /* 0x000fe20003f46070 */
[----:B------:R-:W-:Y:S01]  /*0300*/  IMAD.X R20, RZ, RZ, R24, P1 ;  /* 0x000000ffff147224 */ /* 0x000fe200008e0618 */
[----:B------:R-:W-:-:S02]  /*0310*/  ISETP.GE.U32.AND P3, PT, R12, 0x10000, PT ;  /* 0x000100000c00780c */ /* 0x000fc40003f66070 */
[----:B------:R-:W-:Y:S02]  /*0320*/  ISETP.LT.AND.EX P4, PT, R24, UR5, !P5, P4 ;  /* 0x0000000518007c0c */ /* 0x000fe4000ef81340 */
[----:B------:R-:W-:Y:S02]  /*0330*/  ISETP.LT.U32.AND P1, PT, R13, UR13, PT ;  /* 0x0000000d0d007c0c */ /* 0x000fe4000bf21070 */
[----:B------:R-:W-:Y:S02]  /*0340*/  ISETP.GE.U32.AND.EX P2, PT, R20, RZ, PT, P2 ;  /* 0x000000ff1400720c */ /* 0x000fe40003f46120 */
[----:B------:R-:W-:Y:S02]  /*0350*/  ISETP.LT.U32.AND P5, PT, R12, UR13, PT ;  /* 0x0000000d0c007c0c */ /* 0x000fe4000bfa1070 */
[----:B------:R-:W-:Y:S02]  /*0360*/  ISETP.GE.U32.AND.EX P3, PT, R18, RZ, PT, P3 ;  /* 0x000000ff1200720c */ /* 0x000fe40003f66130 */
[----:B------:R-:W-:-:S02]  /*0370*/  ISETP.LT.AND.EX P1, PT, R20, UR5, !P2, P1 ;  /* 0x0000000514007c0c */ /* 0x000fc4000d721310 */
[----:B------:R-:W-:Y:S02]  /*0380*/  ISETP.LT.AND.EX P5, PT, R18, UR5, !P3, P5 ;  /* 0x0000000512007c0c */ /* 0x000fe4000dfa1350 */
[----:B------:R-:W-:Y:S02]  /*0390*/  @P4 IADD3 R2, P2, R19, UR15, RZ ;  /* 0x0000000f13024c10 */ /* 0x000fe4000ff5e0ff */
[----:B------:R-:W-:Y:S02]  /*03a0*/  @P0 IADD3 R26, P6, R10, UR15, RZ ;  /* 0x0000000f0a1a0c10 */ /* 0x000fe4000ffde0ff */
[----:B------:R-:W-:Y:S02]  /*03b0*/  @P4 IADD3.X R3, R24, UR6, RZ, P2, !PT ;  /* 0x0000000618034c10 */ /* 0x000fe400097fe4ff */
[----:B------:R-:W-:Y:S02]  /*03c0*/  PRMT R25, RZ, 0x7610, R25 ;  /* 0x00007610ff197816 */ /* 0x000fe40000000019 */
[----:B------:R-:W-:-:S02]  /*03d0*/  PRMT R22, RZ, 0x7610, R22 ;  /* 0x00007610ff167816 */ /* 0x000fc40000000016 */
[----:B------:R-:W-:Y:S02]  /*03e0*/  @P1 IADD3 R4, P3, R13, UR15, RZ ;  /* 0x0000000f0d041c10 */ /* 0x000fe4000ff7e0ff */
[----:B------:R-:W-:Y:S01]  /*03f0*/  @P5 IADD3 R6, P2, R12, UR15, RZ ;  /* 0x0000000f0c065c10 */ /* 0x000fe2000ff5e0ff */
[----:B------:R0:W5:Y:S01]  /*0400*/  @P4 LDG.E.U8 R25, desc[UR10][R2.64] ;  /* 0x0000000a02194981 */ /* 0x000162000c1e1100 */
[----:B------:R-:W-:Y:S02]  /*0410*/  PRMT R16, RZ, 0x7610, R16 ;  /* 0x00007610ff107816 */ /* 0x000fe40000000010 */
[----:B------:R-:W-:Y:S02]  /*0420*/  @P0 IADD3.X R27, R21, UR6, RZ, P6, !PT ;  /* 0x00000006151b0c10 */ /* 0x000fe4000b7fe4ff */
[----:B------:R-:W-:Y:S02]  /*0430*/  @P1 IADD3.X R5, R20, UR6, RZ, P3, !PT ;  /* 0x0000000614051c10 */ /* 0x000fe40009ffe4ff */
[----:B------:R-:W-:Y:S01]  /*0440*/  @P5 IADD3.X R7, R18, UR6, RZ, P2, !PT ;  /* 0x0000000612075c10 */ /* 0x000fe200097fe4ff */
[----:B------:R0:W5:Y:S04]  /*0450*/  @P0 LDG.E.U8 R14, desc[UR10][R26.64] ;  /* 0x0000000a1a0e0981 */ /* 0x000168000c1e1100 */
[----:B------:R0:W5:Y:S04]  /*0460*/  @P1 LDG.E.U8 R22, desc[UR10][R4.64] ;  /* 0x0000000a04161981 */ /* 0x000168000c1e1100 */
[----:B------:R0:W5:Y:S01]  /*0470*/  @P5 LDG.E.U8 R16, desc[UR10][R6.64] ;  /* 0x0000000a06105981 */ /* 0x000162000c1e1100 */
[----:B------:R-:W-:Y:S01]  /*0480*/  ISETP.NE.AND P2, PT, RZ, UR4, PT ;  /* 0x00000004ff007c0c */ /* 0x000fe2000bf45270 */
[----:B------:R-:W-:-:S02]  /*0490*/  IMAD.MOV.U32 R15, RZ, RZ, 0x1 ;  /* 0x00000001ff0f7424 */ /* 0x000fc400078e00ff */
[----:B------:R-:W-:Y:S02]  /*04a0*/  IMAD.MOV.U32 R17, RZ, RZ, 0x1 ;  /* 0x00000001ff117424 */ /* 0x000fe400078e00ff */
[----:B------:R-:W-:-:S08]  /*04b0*/  IMAD.MOV.U32 R23, RZ, RZ, 0x1 ;  /* 0x00000001ff177424 */ /* 0x000fd000078e00ff */
[----:B0-----:R-:W-:Y:S05]  /*04c0*/  @!P2 BRA `(.L_x_1782) ;  /* 0x000000000038a947 */ /* 0x001fea0003800000 */
[----:B------:R-:W-:Y:S02]  /*04d0*/  IMAD.MOV.U32 R17, RZ, RZ, 0x1 ;  /* 0x00000001ff117424 */ /* 0x000fe400078e00ff */
[----:B------:R-:W-:-:S07]  /*04e0*/  IMAD.U32 R2, RZ, RZ, UR4 ;  /* 0x00000004ff027e24 */ /* 0x000fce000f8e00ff */
.L_x_1783:
[C---:B------:R-:W-:Y:S02]  /*04f0*/  LOP3.LUT R3, R2.reuse, 0x1, RZ, 0xc0, !PT ;  /* 0x0000000102037812 */ /* 0x040fe400078ec0ff */
[----:B------:R-:W-:Y:S02]  /*0500*/  LOP3.LUT R2, R2, 0xffff, RZ, 0xc0, !PT ;  /* 0x0000ffff02027812 */ /* 0x000fe400078ec0ff */
[----:B------:R-:W-:Y:S02]  /*0510*/  ISETP.NE.U32.AND P3, PT, R3, 0x1, PT ;  /* 0x000000010300780c */ /* 0x000fe40003f65070 */
[----:B------:R-:W-:Y:S02]  /*0520*/  SHF.R.U32.HI R2, RZ, 0x1, R2 ;  /* 0x00000001ff027819 */ /* 0x000fe40000011602 */
[----:B-----5:R-:W-:Y:S02]  /*0530*/  SEL R3, R25, 0x1, !P3 ;  /* 0x0000000119037807 */ /* 0x020fe40005800000 */
[----:B------:R-:W-:-:S02]  /*0540*/  LOP3.LUT P3, R2, R2, 0x7f, RZ, 0xc0, !PT ;  /* 0x0000007f02027812 */ /* 0x000fc4000786c0ff */
[----:B------:R-:W-:Y:S02]  /*0550*/  PRMT R17, R17, 0x9910, RZ ;  /* 0x0000991011117816 */ /* 0x000fe400000000ff */
[----:B------:R-:W-:Y:S02]  /*0560*/  PRMT R25, R25, 0x9910, RZ ;  /* 0x0000991019197816 */ /* 0x000fe400000000ff */
[----:B------:R-:W-:-:S03]  /*0570*/  PRMT R4, R3, 0x9910, RZ ;  /* 0x0000991003047816 */ /* 0x000fc600000000ff */
[----:B------:R-:W-:Y:S02]  /*0580*/  IMAD R25, R25, R25, RZ ;  /* 0x0000001919197224 */ /* 0x000fe400078e02ff */
[----:B------:R-:W-:Y:S02]  /*0590*/  IMAD R17, R17, R4, RZ ;  /* 0x0000000411117224 */ /* 0x000fe400078e02ff */
[----:B------:R-:W-:Y:S05]  /*05a0*/  @P3 BRA `(.L_x_1783) ;  /* 0xfffffffc00d03947 */ /* 0x000fea000383ffff */
.L_x_1782:
[----:B------:R-:W-:Y:S05]  /*05b0*/  @!P2 BRA `(.L_x_1784) ;  /* 0x000000000038a947 */ /* 0x000fea0003800000 */
[----:B------:R-:W-:Y:S02]  /*05c0*/  IMAD.MOV.U32 R15, RZ, RZ, 0x1 ;  /* 0x00000001ff0f7424 */ /* 0x000fe400078e00ff */
[----:B------:R-:W-:-:S07]  /*05d0*/  IMAD.U32 R2, RZ, RZ, UR4 ;  /* 0x00000004ff027e24 */ /* 0x000fce000f8e00ff */
.L_x_1785:
        /* <DEDUP_REMOVED lines=12> */
.L_x_1784:
[----:B------:R-:W-:Y:S01]  /*06a0*/  IMAD.MOV.U32 R2, RZ, RZ, 0x1 ;  /* 0x00000001ff027424 */ /* 0x000fe200078e00ff */
[----:B------:R-:W-:Y:S06]  /*06b0*/  @!P2 BRA `(.L_x_1786) ;  /* 0x000000000038a947 */ /* 0x000fec0003800000 */
[----:B------:R-:W-:Y:S02]  /*06c0*/  IMAD.MOV.U32 R23, RZ, RZ, 0x1 ;  /* 0x00000001ff177424 */ /* 0x000fe400078e00ff */
[----:B------:R-:W-:-:S07]  /*06d0*/  IMAD.U32 R3, RZ, RZ, UR4 ;  /* 0x00000004ff037e24 */ /* 0x000fce000f8e00ff */
.L_x_1787:
        /* <DEDUP_REMOVED lines=12> */
.L_x_1786:
[----:B-----5:R-:W-:Y:S01]  /*07a0*/  PRMT R25, R2, 0x7610, R25 ;  /* 0x0000761002197816 */ /* 0x020fe20000000019 */
[----:B------:R-:W-:Y:S06]  /*07b0*/  @!P2 BRA `(.L_x_1788) ;  /* 0x000000000038a947 */ /* 0x000fec0003800000 */
[----:B------:R-:W-:Y:S02]  /*07c0*/  IMAD.MOV.U32 R25, RZ, RZ, 0x1 ;  /* 0x00000001ff197424 */ /* 0x000fe400078e00ff */
[----:B------:R-:W-:-:S07]  /*07d0*/  IMAD.U32 R2, RZ, RZ, UR4 ;  /* 0x00000004ff027e24 */ /* 0x000fce000f8e00ff */
.L_x_1789:
[C---:B------:R-:W-:Y:S02]  /*07e0*/  LOP3.LUT R3, R2.reuse, 0x1, RZ, 0xc0, !PT ;  /* 0x0000000102037812 */ /* 0x040fe400078ec0ff */
[----:B------:R-:W-:Y:S02]  /*07f0*/  LOP3.LUT R2, R2, 0xffff, RZ, 0xc0, !PT ;  /* 0x0000ffff02027812 */ /* 0x000fe400078ec0ff */
[----:B------:R-:W-:Y:S02]  /*0800*/  ISETP.NE.U32.AND P2, PT, R3, 0x1, PT ;  /* 0x000000010300780c */ /* 0x000fe40003f45070 */
[----:B------:R-:W-:Y:S02]  /*0810*/  SHF.R.U32.HI R2, RZ, 0x1, R2 ;  /* 0x00000001ff027819 */ /* 0x000fe40000011602 */
[----:B------:R-:W-:Y:S02]  /*0820*/  SEL R3, R14, 0x1, !P2 ;  /* 0x000000010e037807 */ /* 0x000fe40005000000 */
[----:B------:R-:W-:-:S02]  /*0830*/  LOP3.LUT P2, R2, R2, 0x7f, RZ, 0xc0, !PT ;  /* 0x0000007f02027812 */ /* 0x000fc4000784c0ff */
[----:B------:R-:W-:Y:S02]  /*0840*/  PRMT R25, R25, 0x9910, RZ ;  /* 0x0000991019197816 */ /* 0x000fe400000000ff */
[----:B------:R-:W-:Y:S02]  /*0850*/  PRMT R14, R14, 0x9910, RZ ;  /* 0x000099100e0e7816 */ /* 0x000fe400000000ff */
[----:B------:R-:W-:-:S03]  /*0860*/  PRMT R4, R3, 0x9910, RZ ;  /* 0x0000991003047816 */ /* 0x000fc600000000ff */
[----:B------:R-:W-:Y:S02]  /*0870*/  IMAD R14, R14, R14, RZ ;  /* 0x0000000e0e0e7224 */ /* 0x000fe400078e02ff */
[----:B------:R-:W-:Y:S02]  /*0880*/  IMAD R25, R25, R4, RZ ;  /* 0x0000000419197224 */ /* 0x000fe400078e02ff */
[----:B------:R-:W-:Y:S05]  /*0890*/  @P2 BRA `(.L_x_1789) ;  /* 0xfffffffc00d02947 */ /* 0x000fea000383ffff */
.L_x_1788:
        /* <DEDUP_REMOVED lines=11> */
[----:B------:R-:W-:-:S03]  /*0950*/  ISETP.LT.U32.AND P1, PT, R8, UR13, PT ;  /* 0x0000000d08007c0c */ /* 0x000fc6000bf21070 */
[----:B------:R2:W-:Y:S01]  /*0960*/  @P5 STG.E.U8 desc[UR10][R6.64], R23 ;  /* 0x0000001706005986 */ /* 0x0005e2000c10110a */
[----:B------:R-:W-:-:S03]  /*0970*/  ISETP.LT.AND.EX P1, PT, R9, UR5, PT, P1 ;  /* 0x0000000509007c0c */ /* 0x000fc6000bf21310 */
[----:B------:R2:W-:Y:S01]  /*0980*/  @P0 STG.E.U8 desc[UR10][R12.64], R25 ;  /* 0x000000190c000986 */ /* 0x0005e2000c10110a */
[----:B------:R-:W-:-:S04]  /*0990*/  ISETP.GE.U32.AND P0, PT, R8, 0x10000, PT ;  /* 0x000100000800780c */ /* 0x000fc80003f06070 */
[----:B------:R-:W-:-:S13]  /*09a0*/  ISETP.GE.U32.AND.EX P0, PT, R9, RZ, PT, P0 ;  /* 0x000000ff0900720c */ /* 0x000fda0003f06100 */
[----:B--2---:R-:W-:Y:S05]  /*09b0*/  @!P0 BRA P1, `(.L_x_1790) ;  /* 0xfffffff8000c8947 */ /* 0x004fea000083ffff */
[----:B------:R-:W-:Y:S05]  /*09c0*/  EXIT ;  /* 0x000000000000794d */ /* 0x000fea0003800000 */
.L_x_1781:
        /* <DEDUP_REMOVED lines=8> */
.L_x_1799:
[C---:B------:R-:W-:Y:S01]  /*0a50*/  IMAD.SHL.U32 R2, R0.reuse, 0x4, RZ ;  /* 0x0000000400027824 */ /* 0x040fe200078e00ff */
[----:B------:R-:W-:-:S04]  /*0a60*/  SHF.L.U64.HI R14, R0, 0x2, R3 ;  /* 0x00000002000e7819 */ /* 0x000fc80000010203 */
[----:B------:R-:W-:-:S04]  /*0a70*/  IADD3 R12, P0, R2, UR15, RZ ;  /* 0x0000000f020c7c10 */ /* 0x000fc8000ff1e0ff */
[----:B------:R-:W-:-:S05]  /*0a80*/  IADD3.X R13, R14, UR6, RZ, P0, !PT ;  /* 0x000000060e0d7c10 */ /* 0x000fca00087fe4ff */
[----:B------:R-:W2:Y:S01]  /*0a90*/  LDG.E R9, desc[UR10][R12.64] ;  /* 0x0000000a0c097981 */ /* 0x000ea2000c1e1900 */
[----:B------:R-:W-:Y:S01]  /*0aa0*/  ISETP.NE.AND P1, PT, RZ, UR4, PT ;  /* 0x00000004ff007c0c */ /* 0x000fe2000bf25270 */
[----:B------:R-:W-:Y:S02]  /*0ab0*/  IMAD.MOV.U32 R5, RZ, RZ, 0x1 ;  /* 0x00000001ff057424 */ /* 0x000fe400078e00ff */
[----:B------:R-:W-:Y:S02]  /*0ac0*/  IMAD.MOV.U32 R8, RZ, RZ, 0x1 ;  /* 0x00000001ff087424 */ /* 0x000fe400078e00ff */
[----:B------:R-:W-:Y:S02]  /*0ad0*/  IMAD.MOV.U32 R4, RZ, RZ, 0x1 ;  /* 0x00000001ff047424 */ /* 0x000fe400078e00ff */
[----:B------:R-:W-:Y:S01]  /*0ae0*/  IMAD.MOV.U32 R7, RZ, RZ, 0x1 ;  /* 0x00000001ff077424 */ /* 0x000fe200078e00ff */
[C---:B--2---:R-:W-:Y:S02]  /*0af0*/  PRMT R10, R9.reuse, 0x7771, RZ ;  /* 0x00007771090a7816 */ /* 0x044fe400000000ff */
[----:B------:R-:W-:-:S03]  /*0b00*/  PRMT R6, R9, 0x7772, RZ ;  /* 0x0000777209067816 */ /* 0x000fc600000000ff */
[----:B------:R-:W-:Y:S05]  /*0b10*/  @!P1 BRA `(.L_x_1791) ;  /* 0x0000000000489947 */ /* 0x000fea0003800000 */
[----:B------:R-:W-:Y:S01]  /*0b20*/  PRMT R8, R9, 0x7770, RZ ;  /* 0x0000777009087816 */ /* 0x000fe200000000ff */
[----:B------:R-:W-:Y:S02]  /*0b30*/  IMAD.MOV.U32 R13, RZ, RZ, 0x1 ;  /* 0x00000001ff0d7424 */ /* 0x000fe400078e00ff */
[----:B------:R-:W-:Y:S01]  /*0b40*/  IMAD.U32 R12, RZ, RZ, UR4 ;  /* 0x00000004ff0c7e24 */ /* 0x000fe2000f8e00ff */
[----:B------:R-:W-:Y:S02]  /*0b50*/  PRMT R11, R8, 0x7610, R11 ;  /* 0x00007610080b7816 */ /* 0x000fe4000000000b */
[----:B------:R-:W-:-:S07]  /*0b60*/  PRMT R8, R13, 0x7610, R8 ;  /* 0x000076100d087816 */ /* 0x000fce0000000008 */
.L_x_1792:
[----:B------:R-:W-:Y:S02]  /*0b70*/  LOP3.LUT R13, R12, 0x1, RZ, 0xc0, !PT ;  /* 0x000000010c0d7812 */ /* 0x000fe400078ec0ff */
[----:B------:R-:W-:Y:S02]  /*0b80*/  PRMT R15, R8, 0x9910, RZ ;  /* 0x00009910080f7816 */ /* 0x000fe400000000ff */
[----:B------:R-:W-:Y:S02]  /*0b90*/  LOP3.LUT R8, R12, 0xffff, RZ, 0xc0, !PT ;  /* 0x0000ffff0c087812 */ /* 0x000fe400078ec0ff */
[----:B------:R-:W-:Y:S02]  /*0ba0*/  ISETP.NE.U32.AND P0, PT, R13, 0x1, PT ;  /* 0x000000010d00780c */ /* 0x000fe40003f05070 */
[----:B------:R-:W-:Y:S02]  /*0bb0*/  SHF.R.U32.HI R8, RZ, 0x1, R8 ;  /* 0x00000001ff087819 */ /* 0x000fe40000011608 */
[----:B------:R-:W-:-:S02]  /*0bc0*/  SEL R13, R11, 0x1, !P0 ;  /* 0x000000010b0d7807 */ /* 0x000fc40004000000 */
[----:B------:R-:W-:Y:S02]  /*0bd0*/  LOP3.LUT P0, R12, R8, 0x7f, RZ, 0xc0, !PT ;  /* 0x0000007f080c7812 */ /* 0x000fe4000780c0ff */
[----:B------:R-:W-:Y:S02]  /*0be0*/  PRMT R11, R11, 0x9910, RZ ;  /* 0x000099100b0b7816 */ /* 0x000fe400000000ff */
[----:B------:R-:W-:Y:S01]  /*0bf0*/  PRMT R16, R13, 0x9910, RZ ;  /* 0x000099100d107816 */ /* 0x000fe200000000ff */
[----:B------:R-:W-:Y:S02]  /*0c00*/  IMAD.MOV.U32 R13, RZ, RZ, R15 ;  /* 0x000000ffff0d7224 */ /* 0x000fe400078e000f */
[----:B------:R-:W-:Y:S02]  /*0c10*/  IMAD R11, R11, R11, RZ ;  /* 0x0000000b0b0b7224 */ /* 0x000fe400078e02ff */
[----:B------:R-:W-:-:S04]  /*0c20*/  IMAD R8, R13, R16, RZ ;  /* 0x000000100d087224 */ /* 0x000fc800078e02ff */
[----:B------:R-:W-:Y:S05]  /*0c30*/  @P0 BRA `(.L_x_1792) ;  /* 0xfffffffc00cc0947 */ /* 0x000fea000383ffff */
.L_x_1791:
[----:B------:R-:W-:Y:S05]  /*0c40*/  @!P1 BRA `(.L_x_1793) ;  /* 0x0000000000409947 */ /* 0x000fea0003800000 */
[----:B------:R-:W-:Y:S02]  /*0c50*/  IMAD.MOV.U32 R5, RZ, RZ, 0x1 ;  /* 0x00000001ff057424 */ /* 0x000fe400078e00ff */
[----:B------:R-:W-:-:S07]  /*0c60*/  IMAD.U32 R11, RZ, RZ, UR4 ;  /* 0x00000004ff0b7e24 */ /* 0x000fce000f8e00ff */
.L_x_1794:
[----:B------:R-:W-:Y:S02]  /*0c70*/  LOP3.LUT R12, R11, 0x1, RZ, 0xc0, !PT ;  /* 0x000000010b0c7812 */ /* 0x000fe400078ec0ff */
[----:B------:R-:W-:Y:S02]  /*0c80*/  PRMT R13, R5, 0x9910, RZ ;  /* 0x00009910050d7816 */ /* 0x000fe400000000ff */
[----:B------:R-:W-:Y:S02]  /*0c90*/  ISETP.NE.U32.AND P0, PT, R12, 0x1, PT ;  /* 0x000000010c00780c */ /* 0x000fe40003f05070 */
[----:B------:R-:W-:Y:S02]  /*0ca0*/  LOP3.LUT R5, R11, 0xffff, RZ, 0xc0, !PT ;  /* 0x0000ffff0b057812 */ /* 0x000fe400078ec0ff */
[----:B------:R-:W-:Y:S02]  /*0cb0*/  SEL R12, R10, 0x1, !P0 ;  /* 0x000000010a0c7807 */ /* 0x000fe40004000000 */
[----:B------:R-:W-:-:S02]  /*0cc0*/  SHF.R.U32.HI R5, RZ, 0x1, R5 ;  /* 0x00000001ff057819 */ /* 0x000fc40000011605 */
[----:B------:R-:W-:Y:S01]  /*0cd0*/  PRMT R11, R12, 0x9910, RZ ;  /* 0x000099100c0b7816 */ /* 0x000fe200000000ff */
[----:B------:R-:W-:Y:S01]  /*0ce0*/  IMAD.MOV.U32 R12, RZ, RZ, R13 ;  /* 0x000000ffff0c7224 */ /* 0x000fe200078e000d */
[----:B------:R-:W-:-:S03]  /*0cf0*/  PRMT R10, R10, 0x9910, RZ ;  /* 0x000099100a0a7816 */ /* 0x000fc600000000ff */
[----:B------:R-:W-:Y:S01]  /*0d00*/  IMAD.MOV.U32 R13, RZ, RZ, R11 ;  /* 0x000000ffff0d7224 */ /* 0x000fe200078e000b */
[----:B------:R-:W-:Y:S01]  /*0d10*/  LOP3.LUT P0, R11, R5, 0x7f, RZ, 0xc0, !PT ;  /* 0x0000007f050b7812 */ /* 0x000fe2000780c0ff */
[----:B------:R-:W-:Y:S02]  /*0d20*/  IMAD R10, R10, R10, RZ ;  /* 0x0000000a0a0a7224 */ /* 0x000fe400078e02ff */
[----:B------:R-:W-:-:S10]  /*0d30*/  IMAD R5, R12, R13, RZ ;  /* 0x0000000d0c057224 */ /* 0x000fd400078e02ff */
[----:B------:R-:W-:Y:S05]  /*0d40*/  @P0 BRA `(.L_x_1794) ;  /* 0xfffffffc00c80947 */ /* 0x000fea000383ffff */
.L_x_1793:
[----:B------:R-:W-:Y:S01]  /*0d50*/  PRMT R9, R9, 0x7773, RZ ;  /* 0x0000777309097816 */ /* 0x000fe200000000ff */
[----:B------:R-:W-:Y:S06]  /*0d60*/  @!P1 BRA `(.L_x_1795) ;  /* 0x0000000000449947 */ /* 0x000fec0003800000 */
[----:B------:R-:W-:Y:S02]  /*0d70*/  IMAD.MOV.U32 R7, RZ, RZ, 0x1 ;  /* 0x00000001ff077424 */ /* 0x000fe400078e00ff */
[----:B------:R-:W-:-:S07]  /*0d80*/  IMAD.U32 R10, RZ, RZ, UR4 ;  /* 0x00000004ff0a7e24 */ /* 0x000fce000f8e00ff */
.L_x_1796:
[----:B------:R-:W-:Y:S02]  /*0d90*/  LOP3.LUT R11, R10, 0x1, RZ, 0xc0, !PT ;  /* 0x000000010a0b7812 */ /* 0x000fe400078ec0ff */
[C---:B------:R-:W-:Y:S02]  /*0da0*/  PRMT R13, R6.reuse, 0x9910, RZ ;  /* 0x00009910060d7816 */ /* 0x040fe400000000ff */
[----:B------:R-:W-:Y:S02]  /*0db0*/  ISETP.NE.U32.AND P0, PT, R11, 0x1, PT ;  /* 0x000000010b00780c */ /* 0x000fe40003f05070 */
[----:B------:R-:W-:Y:S02]  /*0dc0*/  PRMT R7, R7, 0x9910, RZ ;  /* 0x0000991007077816 */ /* 0x000fe400000000ff */
[----:B------:R-:W-:Y:S02]  /*0dd0*/  SEL R11, R6, 0x1, !P0 ;  /* 0x00000001060b7807 */ /* 0x000fe40004000000 */
[----:B------:R-:W-:Y:S01]  /*0de0*/  LOP3.LUT R6, R10, 0xffff, RZ, 0xc0, !PT ;  /* 0x0000ffff0a067812 */ /* 0x000fe200078ec0ff */
[----:B------:R-:W-:Y:S01]  /*0df0*/  IMAD.MOV.U32 R10, RZ, RZ, R13 ;  /* 0x000000ffff0a7224 */ /* 0x000fe200078e000d */
[----:B------:R-:W-:-:S02]  /*0e00*/  PRMT R12, R11, 0x9910, RZ ;  /* 0x000099100b0c7816 */ /* 0x000fc400000000ff */
[----:B------:R-:W-:Y:S01]  /*0e10*/  SHF.R.U32.HI R6, RZ, 0x1, R6 ;  /* 0x00000001ff067819 */ /* 0x000fe20000011606 */
[----:B------:R-:W-:Y:S02]  /*0e20*/  IMAD R10, R10, R10, RZ ;  /* 0x0000000a0a0a7224 */ /* 0x000fe400078e02ff */
[----:B------:R-:W-:Y:S01]  /*0e30*/  IMAD R7, R7, R12, RZ ;  /* 0x0000000c07077224 */ /* 0x000fe200078e02ff */
[----:B------:R-:W-:Y:S02]  /*0e40*/  LOP3.LUT P0, R11, R6, 0x7f, RZ, 0xc0, !PT ;  /* 0x0000007f060b7812 */ /* 0x000fe4000780c0ff */
[----:B------:R-:W-:Y:S02]  /*0e50*/  PRMT R6, R10, 0x7610, R6 ;  /* 0x000076100a067816 */ /* 0x000fe40000000006 */
[----:B------:R-:W-:-:S09]  /*0e60*/  PRMT R10, R11, 0x7610, R10 ;  /* 0x000076100b0a7816 */ /* 0x000fd2000000000a */
[----:B------:R-:W-:Y:S05]  /*0e70*/  @P0 BRA `(.L_x_1796) ;  /* 0xfffffffc00c40947 */ /* 0x000fea000383ffff */
.L_x_1795:
[----:B------:R-:W-:Y:S01]  /*0e80*/  PRMT R6, R4, 0x7610, R6 ;  /* 0x0000761004067816 */ /* 0x000fe20000000006 */
[----:B------:R-:W-:Y:S06]  /*0e90*/  @!P1 BRA `(.L_x_1797) ;  /* 0x0000000000389947 */ /* 0x000fec0003800000 */
[----:B------:R-:W-:Y:S02]  /*0ea0*/  IMAD.MOV.U32 R6, RZ, RZ, 0x1 ;  /* 0x00000001ff067424 */ /* 0x000fe400078e00ff */
[----:B------:R-:W-:-:S07]  /*0eb0*/  IMAD.U32 R4, RZ, RZ, UR4 ;  /* 0x00000004ff047e24 */ /* 0x000fce000f8e00ff */
.L_x_1798:
        /* <DEDUP_REMOVED lines=12> */
.L_x_1797:
[----:B------:R-:W-:Y:S02]  /*0f80*/  IADD3 R4, P0, R2, UR14, RZ ;  /* 0x0000000e02047c10 */ /* 0x000fe4000ff1e0ff */
[----:B------:R-:W-:Y:S02]  /*0f90*/  PRMT R8, R5, 0x7604, R8 ;  /* 0x0000760405087816 */ /* 0x000fe40000000008 */
[----:B------:R-:W-:Y:S02]  /*0fa0*/  IADD3.X R5, R14, UR8, RZ, P0, !PT ;  /* 0x000000080e057c10 */ /* 0x000fe400087fe4ff */
[----:B------:R-:W-:Y:S02]  /*0fb0*/  IADD3 R0, P0, R0, UR7, RZ ;  /* 0x0000000700007c10 */ /* 0x000fe4000ff1e0ff */
[----:B------:R-:W-:Y:S02]  /*0fc0*/  PRMT R7, R7, 0x7054, R8 ;  /* 0x0000705407077816 */ /* 0x000fe40000000008 */
[C---:B------:R-:W-:Y:S01]  /*0fd0*/  ISETP.LT.U32.AND P1, PT, R0.reuse, 0x4000, PT ;  /* 0x000040000000780c */ /* 0x040fe20003f21070 */
[----:B------:R-:W-:Y:S01]  /*0fe0*/  IMAD.SHL.U32 R2, R0, 0x4, RZ ;  /* 0x0000000400027824 */ /* 0x000fe200078e00ff */
[----:B------:R-:W-:Y:S01]  /*0ff0*/  PRMT R7, R6, 0x654, R7 ;  /* 0x0000065406077816 */ /* 0x000fe20000000007 */
[----:B------:R-:W-:-:S03]  /*1000*/  IMAD.X R3, RZ, RZ, R3, P0 ;  /* 0x000000ffff037224 */ /* 0x000fc600000e0603 */
[----:B------:R-:W-:Y:S01]  /*1010*/  ISETP.GE.U32.AND P0, PT, R2, UR13, PT ;  /* 0x0000000d02007c0c */ /* 0x000fe2000bf06070 */
[----:B------:R0:W-:Y:S01]  /*1020*/  STG.E desc[UR10][R4.64], R7 ;  /* 0x0000000704007986 */ /* 0x0001e2000c10190a */
[----:B------:R-:W-:Y:S02]  /*1030*/  SHF.L.U64.HI R2, R0, 0x2, R3 ;  /* 0x0000000200027819 */ /* 0x000fe40000010203 */
[----:B------:R-:W-:Y:S02]  /*1040*/  ISETP.LT.U32.AND.EX P1, PT, R3, RZ, PT, P1 ;  /* 0x000000ff0300720c */ /* 0x000fe40003f21110 */
[----:B------:R-:W-:-:S13]  /*1050*/  ISETP.GE.AND.EX P0, PT, R2, UR5, PT, P0 ;  /* 0x0000000502007c0c */ /* 0x000fda000bf06300 */
[----:B0-----:R-:W-:Y:S05]  /*1060*/  @!P0 BRA P1, `(.L_x_1799) ;  /* 0xfffffff800788947 */ /* 0x001fea000083ffff */
[----:B------:R-:W-:Y:S05]  /*1070*/  EXIT ;  /* 0x000000000000794d */ /* 0x000fea0003800000 */
.L_x_1800:
        /* <DEDUP_REMOVED lines=16> */
.L_x_4000:


//--------------------- .text._ZN2at6native61_GLOBAL__N__44eb8e94_28_ForeachBinaryOpScalarList_cu_dda10a6925multi_tensor_apply_kernelINS1_28TensorListScalarListMetadataIfLi1EEENS1_25BinaryOpScalarListFunctorIN3c108BFloat16ELi1ELi1ELi0EEEJNS1_13power_functorIfEEEEEvT_T0_DpT1_ --------------------------
	.section	.text._ZN2at6native61_GLOBAL__N__44eb8e94_28_ForeachBinaryOpScalarList_cu_dda10a6925multi_tensor_apply_kernelINS1_28TensorListScalarListMetadataIfLi1EEENS1_25BinaryOpScalarListFunctorIN3c108BFloat16ELi1ELi1ELi0EEEJNS1_13power_functorIfEEEEEvT_T0_DpT1_,"ax",@progbits
	.align	128
.text._ZN2at6native61_GLOBAL__N__44eb8e94_28_ForeachBinaryOpScalarList_cu_dda10a6925multi_tensor_apply_kernelINS1_28TensorListScalarListMetadataIfLi1EEENS1_25BinaryOpScalarListFunctorIN3c108BFloat16ELi1ELi1ELi0EEEJNS1_13power_functorIfEEEEEvT_T0_DpT1_:
        .type           _ZN2at6native61_GLOBAL__N__44eb8e94_28_ForeachBinaryOpScalarList_cu_dda10a6925multi_tensor_apply_kernelINS1_28TensorListScalarListMetadataIfLi1EEENS1_25BinaryOpScalarListFunctorIN3c108BFloat16ELi1ELi1ELi0EEEJNS1_13power_functorIfEEEEEvT_T0_DpT1_,@function
        .size           _ZN2at6native61_GLOBAL__N__44eb8e94_28_ForeachBinaryOpScalarList_cu_dda10a6925multi_tensor_apply_kernelINS1_28TensorListScalarListMetadataIfLi1EEENS1_25BinaryOpScalarListFunctorIN3c108BFloat16ELi1ELi1ELi0EEEJNS1_13power_functorIfEEEEEvT_T0_DpT1_,(.L_x_4001 - _ZN2at6native61_GLOBAL__N__44eb8e94_28_ForeachBinaryOpScalarList_cu_dda10a6925multi_tensor_apply_kernelINS1_28TensorListScalarListMetadataIfLi1EEENS1_25BinaryOpScalarListFunctorIN3c108BFloat16ELi1ELi1ELi0EEEJNS1_13power_functorIfEEEEEvT_T0_DpT1_)
        .other          _ZN2at6native61_GLOBAL__N__44eb8e94_28_ForeachBinaryOpScalarList_cu_dda10a6925multi_tensor_apply_kernelINS1_28TensorListScalarListMetadataIfLi1EEENS1_25BinaryOpScalarListFunctorIN3c108BFloat16ELi1ELi1ELi0EEEJNS1_13power_functorIfEEEEEvT_T0_DpT1_,@"STO_CUDA_ENTRY STV_DEFAULT"
_ZN2at6native61_GLOBAL__N__44eb8e94_28_ForeachBinaryOpScalarList_cu_dda10a6925multi_tensor_apply_kernelINS1_28TensorListScalarListMetadataIfLi1EEENS1_25BinaryOpScalarListFunctorIN3c108BFloat16ELi1ELi1ELi0EEEJNS1_13power_functorIfEEEEEvT_T0_DpT1_:
        /* <DEDUP_REMOVED lines=27> */
.L_x_1802:
[----:B0-----:R-:W-:Y:S01]  /*01b0*/  IADD3 R11, P0, R14, R16, RZ ;  /* 0x000000100e0b7210 */ /* 0x001fe20007f1e0ff */
[C---:B-1----:R-:W-:Y:S01]  /*01c0*/  IMAD R18, R15.reuse, 0x3, RZ ;  /* 0x000000030f127824 */ /* 0x042fe200078e02ff */
[----:B------:R-:W-:Y:S02]  /*01d0*/  PRMT R19, RZ, 0x7610, R19 ;  /* 0x00007610ff137816 */ /* 0x000fe40000000013 */
[----:B------:R-:W-:Y:S01]  /*01e0*/  IADD3 R7, P1, R15, R11, RZ ;  /* 0x0000000b0f077210 */ /* 0x000fe20007f3e0ff */
[----:B------:R-:W-:Y:S01]  /*01f0*/  IMAD.X R22, RZ, RZ, R17, P0 ;  /* 0x000000ffff167224 */ /* 0x000fe200000e0611 */
[----:B------:R-:W-:Y:S02]  /*0200*/  ISETP.GE.U32.AND P4, PT, R11, 0x10000, PT ;  /* 0x000100000b00780c */ /* 0x000fe40003f86070 */
[C---:B------:R-:W-:Y:S01]  /*0210*/  ISETP.GE.U32.AND P0, PT, R7.reuse, 0x10000, PT ;  /* 0x000100000700780c */ /* 0x040fe20003f06070 */
[----:B------:R-:W-:Y:S01]  /*0220*/  IMAD.X R6, RZ, RZ, R22, P1 ;  /* 0x000000ffff067224 */ /* 0x000fe200008e0616 */
[----:B------:R-:W-:-:S02]  /*0230*/  ISETP.LT.U32.AND P1, PT, R7, R0, PT ;  /* 0x000000000700720c */ /* 0x000fc40003f21070 */
[C---:B------:R-:W-:Y:S02]  /*0240*/  LEA R12, P2, R7.reuse, R2, 0x1 ;  /* 0x00000002070c7211 */ /* 0x040fe400078408ff */
[C---:B------:R-:W-:Y:S02]  /*0250*/  ISETP.GE.U32.AND.EX P0, PT, R6.reuse, RZ, PT, P0 ;  /* 0x000000ff0600720c */ /* 0x040fe40003f06100 */
[----:B------:R-:W-:Y:S02]  /*0260*/  LEA.HI.X R13, R7, R3, R6, 0x1, P2 ;  /* 0x00000003070d7211 */ /* 0x000fe400010f0c06 */
[----:B------:R-:W-:Y:S02]  /*0270*/  ISETP.LT.AND.EX P0, PT, R6, R5, !P0, P1 ;  /* 0x000000050600720c */ /* 0x000fe40004701310 */
[----:B------:R-:W-:Y:S02]  /*0280*/  LEA R7, P1, R15, R11, 0x1 ;  /* 0x0000000b0f077211 */ /* 0x000fe400078208ff */
[----:B------:R-:W-:-:S02]  /*0290*/  ISETP.LT.U32.AND P3, PT, R11, R0, PT ;  /* 0x000000000b00720c */ /* 0x000fc40003f61070 */
[C---:B------:R-:W-:Y:S01]  /*02a0*/  ISETP.GE.U32.AND.EX P4, PT, R22.reuse, RZ, PT, P4 ;  /* 0x000000ff1600720c */ /* 0x040fe20003f86140 */
[----:B------:R-:W-:Y:S01]  /*02b0*/  IMAD.X R8, RZ, RZ, R22, P1 ;  /* 0x000000ffff087224 */ /* 0x000fe200008e0616 */
[----:B------:R-:W-:Y:S02]  /*02c0*/  ISETP.GE.U32.AND P2, PT, R7, 0x10000, PT ;  /* 0x000100000700780c */ /* 0x000fe40003f46070 */
[----:B------:R-:W-:Y:S02]  /*02d0*/  ISETP.LT.AND.EX P3, PT, R22, R5, !P4, P3 ;  /* 0x000000051600720c */ /* 0x000fe40006761330 */
[----:B------:R-:W-:Y:S01]  /*02e0*/  LEA R10, P5, R11, R2, 0x1 ;  /* 0x000000020b0a7211 */ /* 0x000fe200078a08ff */
[----:B------:R-:W3:Y:S01]  /*02f0*/  @P0 LDG.E.U16 R19, desc[UR4][R12.64] ;  /* 0x000000040c130981 */ /* 0x000ee2000c1e1500 */
[----:B------:R-:W-:Y:S02]  /*0300*/  IADD3 R9, P4, R18, R11, RZ ;  /* 0x0000000b12097210 */ /* 0x000fe40007f9e0ff */
[----:B------:R-:W-:-:S02]  /*0310*/  ISETP.LT.U32.AND P1, PT, R7, R0, PT ;  /* 0x000000000700720c */ /* 0x000fc40003f21070 */
[C---:B------:R-:W-:Y:S02]  /*0320*/  ISETP.GE.U32.AND.EX P2, PT, R8.reuse, RZ, PT, P2 ;  /* 0x000000ff0800720c */ /* 0x040fe40003f46120 */
[--C-:B------:R-:W-:Y:S01]  /*0330*/  LEA.HI.X R11, R11, R3, R22.reuse, 0x1, P5 ;  /* 0x000000030b0b7211 */ /* 0x100fe200028f0c16 */
[----:B------:R-:W-:Y:S01]  /*0340*/  IMAD.X R22, RZ, RZ, R22, P4 ;  /* 0x000000ffff167224 */ /* 0x000fe200020e0616 */
[----:B------:R-:W-:Y:S02]  /*0350*/  ISETP.LT.AND.EX P1, PT, R8, R5, !P2, P1 ;  /* 0x000000050800720c */ /* 0x000fe40005721310 */
[C---:B------:R-:W-:Y:S02]  /*0360*/  ISETP.GE.U32.AND P2, PT, R9.reuse, 0x10000, PT ;  /* 0x000100000900780c */ /* 0x040fe40003f46070 */
[----:B------:R-:W-:Y:S02]  /*0370*/  ISETP.LT.U32.AND P4, PT, R9, R0, PT ;  /* 0x000000000900720c */ /* 0x000fe40003f81070 */
[----:B------:R-:W-:-:S02]  /*0380*/  ISETP.GE.U32.AND.EX P2, PT, R22, RZ, PT, P2 ;  /* 0x000000ff1600720c */ /* 0x000fc40003f46120 */
[CC--:B------:R-:W-:Y:S02]  /*0390*/  LEA R6, P6, R7.reuse, R2.reuse, 0x1 ;  /* 0x0000000207067211 */ /* 0x0c0fe400078c08ff */
[----:B------:R-:W-:Y:S02]  /*03a0*/  ISETP.LT.AND.EX P2, PT, R22, R5, !P2, P4 ;  /* 0x000000051600720c */ /* 0x000fe40005741340 */
[----:B------:R-:W-:Y:S02]  /*03b0*/  LEA.HI.X R7, R7, R3, R8, 0x1, P6 ;  /* 0x0000000307077211 */ /* 0x000fe400030f0c08 */
[----:B------:R-:W-:Y:S02]  /*03c0*/  LEA R8, P4, R9, R2, 0x1 ;  /* 0x0000000209087211 */ /* 0x000fe400078808ff */
[----:B------:R-:W-:Y:S02]  /*03d0*/  PRMT R18, RZ, 0x7610, R18 ;  /* 0x00007610ff127816 */ /* 0x000fe40000000012 */
[----:B------:R-:W-:-:S02]  /*03e0*/  PRMT R21, RZ, 0x7610, R21 ;  /* 0x00007610ff157816 */ /* 0x000fc40000000015 */
[----:B------:R-:W-:Y:S02]  /*03f0*/  PRMT R20, RZ, 0x7610, R20 ;  /* 0x00007610ff147816 */ /* 0x000fe40000000014 */
[----:B------:R-:W-:Y:S01]  /*0400*/  LEA.HI.X R9, R9, R3, R22, 0x1, P4 ;  /* 0x0000000309097211 */ /* 0x000fe200020f0c16 */
[----:B------:R-:W4:Y:S04]  /*0410*/  @P3 LDG.E.U16 R18, desc[UR4][R10.64] ;  /* 0x000000040a123981 */ /* 0x000f28000c1e1500 */
[----:B------:R-:W5:Y:S04]  /*0420*/  @P2 LDG.E.U16 R21, desc[UR4][R8.64] ;  /* 0x0000000408152981 */ /* 0x000f68000c1e1500 */
[----:B------:R-:W2:Y:S01]  /*0430*/  @P1 LDG.E.U16 R20, desc[UR4][R6.64] ;  /* 0x0000000406141981 */ /* 0x000ea2000c1e1500 */
[----:B------:R-:W-:-:S04]  /*0440*/  IMAD.WIDE.U32 R16, R15, 0x4, R16 ;  /* 0x000000040f107825 */ /* 0x000fc800078e0010 */
[----:B---3--:R-:W-:-:S06]  /*0450*/  IMAD.U32 R19, R19, 0x10000, RZ ;  /* 0x0001000013137824 */ /* 0x008fcc00078e00ff */
[----:B------:R-:W-:Y:S01]  /*0460*/  MUFU.LG2 R19, R19 ;  /* 0x0000001300137308 */ /* 0x000fe20000000c00 */
[----:B----4-:R-:W-:Y:S02]  /*0470*/  IMAD.U32 R18, R18, 0x10000, RZ ;  /* 0x0001000012127824 */ /* 0x010fe400078e00ff */
[----:B-----5:R-:W-:-:S05]  /*0480*/  IMAD.U32 R21, R21, 0x10000, RZ ;  /* 0x0001000015157824 */ /* 0x020fca00078e00ff */
[----:B------:R-:W0:Y:S01]  /*0490*/  MUFU.LG2 R23, R18 ;  /* 0x0000001200177308 */ /* 0x000e220000000c00 */
[----:B--2---:R-:W-:-:S07]  /*04a0*/  IMAD.U32 R22, R20, 0x10000, RZ ;  /* 0x0001000014167824 */ /* 0x004fce00078e00ff */
[----:B------:R-:W1:Y:S08]  /*04b0*/  MUFU.LG2 R25, R22 ;  /* 0x0000001600197308 */ /* 0x000e700000000c00 */
[----:B------:R-:W2:Y:S01]  /*04c0*/  MUFU.LG2 R21, R21 ;  /* 0x0000001500157308 */ /* 0x000ea20000000c00 */
[C---:B0-----:R-:W-:Y:S01]  /*04d0*/  FMUL.FTZ R23, R4.reuse, R23 ;  /* 0x0000001704177220 */ /* 0x041fe20000410000 */
[C---:B------:R-:W-:Y:S01]  /*04e0*/  FMUL.FTZ R20, R4.reuse, R19 ;  /* 0x0000001304147220 */ /* 0x040fe20000410000 */
[----:B-1----:R-:W-:-:S05]  /*04f0*/  FMUL.FTZ R25, R4, R25 ;  /* 0x0000001904197220 */ /* 0x002fca0000410000 */
[----:B------:R-:W0:Y:S01]  /*0500*/  MUFU.EX2 R23, R23 ;  /* 0x0000001700177308 */ /* 0x000e220000000800 */
[----:B--2---:R-:W-:-:S07]  /*0510*/  FMUL.FTZ R18, R4, R21 ;  /* 0x0000001504127220 */ /* 0x004fce0000410000 */
[----:B------:R-:W1:Y:S08]  /*0520*/  MUFU.EX2 R20, R20 ;  /* 0x0000001400147308 */ /* 0x000e700000000800 */
[----:B------:R-:W2:Y:S08]  /*0530*/  MUFU.EX2 R25, R25 ;  /* 0x0000001900197308 */ /* 0x000eb00000000800 */
[----:B------:R-:W3:Y:S01]  /*0540*/  MUFU.EX2 R18, R18 ;  /* 0x0000001200127308 */ /* 0x000ee20000000800 */
[----:B0-----:R-:W-:-:S02]  /*0550*/  F2FP.BF16.F32.PACK_AB R19, RZ, R23 ;  /* 0x00000017ff13723e */ /* 0x001fc400000010ff */
[----:B-1----:R-:W-:-:S03]  /*0560*/  F2FP.BF16.F32.PACK_AB R22, RZ, R20 ;  /* 0x00000014ff16723e */ /* 0x002fc600000010ff */
[----:B------:R4:W-:Y:S01]  /*0570*/  @P3 STG.E.U16 desc[UR4][R10.64], R19 ;  /* 0x000000130a003986 */ /* 0x0009e2000c101504 */
[----:B--2---:R-:W-:-:S03]  /*0580*/  F2FP.BF16.F32.PACK_AB R21, RZ, R25 ;  /* 0x00000019ff15723e */ /* 0x004fc600000010ff */
[----:B------:R4:W-:Y:S01]  /*0590*/  @P0 STG.E.U16 desc[UR4][R12.64], R22 ;  /* 0x000000160c000986 */ /* 0x0009e2000c101504 */
[C---:B------:R-:W-:Y:S02]  /*05a0*/  ISETP.GE.U32.AND P0, PT, R16.reuse, 0x10000, PT ;  /* 0x000100001000780c */ /* 0x040fe40003f06070 */
[----:B---3--:R-:W-:Y:S01]  /*05b0*/  F2FP.BF16.F32.PACK_AB R24, RZ, R18 ;  /* 0x00000012ff18723e */ /* 0x008fe200000010ff */
[----:B------:R4:W-:Y:S01]  /*05c0*/  @P1 STG.E.U16 desc[UR4][R6.64], R21 ;  /* 0x0000001506001986 */ /* 0x0009e2000c101504 */
[----:B------:R-:W-:-:S03]  /*05d0*/  ISETP.LT.U32.AND P1, PT, R16, R0, PT ;  /* 0x000000001000720c */ /* 0x000fc60003f21070 */
[----:B------:R4:W-:Y:S01]  /*05e0*/  @P2 STG.E.U16 desc[UR4][R8.64], R24 ;  /* 0x0000001808002986 */ /* 0x0009e2000c101504 */
[C---:B------:R-:W-:Y:S02]  /*05f0*/  ISETP.GE.U32.AND.EX P0, PT, R17.reuse, RZ, PT, P0 ;  /* 0x000000ff1100720c */ /* 0x040fe40003f06100 */
[----:B------:R-:W-:-:S13]  /*0600*/  ISETP.LT.AND.EX P1, PT, R17, R5, PT, P1 ;  /* 0x000000051100720c */ /* 0x000fda0003f21310 */
[----:B----4-:R-:W-:Y:S05]  /*0610*/  @!P0 BRA P1, `(.L_x_1802) ;  /* 0xfffffff800e48947 */ /* 0x010fea000083ffff */
[----:B------:R-:W-:Y:S05]  /*0620*/  EXIT ;  /* 0x000000000000794d */ /* 0x000fea0003800000 */
.L_x_1801:
        /* <DEDUP_REMOVED lines=8> */
.L_x_1803:
[----:B0-----:R-:W-:-:S04]  /*06b0*/  LEA R6, P0, R9, R2, 0x3 ;  /* 0x0000000209067211 */ /* 0x001fc800078018ff */
[----:B------:R-:W-:-:S05]  /*06c0*/  LEA.HI.X R7, R9, R3, R8, 0x3, P0 ;  /* 0x0000000309077211 */ /* 0x000fca00000f1c08 */
[----:B------:R-:W3:Y:S01]  /*06d0*/  LDG.E.64 R12, desc[UR4][R6.64] ;  /* 0x00000004060c7981 */ /* 0x000ee2000c1e1b00 */
[----:B------:R-:W-:-:S04]  /*06e0*/  IADD3 R9, P0, R9, UR6, RZ ;  /* 0x0000000609097c10 */ /* 0x000fc8000ff1e0ff */
[----:B------:R-:W-:Y:S01]  /*06f0*/  ISETP.LT.U32.AND P1, PT, R9, 0x4000, PT ;  /* 0x000040000900780c */ /* 0x000fe20003f21070 */
[----:B------:R-:W-:-:S05]  /*0700*/  IMAD.X R8, RZ, RZ, R8, P0 ;  /* 0x000000ffff087224 */ /* 0x000fca00000e0608 */
[----:B------:R-:W-:Y:S02]  /*0710*/  ISETP.LT.U32.AND.EX P1, PT, R8, RZ, PT, P1 ;  /* 0x000000ff0800720c */ /* 0x000fe40003f21110 */
[C---:B---3--:R-:W-:Y:S01]  /*0720*/  PRMT R10, R12.reuse, 0x7632, R10 ;  /* 0x000076320c0a7816 */ /* 0x048fe2000000000a */
[----:B------:R-:W-:Y:S02]  /*0730*/  IMAD.U32 R11, R12, 0x10000, RZ ;  /* 0x000100000c0b7824 */ /* 0x000fe400078e00ff */
[C---:B------:R-:W-:Y:S02]  /*0740*/  IMAD.U32 R14, R13.reuse, 0x10000, RZ ;  /* 0x000100000d0e7824 */ /* 0x040fe400078e00ff */
[----:B------:R-:W-:Y:S01]  /*0750*/  IMAD.U32 R12, R10, 0x10000, RZ ;  /* 0x000100000a0c7824 */ /* 0x000fe200078e00ff */
[----:B------:R-:W-:Y:S01]  /*0760*/  PRMT R10, R13, 0x7632, R10 ;  /* 0x000076320d0a7816 */ /* 0x000fe2000000000a */
[----:B------:R-:W2:Y:S04]  /*0770*/  MUFU.LG2 R11, R11 ;  /* 0x0000000b000b7308 */ /* 0x000ea80000000c00 */
[----:B------:R-:W-:-:S04]  /*0780*/  IMAD.U32 R16, R10, 0x10000, RZ ;  /* 0x000100000a107824 */ /* 0x000fc800078e00ff */
[----:B------:R-:W0:Y:S08]  /*0790*/  MUFU.LG2 R15, R14 ;  /* 0x0000000e000f7308 */ /* 0x000e300000000c00 */
[----:B------:R-:W1:Y:S01]  /*07a0*/  MUFU.LG2 R13, R12 ;  /* 0x0000000c000d7308 */ /* 0x000e620000000c00 */
[----:B--2---:R-:W-:Y:S01]  /*07b0*/  FMUL.FTZ R10, R4, R11 ;  /* 0x0000000b040a7220 */ /* 0x004fe20000410000 */
[----:B------:R-:W-:-:S05]  /*07c0*/  IMAD.SHL.U32 R11, R9, 0x4, RZ ;  /* 0x00000004090b7824 */ /* 0x000fca00078e00ff */
[----:B------:R-:W-:Y:S01]  /*07d0*/  ISETP.GE.U32.AND P0, PT, R11, R0, PT ;  /* 0x000000000b00720c */ /* 0x000fe20003f06070 */
[----:B------:R-:W2:Y:S01]  /*07e0*/  MUFU.LG2 R17, R16 ;  /* 0x0000001000117308 */ /* 0x000ea20000000c00 */
[----:B0-----:R-:W-:-:S07]  /*07f0*/  FMUL.FTZ R15, R4, R15 ;  /* 0x0000000f040f7220 */ /* 0x001fce0000410000 */
[----:B------:R-:W-:Y:S01]  /*0800*/  MUFU.EX2 R10, R10 ;  /* 0x0000000a000a7308 */ /* 0x000fe20000000800 */
[----:B-1----:R-:W-:-:S07]  /*0810*/  FMUL.FTZ R13, R4, R13 ;  /* 0x0000000d040d7220 */ /* 0x002fce0000410000 */
[----:B------:R-:W-:Y:S01]  /*0820*/  MUFU.EX2 R15, R15 ;  /* 0x0000000f000f7308 */ /* 0x000fe20000000800 */
[----:B--2---:R-:W-:-:S07]  /*0830*/  FMUL.FTZ R17, R4, R17 ;  /* 0x0000001104117220 */ /* 0x004fce0000410000 */
        /* <DEDUP_REMOVED lines=9> */
.L_x_1804:
        /* <DEDUP_REMOVED lines=11> */
.L_x_4001:


//--------------------- .text._ZN2at6native61_GLOBAL__N__44eb8e94_28_ForeachBinaryOpScalarList_cu_dda10a6925multi_tensor_apply_kernelINS1_28TensorListScalarListMetadataIfLi1EEENS1_25BinaryOpScalarListFunctorIN3c104HalfELi1ELi1ELi0EEEJNS1_13power_functorIfEEEEEvT_T0_DpT1_ --------------------------
	.section	.text._ZN2at6native61_GLOBAL__N__44eb8e94_28_ForeachBinaryOpScalarList_cu_dda10a6925multi_tensor_apply_kernelINS1_28TensorListScalarListMetadataIfLi1EEENS1_25BinaryOpScalarListFunctorIN3c104HalfELi1ELi1ELi0EEEJNS1_13power_functorIfEEEEEvT_T0_DpT1_,"ax",@progbits
	.align	128
.text._ZN2at6native61_GLOBAL__N__44eb8e94_28_ForeachBinaryOpScalarList_cu_dda10a6925multi_tensor_apply_kernelINS1_28TensorListScalarListMetadataIfLi1EEENS1_25BinaryOpScalarListFunctorIN3c104HalfELi1ELi1ELi0EEEJNS1_13power_functorIfEEEEEvT_T0_DpT1_:
        .type           _ZN2at6native61_GLOBAL__N__44eb8e94_28_ForeachBinaryOpScalarList_cu_dda10a6925multi_tensor_apply_kernelINS1_28TensorListScalarListMetadataIfLi1EEENS1_25BinaryOpScalarListFunctorIN3c104HalfELi1ELi1ELi0EEEJNS1_13power_functorIfEEEEEvT_T0_DpT1_,@function
        .size           _ZN2at6native61_GLOBAL__N__44eb8e94_28_ForeachBinaryOpScalarList_cu_dda10a6925multi_tensor_apply_kernelINS1_28TensorListScalarListMetadataIfLi1EEENS1_25BinaryOpScalarListFunctorIN3c104HalfELi1ELi1ELi0EEEJNS1_13power_functorIfEEEEEvT_T0_DpT1_,(.L_x_4002 - _ZN2at6native61_GLOBAL__N__44eb8e94_28_ForeachBinaryOpScalarList_cu_dda10a6925multi_tensor_apply_kernelINS1_28TensorListScalarListMetadataIfLi1EEENS1_25BinaryOpScalarListFunctorIN3c104HalfELi1ELi1ELi0EEEJNS1_13power_functorIfEEEEEvT_T0_DpT1_)
        .other          _ZN2at6native61_GLOBAL__N__44eb8e94_28_ForeachBinaryOpScalarList_cu_dda10a6925multi_tensor_apply_kernelINS1_28TensorListScalarListMetadataIfLi1EEENS1_25BinaryOpScalarListFunctorIN3c104HalfELi1ELi1ELi0EEEJNS1_13power_functorIfEEEEEvT_T0_DpT1_,@"STO_CUDA_ENTRY STV_DEFAULT"
_ZN2at6native61_GLOBAL__N__44eb8e94_28_ForeachBinaryOpScalarList_cu_dda10a6925multi_tensor_apply_kernelINS1_28TensorListScalarListMetadataIfLi1EEENS1_25BinaryOpScalarListFunctorIN3c104HalfELi1ELi1ELi0EEEJNS1_13power_functorIfEEEEEvT_T0_DpT1_:
        /* <DEDUP_REMOVED lines=27> */
.L_x_1806:
        /* <DEDUP_REMOVED lines=42> */
[----:B---3--:R-:W-:-:S06]  /*0450*/  HADD2.F32 R19, -RZ, R19.H0_H0 ;  /* 0x20000013ff137230 */ /* 0x008fcc0000004100 */
[----:B------:R-:W-:Y:S01]  /*0460*/  MUFU.LG2 R19, R19 ;  /* 0x0000001300137308 */ /* 0x000fe20000000c00 */
[----:B----4-:R-:W-:Y:S02]  /*0470*/  HADD2.F32 R18, -RZ, R18.H0_H0 ;  /* 0x20000012ff127230 */ /* 0x010fe40000004100 */
[----:B-----5:R-:W-:-:S05]  /*0480*/  HADD2.F32 R21, -RZ, R21.H0_H0 ;  /* 0x20000015ff157230 */ /* 0x020fca0000004100 */
[----:B------:R-:W0:Y:S01]  /*0490*/  MUFU.LG2 R23, R18 ;  /* 0x0000001200177308 */ /* 0x000e220000000c00 */
[----:B--2---:R-:W-:-:S07]  /*04a0*/  HADD2.F32 R22, -RZ, R20.H0_H0 ;  /* 0x20000014ff167230 */ /* 0x004fce0000004100 */
        /* <DEDUP_REMOVED lines=10> */
[----:B0-----:R-:W-:-:S02]  /*0550*/  F2FP.F16.F32.PACK_AB R19, RZ, R23 ;  /* 0x00000017ff13723e */ /* 0x001fc400000000ff */
[----:B-1----:R-:W-:-:S03]  /*0560*/  F2FP.F16.F32.PACK_AB R22, RZ, R20 ;  /* 0x00000014ff16723e */ /* 0x002fc600000000ff */
[----:B------:R4:W-:Y:S01]  /*0570*/  @P3 STG.E.U16 desc[UR4][R10.64], R19 ;  /* 0x000000130a003986 */ /* 0x0009e2000c101504 */
[----:B--2---:R-:W-:-:S03]  /*0580*/  F2FP.F16.F32.PACK_AB R21, RZ, R25 ;  /* 0x00000019ff15723e */ /* 0x004fc600000000ff */
[----:B------:R4:W-:Y:S01]  /*0590*/  @P0 STG.E.U16 desc[UR4][R12.64], R22 ;  /* 0x000000160c000986 */ /* 0x0009e2000c101504 */
[C---:B------:R-:W-:Y:S02]  /*05a0*/  ISETP.GE.U32.AND P0, PT, R16.reuse, 0x10000, PT ;  /* 0x000100001000780c */ /* 0x040fe40003f06070 */
[----:B---3--:R-:W-:Y:S01]  /*05b0*/  F2FP.F16.F32.PACK_AB R24, RZ, R18 ;  /* 0x00000012ff18723e */ /* 0x008fe200000000ff */
[----:B------:R4:W-:Y:S01]  /*05c0*/  @P1 STG.E.U16 desc[UR4][R6.64], R21 ;  /* 0x0000001506001986 */ /* 0x0009e2000c101504 */
[----:B------:R-:W-:-:S03]  /*05d0*/  ISETP.LT.U32.AND P1, PT, R16, R0, PT ;  /* 0x000000001000720c */ /* 0x000fc60003f21070 */
[----:B------:R4:W-:Y:S01]  /*05e0*/  @P2 STG.E.U16 desc[UR4][R8.64], R24 ;  /* 0x0000001808002986 */ /* 0x0009e2000c101504 */
[C---:B------:R-:W-:Y:S02]  /*05f0*/  ISETP.GE.U32.AND.EX P0, PT, R17.reuse, RZ, PT, P0 ;  /* 0x000000ff1100720c */ /* 0x040fe40003f06100 */
[----:B------:R-:W-:-:S13]  /*0600*/  ISETP.LT.AND.EX P1, PT, R17, R5, PT, P1 ;  /* 0x000000051100720c */ /* 0x000fda0003f21310 */
[----:B----4-:R-:W-:Y:S05]  /*0610*/  @!P0 BRA P1, `(.L_x_1806) ;  /* 0xfffffff800e48947 */ /* 0x010fea000083ffff */
[----:B------:R-:W-:Y:S05]  /*0620*/  EXIT ;  /* 0x000000000000794d */ /* 0x000fea0003800000 */
.L_x_1805:
        /* <DEDUP_REMOVED lines=8> */
.L_x_1807:
        /* <DEDUP_REMOVED lines=8> */
[--C-:B------:R-:W-:Y:S02]  /*0730*/  HADD2.F32 R10, -RZ, R16.reuse.H0_H0 ;  /* 0x20000010ff0a7230 */ /* 0x100fe40000004100 */
[----:B------:R-:W-:Y:S02]  /*0740*/  HADD2.F32 R12, -RZ, R16.H1_H1 ;  /* 0x30000010ff0c7230 */ /* 0x000fe40000004100 */
[----:B------:R-:W-:Y:S01]  /*0750*/  HADD2.F32 R16, -RZ, R17.H1_H1 ;  /* 0x30000011ff107230 */ /* 0x000fe20000004100 */
[----:B------:R-:W2:Y:S08]  /*0760*/  MUFU.LG2 R11, R10 ;  /* 0x0000000a000b7308 */ /* 0x000eb00000000c00 */
[----:B------:R-:W0:Y:S08]  /*0770*/  MUFU.LG2 R15, R15 ;  /* 0x0000000f000f7308 */ /* 0x000e300000000c00 */
[----:B------:R-:W1:Y:S01]  /*0780*/  MUFU.LG2 R17, R16 ;  /* 0x0000001000117308 */ /* 0x000e620000000c00 */
[----:B--2---:R-:W-:-:S07]  /*0790*/  FMUL.FTZ R11, R4, R11 ;  /* 0x0000000b040b7220 */ /* 0x004fce0000410000 */
        /* <DEDUP_REMOVED lines=8> */
[----:B0-----:R-:W-:Y:S01]  /*0820*/  F2FP.F16.F32.PACK_AB R14, R14, R11 ;  /* 0x0000000b0e0e723e */ /* 0x001fe200000000ff */
[----:B------:R-:W-:-:S05]  /*0830*/  IMAD.SHL.U32 R11, R8, 0x4, RZ ;  /* 0x00000004080b7824 */ /* 0x000fca00078e00ff */
[----:B------:R-:W-:Y:S02]  /*0840*/  ISETP.GE.U32.AND P0, PT, R11, R0, PT ;  /* 0x000000000b00720c */ /* 0x000fe40003f06070 */
[----:B-1----:R-:W-:Y:S02]  /*0850*/  F2FP.F16.F32.PACK_AB R15, R17, R10 ;  /* 0x0000000a110f723e */ /* 0x002fe400000000ff */
[----:B------:R-:W-:-:S03]  /*0860*/  SHF.L.U64.HI R10, R8, 0x2, R9 ;  /* 0x00000002080a7819 */ /* 0x000fc60000010209 */
[----:B------:R0:W-:Y:S01]  /*0870*/  STG.E.64 desc[UR4][R6.64], R14 ;  /* 0x0000000e06007986 */ /* 0x0001e2000c101b04 */
[----:B------:R-:W-:-:S13]  /*0880*/  ISETP.GE.AND.EX P0, PT, R10, R5, PT, P0 ;  /* 0x000000050a00720c */ /* 0x000fda0003f06300 */
[----:B0-----:R-:W-:Y:S05]  /*0890*/  @!P0 BRA P1, `(.L_x_1807) ;  /* 0xfffffffc00848947 */ /* 0x001fea000083ffff */
[----:B------:R-:W-:Y:S05]  /*08a0*/  EXIT ;  /* 0x000000000000794d */ /* 0x000fea0003800000 */
.L_x_1808:
        /* <DEDUP_REMOVED lines=13> */
.L_x_4002:


//--------------------- .text._ZN2at6native61_GLOBAL__N__44eb8e94_28_ForeachBinaryOpScalarList_cu_dda10a6925multi_tensor_apply_kernelINS1_28TensorListScalarListMetadataIN3c107complexIfEELi1EEENS1_25BinaryOpScalarListFunctorIS6_Li1ELi1ELi0EEEJNS1_13power_functorIS6_EEEEEvT_T0_DpT1_ --------------------------
	.section	.text._ZN2at6native61_GLOBAL__N__44eb8e94_28_ForeachBinaryOpScalarList_cu_dda10a6925multi_tensor_apply_kernelINS1_28TensorListScalarListMetadataIN3c107complexIfEELi1EEENS1_25BinaryOpScalarListFunctorIS6_Li1ELi1ELi0EEEJNS1_13power_functorIS6_EEEEEvT_T0_DpT1_,"ax",@progbits
	.align	128
.text._ZN2at6native61_GLOBAL__N__44eb8e94_28_ForeachBinaryOpScalarList_cu_dda10a6925multi_tensor_apply_kernelINS1_28TensorListScalarListMetadataIN3c107complexIfEELi1EEENS1_25BinaryOpScalarListFunctorIS6_Li1ELi1ELi0EEEJNS1_13power_functorIS6_EEEEEvT_T0_DpT1_:
        .type           _ZN2at6native61_GLOBAL__N__44eb8e94_28_ForeachBinaryOpScalarList_cu_dda10a6925multi_tensor_apply_kernelINS1_28TensorListScalarListMetadataIN3c107complexIfEELi1EEENS1_25BinaryOpScalarListFunctorIS6_Li1ELi1ELi0EEEJNS1_13power_functorIS6_EEEEEvT_T0_DpT1_,@function
        .size           _ZN2at6native61_GLOBAL__N__44eb8e94_28_ForeachBinaryOpScalarList_cu_dda10a6925multi_tensor_apply_kernelINS1_28TensorListScalarListMetadataIN3c107complexIfEELi1EEENS1_25BinaryOpScalarListFunctorIS6_Li1ELi1ELi0EEEJNS1_13power_functorIS6_EEEEEvT_T0_DpT1_,(.L_x_4003 - _ZN2at6native61_GLOBAL__N__44eb8e94_28_ForeachBinaryOpScalarList_cu_dda10a6925multi_tensor_apply_kernelINS1_28TensorListScalarListMetadataIN3c107complexIfEELi1EEENS1_25BinaryOpScalarListFunctorIS6_Li1ELi1ELi0EEEJNS1_13power_functorIS6_EEEEEvT_T0_DpT1_)
        .other          _ZN2at6native61_GLOBAL__N__44eb8e94_28_ForeachBinaryOpScalarList_cu_dda10a6925multi_tensor_apply_kernelINS1_28TensorListScalarListMetadataIN3c107complexIfEELi1EEENS1_25BinaryOpScalarListFunctorIS6_Li1ELi1ELi0EEEJNS1_13power_functorIS6_EEEEEvT_T0_DpT1_,@"STO_CUDA_ENTRY STV_DEFAULT"
_ZN2at6native61_GLOBAL__N__44eb8e94_28_ForeachBinaryOpScalarList_cu_dda10a6925multi_tensor_apply_kernelINS1_28TensorListScalarListMetadataIN3c107complexIfEELi1EEENS1_25BinaryOpScalarListFunctorIS6_Li1ELi1ELi0EEEJNS1_13power_functorIS6_EEEEEvT_T0_DpT1_:
        /* <DEDUP_REMOVED lines=12> */
[----:B------:R-:W-:Y:S02]  /*00c0*/  ULOP3.LUT UR4, UR14, 0x3, URZ, 0xc0, !UPT ;  /* 0x000000030e047892 */ /* 0x000fe4000f8ec03f */
[----:B------:R-:W-:Y:S02]  /*00d0*/  UIADD3.X UR6, ~UR7, UR11, URZ, UP1, !UPT ;  /* 0x0000000b07067290 */ /* 0x000fe40008ffe53f */
[----:B------:R-:W-:Y:S01]  /*00e0*/  ULOP3.LUT UP0, URZ, UR4, 0x1f, UR8, 0xf8, !UPT ;  /* 0x0000001f043f7892 */ /* 0x000fe2000f80f808 */
[----:B------:R-:W-:Y:S01]  /*00f0*/  ULDC.64 UR10, c[0x0][0x208] ;  /* 0x00008200000a7ab9 */ /* 0x000fe20000000a00 */
[----:B------:R-:W-:-:S02]  /*0100*/  ULDC.64 UR12, c[0x0][UR12+0x810] ;  /* 0x000204000c0c7abb */ /* 0x000fc40008000a00 */
        /* <DEDUP_REMOVED lines=11> */
.L_x_2058:
[----:B0-2---:R-:W-:Y:S02]  /*01c0*/  IADD3 R3, P0, R23, UR4, RZ ;  /* 0x0000000417037c10 */ /* 0x005fe4000ff1e0ff */
[----:B------:R-:W-:Y:S02]  /*01d0*/  CS2R R12, SRZ ;  /* 0x00000000000c7805 */ /* 0x000fe4000001ff00 */
[----:B------:R-:W-:Y:S02]  /*01e0*/  MOV R20, UR7 ;  /* 0x0000000700147c02 */ /* 0x000fe40008000f00 */
[C---:B------:R-:W-:Y:S02]  /*01f0*/  ISETP.GE.U32.AND P3, PT, R3.reuse, 0x10000, PT ;  /* 0x000100000300780c */ /* 0x040fe40003f66070 */
[----:B------:R-:W-:Y:S02]  /*0200*/  IADD3.X R4, RZ, UR5, RZ, P0, !PT ;  /* 0x00000005ff047c10 */ /* 0x000fe400087fe4ff */
[----:B------:R-:W-:-:S02]  /*0210*/  ISETP.LT.U32.AND P0, PT, R3, UR14, PT ;  /* 0x0000000e03007c0c */ /* 0x000fc4000bf01070 */
[C---:B------:R-:W-:Y:S02]  /*0220*/  ISETP.GE.U32.AND.EX P3, PT, R4.reuse, RZ, PT, P3 ;  /* 0x000000ff0400720c */ /* 0x040fe40003f66130 */
[----:B------:R-:W-:Y:S02]  /*0230*/  IADD3 R19, P2, R3, UR7, RZ ;  /* 0x0000000703137c10 */ /* 0x000fe4000ff5e0ff */
[----:B------:R-:W-:Y:S02]  /*0240*/  ISETP.LT.AND.EX P3, PT, R4, UR6, !P3, P0 ;  /* 0x0000000604007c0c */ /* 0x000fe4000df61300 */
[----:B------:R-:W-:Y:S02]  /*0250*/  LEA R20, P6, R20, R3, 0x1 ;  /* 0x0000000314147211 */ /* 0x000fe400078c08ff */
[----:B------:R-:W-:Y:S02]  /*0260*/  MOV R0, UR7 ;  /* 0x0000000700007c02 */ /* 0x000fe40008000f00 */
[----:B------:R-:W-:-:S02]  /*0270*/  ISETP.GE.U32.AND P1, PT, R19, 0x10000, PT ;  /* 0x000100001300780c */ /* 0x000fc40003f26070 */
[----:B------:R-:W-:Y:S02]  /*0280*/  ISETP.GE.U32.AND P0, PT, R20, 0x10000, PT ;  /* 0x000100001400780c */ /* 0x000fe40003f06070 */
[-C--:B------:R-:W-:Y:S02]  /*0290*/  IADD3.X R22, RZ, R4.reuse, RZ, P2, !PT ;  /* 0x00000004ff167210 */ /* 0x080fe400017fe4ff */
[----:B------:R-:W-:Y:S02]  /*02a0*/  IADD3.X R21, RZ, R4, RZ, P6, !PT ;  /* 0x00000004ff157210 */ /* 0x000fe400037fe4ff */
[----:B------:R-:W-:Y:S02]  /*02b0*/  LEA R0, R0, R0, 0x1 ;  /* 0x0000000000007211 */ /* 0x000fe400078e08ff */
[----:B------:R-:W-:Y:S02]  /*02c0*/  @P3 LEA R2, P2, R3, UR8, 0x3 ;  /* 0x0000000803023c11 */ /* 0x000fe4000f8418ff */
[----:B------:R-:W-:-:S02]  /*02d0*/  ISETP.LT.U32.AND P5, PT, R19, UR14, PT ;  /* 0x0000000e13007c0c */ /* 0x000fc4000bfa1070 */
[----:B------:R-:W-:Y:S02]  /*02e0*/  ISETP.LT.U32.AND P4, PT, R20, UR14, PT ;  /* 0x0000000e14007c0c */ /* 0x000fe4000bf81070 */
[----:B------:R-:W-:Y:S02]  /*02f0*/  ISETP.GE.U32.AND.EX P1, PT, R22, RZ, PT, P1 ;  /* 0x000000ff1600720c */ /* 0x000fe40003f26110 */
[----:B------:R-:W-:Y:S02]  /*0300*/  ISETP.GE.U32.AND.EX P0, PT, R21, RZ, PT, P0 ;  /* 0x000000ff1500720c */ /* 0x000fe40003f06100 */
[----:B------:R-:W-:Y:S02]  /*0310*/  IADD3 R0, P6, R0, R3, RZ ;  /* 0x0000000300007210 */ /* 0x000fe40007fde0ff */
[----:B------:R-:W-:Y:S02]  /*0320*/  @P3 LEA.HI.X R3, R3, UR9, R4, 0x3, P2 ;  /* 0x0000000903033c11 */ /* 0x000fe400090f1c04 */
[----:B------:R-:W-:-:S02]  /*0330*/  ISETP.LT.AND.EX P5, PT, R22, UR6, !P1, P5 ;  /* 0x0000000616007c0c */ /* 0x000fc4000cfa1350 */
[----:B------:R-:W-:Y:S01]  /*0340*/  ISETP.LT.AND.EX P4, PT, R21, UR6, !P0, P4 ;  /* 0x0000000615007c0c */ /* 0x000fe2000c781340 */
[----:B------:R-:W2:Y:S01]  /*0350*/  @P3 LDG.E.64 R12, desc[UR10][R2.64] ;  /* 0x0000000a020c3981 */ /* 0x000ea2000c1e1b00 */
[----:B------:R-:W-:Y:S02]  /*0360*/  IADD3.X R5, RZ, R4, RZ, P6, !PT ;  /* 0x00000004ff057210 */ /* 0x000fe400037fe4ff */
[C---:B------:R-:W-:Y:S02]  /*0370*/  ISETP.GE.U32.AND P1, PT, R0.reuse, 0x10000, PT ;  /* 0x000100000000780c */ /* 0x040fe40003f26070 */
[C---:B------:R-:W-:Y:S02]  /*0380*/  ISETP.LT.U32.AND P0, PT, R0.reuse, UR14, PT ;  /* 0x0000000e00007c0c */ /* 0x040fe4000bf01070 */
[----:B------:R-:W-:Y:S02]  /*0390*/  ISETP.GE.U32.AND.EX P1, PT, R5, RZ, PT, P1 ;  /* 0x000000ff0500720c */ /* 0x000fe40003f26110 */
[----:B------:R-:W-:-:S02]  /*03a0*/  LEA R30, P2, R0, UR8, 0x3 ;  /* 0x00000008001e7c11 */ /* 0x000fc4000f8418ff */
[----:B------:R-:W-:Y:S02]  /*03b0*/  ISETP.LT.AND.EX P6, PT, R5, UR6, !P1, P0 ;  /* 0x0000000605007c0c */ /* 0x000fe4000cfc1300 */
[----:B------:R-:W-:Y:S02]  /*03c0*/  @P5 LEA R4, P0, R19, UR8, 0x3 ;  /* 0x0000000813045c11 */ /* 0x000fe4000f8018ff */
[----:B------:R-:W-:Y:S02]  /*03d0*/  @P4 LEA R6, P1, R20, UR8, 0x3 ;  /* 0x0000000814064c11 */ /* 0x000fe4000f8218ff */
[----:B------:R-:W-:Y:S02]  /*03e0*/  CS2R R14, SRZ ;  /* 0x00000000000e7805 */ /* 0x000fe4000001ff00 */
[----:B------:R-:W-:Y:S02]  /*03f0*/  LEA.HI.X R31, R0, UR9, R5, 0x3, P2 ;  /* 0x00000009001f7c11 */ /* 0x000fe400090f1c05 */
[----:B------:R-:W-:-:S02]  /*0400*/  CS2R R8, SRZ ;  /* 0x0000000000087805 */ /* 0x000fc4000001ff00 */
[----:B------:R-:W-:Y:S02]  /*0410*/  CS2R R10, SRZ ;  /* 0x00000000000a7805 */ /* 0x000fe4000001ff00 */
[----:B------:R-:W-:Y:S02]  /*0420*/  @P5 LEA.HI.X R5, R19, UR9, R22, 0x3, P0 ;  /* 0x0000000913055c11 */ /* 0x000fe400080f1c16 */
[----:B------:R-:W-:-:S03]  /*0430*/  @P4 LEA.HI.X R7, R20, UR9, R21, 0x3, P1 ;  /* 0x0000000914074c11 */ /* 0x000fc600088f1c15 */
[----:B------:R0:W5:Y:S04]  /*0440*/  @P5 LDG.E.64 R14, desc[UR10][R4.64] ;  /* 0x0000000a040e5981 */ /* 0x000168000c1e1b00 */
[----:B------:R0:W5:Y:S04]  /*0450*/  @P4 LDG.E.64 R8, desc[UR10][R6.64] ;  /* 0x0000000a06084981 */ /* 0x000168000c1e1b00 */
[----:B------:R0:W5:Y:S01]  /*0460*/  @P6 LDG.E.64 R10, desc[UR10][R30.64] ;  /* 0x0000000a1e0a6981 */ /* 0x000162000c1e1b00 */
[----:B------:R-:W-:Y:S01]  /*0470*/  BSSY B2, `(.L_x_1810) ;  /* 0x0000282000027945 */ /* 0x000fe20003800000 */
[----:B------:R-:W-:-:S02]  /*0480*/  P2R R24, PR, RZ, 0x40 ;  /* 0x00000040ff187803 */ /* 0x000fc40000000000 */
        /* <DEDUP_REMOVED lines=60> */
.L_x_1817:
[----:B------:R-:W-:Y:S05]  /*0850*/  BSYNC B0 ;  /* 0x0000000000007941 */ /* 0x000fea0003800000 */
.L_x_1816:
[----:B------:R-:W-:Y:S01]  /*0860*/  BSSY B3, `(.L_x_1818) ;  /* 0x0000007000037945 */ /* 0x000fe20003800000 */
[----:B------:R-:W-:-:S03]  /*0870*/  FFMA R0, R4, R6, R5 ;  /* 0x0000000604007223 */ /* 0x000fc60000000005 */
[----:B------:R-:W-:Y:S05]  /*0880*/  @!P0 BRA `(.L_x_1819) ;  /* 0x0000000000108947 */ /* 0x000fea0003800000 */
[----:B------:R-:W-:Y:S02]  /*0890*/  MOV R17, R27 ;  /* 0x0000001b00117202 */ /* 0x000fe40000000f00 */
[----:B------:R-:W-:Y:S02]  /*08a0*/  MOV R0, R28 ;  /* 0x0000001c00007202 */ /* 0x000fe40000000f00 */
[----:B------:R-:W-:-:S07]  /*08b0*/  MOV R2, 0x8d0 ;  /* 0x000008d000027802 */ /* 0x000fce0000000f00 */
[----:B-----5:R-:W-:Y:S05]  /*08c0*/  CALL.REL.NOINC `($__internal_2_$__cuda_sm3x_div_rn_ftz_f32_slowpath) ;  /* 0x0000015c006c7944 */ /* 0x020fea0003c00000 */
.L_x_1819:
[----:B------:R-:W-:Y:S05]  /*08d0*/  BSYNC B3 ;  /* 0x0000000000037941 */ /* 0x000fea0003800000 */
.L_x_1818:
        /* <DEDUP_REMOVED lines=18> */
.L_x_1821:
[----:B------:R-:W-:Y:S02]  /*0a00*/  ISETP.GE.AND P0, PT, R12, RZ, PT ;  /* 0x000000ff0c00720c */ /* 0x000fe40003f06270 */
[----:B------:R-:W-:-:S11]  /*0a10*/  MOV R3, 0x3fd774eb ;  /* 0x3fd774eb00037802 */ /* 0x000fd60000000f00 */
[----:B------:R-:W-:-:S04]  /*0a20*/  @P0 FFMA.FTZ R0, R3, 0.93318945169448852539, -R0 ;  /* 0x3f6ee58103000823 */ /* 0x000fc80000010800 */
[----:B------:R-:W-:-:S07]  /*0a30*/  @!P0 FFMA.FTZ R0, R3, 0.93318945169448852539, R0 ;  /* 0x3f6ee58103008823 */ /* 0x000fce0000010000 */
.L_x_1822:
[----:B------:R-:W-:Y:S05]  /*0a40*/  BSYNC B0 ;  /* 0x0000000000007941 */ /* 0x000fea0003800000 */
.L_x_1820:
        /* <DEDUP_REMOVED lines=12> */
.L_x_1815:
        /* <DEDUP_REMOVED lines=16> */
[----:B-----5:R-:W-:Y:S05]  /*0c10*/  CALL.REL.NOINC `($__internal_2_$__cuda_sm3x_div_rn_ftz_f32_slowpath) ;  /* 0x0000015800987944 */ /* 0x020fea0003c00000 */
.L_x_1826:
[----:B------:R-:W-:Y:S05]  /*0c20*/  BSYNC B3 ;  /* 0x0000000000037941 */ /* 0x000fea0003800000 */
.L_x_1825:
        /* <DEDUP_REMOVED lines=18> */
.L_x_1828:
[----:B------:R-:W-:Y:S02]  /*0d50*/  ISETP.GE.AND P0, PT, R12, RZ, PT ;  /* 0x000000ff0c00720c */ /* 0x000fe40003f06270 */
[----:B------:R-:W-:-:S11]  /*0d60*/  MOV R3, 0x3fd774eb ;  /* 0x3fd774eb00037802 */ /* 0x000fd60000000f00 */
[----:B------:R-:W-:-:S04]  /*0d70*/  @P0 FFMA.FTZ R0, R3, 0.93318945169448852539, -R0 ;  /* 0x3f6ee58103000823 */ /* 0x000fc80000010800 */
[----:B------:R-:W-:-:S07]  /*0d80*/  @!P0 FFMA.FTZ R0, R3, 0.93318945169448852539, R0 ;  /* 0x3f6ee58103008823 */ /* 0x000fce0000010000 */
.L_x_1829:
[----:B------:R-:W-:Y:S05]  /*0d90*/  BSYNC B0 ;  /* 0x0000000000007941 */ /* 0x000fea0003800000 */
.L_x_1827:
        /* <DEDUP_REMOVED lines=13> */
.L_x_1824:
        /* <DEDUP_REMOVED lines=25> */
.L_x_1831:
        /* <DEDUP_REMOVED lines=37> */
[----:B------:R-:W-:Y:S02]  /*1250*/  FSEL R18, R26, R33, !P0 ;  /* 0x000000211a127208 */ /* 0x000fe40004000000 */
[----:B------:R-:W-:-:S07]  /*1260*/  MOV R26, R29 ;  /* 0x0000001d001a7202 */ /* 0x000fce0000000f00 */
[----:B------:R-:W-:Y:S05]  /*1270*/  @P1 BRA `(.L_x_1831) ;  /* 0xfffffffc00601947 */ /* 0x000fea000383ffff */
[----:B------:R-:W-:Y:S05]  /*1280*/  BSYNC B0 ;  /* 0x0000000000007941 */ /* 0x000fea0003800000 */
.L_x_1830:
[----:B------:R-:W-:Y:S01]  /*1290*/  FADD.FTZ R0, R0, -1 ;  /* 0xbf80000000007421 */ /* 0x000fe20000010000 */
[----:B------:R-:W-:Y:S01]  /*12a0*/  FCHK P0, R27, R28 ;  /* 0x0000001c1b007302 */ /* 0x000fe20000000000 */
[----:B------:R-:W-:Y:S02]  /*12b0*/  BSSY B0, `(.L_x_1832) ;  /* 0x000002e000007945 */ /* 0x000fe40003800000 */
[----:B------:R-:W-:-:S04]  /*12c0*/  FADD.FTZ R3, R3, R0 ;  /* 0x0000000003037221 */ /* 0x000fc80000010000 */
[----:B------:R-:W-:-:S04]  /*12d0*/  FADD.FTZ R2, R2, R3 ;  /* 0x0000000302027221 */ /* 0x000fc80000010000 */
[----:B------:R-:W-:-:S04]  /*12e0*/  FADD.FTZ R5, R5, R2 ;  /* 0x0000000205057221 */ /* 0x000fc80000010000 */
[----:B------:R-:W-:Y:S01]  /*12f0*/  FADD.FTZ R5, R4, R5 ;  /* 0x0000000504057221 */ /* 0x000fe20000010000 */
[----:B------:R-:W-:-:S03]  /*1300*/  HFMA2.MMA R4, -RZ, RZ, 1.625, 0 ;  /* 0x3e800000ff047435 */ /* 0x000fc600000001ff */
[----:B------:R-:W-:Y:S01]  /*1310*/  FADD.FTZ R6, R6, R5 ;  /* 0x0000000506067221 */ /* 0x000fe20000010000 */
[----:B------:R-:W-:-:S03]  /*1320*/  MOV R5, 0x3d39bf78 ;  /* 0x3d39bf7800057802 */ /* 0x000fc60000000f00 */
[----:B------:R-:W-:-:S04]  /*1330*/  FADD.FTZ R7, R7, R6 ;  /* 0x0000000607077221 */ /* 0x000fc80000010000 */
[----:B------:R-:W-:-:S04]  /*1340*/  FADD.FTZ R16, R16, R7 ;  /* 0x0000000710107221 */ /* 0x000fc80000010000 */
        /* <DEDUP_REMOVED lines=23> */
[----:B------:R-:W-:Y:S01]  /*14c0*/  FFMA.FTZ R3, R2, R3, 0.33333510160446166992 ;  /* 0x3eaaaae602037423 */ /* 0x000fe20000010003 */
[----:B------:R-:W-:-:S03]  /*14d0*/  FFMA R5, R27, R4, RZ ;  /* 0x000000041b057223 */ /* 0x000fc600000000ff */
[----:B------:R-:W-:-:S04]  /*14e0*/  FFMA.FTZ R3, R2, R3, -0.5 ;  /* 0xbf00000002037423 */ /* 0x000fc80000010003 */
[----:B------:R-:W-:-:S04]  /*14f0*/  FMUL.FTZ R3, R2, R3 ;  /* 0x0000000302037220 */ /* 0x000fc80000410000 */
[----:B------:R-:W-:Y:S01]  /*1500*/  FFMA.FTZ R3, R2, R3, R2 ;  /* 0x0000000302037223 */ /* 0x000fe20000010002 */
[----:B------:R-:W-:-:S03]  /*1510*/  FFMA R2, -R28, R5, R27 ;  /* 0x000000051c027223 */ /* 0x000fc6000000011b */
[----:B------:R-:W-:Y:S01]  /*1520*/  FFMA.FTZ R25, R0, 0.69314718246459960938, R3 ;  /* 0x3f31721800197823 */ /* 0x000fe20000010003 */
[----:B------:R-:W-:Y:S06]  /*1530*/  @!P1 BRA `(.L_x_1833) ;  /* 0x0000000000149947 */ /* 0x000fec0003800000 */
[----:B------:R-:W-:-:S13]  /*1540*/  ISETP.GE.AND P1, PT, R29, -0x407fffff, PT ;  /* 0xbf8000011d00780c */ /* 0x000fda0003f26270 */
[----:B------:R-:W-:-:S05]  /*1550*/  @P1 MOV R0, 0x7f800000 ;  /* 0x7f80000000001802 */ /* 0x000fca0000000f00 */
[C---:B------:R-:W-:Y:S01]  /*1560*/  @P1 FFMA.FTZ R25, R29.reuse, R0, +INF ;  /* 0x7f8000001d191423 */ /* 0x040fe20000010000 */
[----:B------:R-:W-:-:S04]  /*1570*/  FSETP.NEU.FTZ.AND P1, PT, R29, RZ, PT ;  /* 0x000000ff1d00720b */ /* 0x000fc80003f3d000 */
[----:B------:R-:W-:-:S09]  /*1580*/  FSEL R25, R25, -RZ, P1 ;  /* 0x800000ff19197208 */ /* 0x000fd20000800000 */
.L_x_1833:
[----:B------:R-:W-:Y:S05]  /*1590*/  BSYNC B0 ;  /* 0x0000000000007941 */ /* 0x000fea0003800000 */
.L_x_1832:
[----:B------:R-:W-:Y:S01]  /*15a0*/  BSSY B3, `(.L_x_1834) ;  /* 0x0000007000037945 */ /* 0x000fe20003800000 */
[----:B------:R-:W-:-:S03]  /*15b0*/  FFMA R0, R4, R2, R5 ;  /* 0x0000000204007223 */ /* 0x000fc60000000005 */
[----:B------:R-:W-:Y:S05]  /*15c0*/  @!P0 BRA `(.L_x_1835) ;  /* 0x0000000000108947 */ /* 0x000fea0003800000 */
[----:B------:R-:W-:Y:S02]  /*15d0*/  MOV R17, R27 ;  /* 0x0000001b00117202 */ /* 0x000fe40000000f00 */
[----:B------:R-:W-:Y:S02]  /*15e0*/  MOV R0, R28 ;  /* 0x0000001c00007202 */ /* 0x000fe40000000f00 */
[----:B------:R-:W-:-:S07]  /*15f0*/  MOV R2, 0x1610 ;  /* 0x0000161000027802 */ /* 0x000fce0000000f00 */
[----:B-----5:R-:W-:Y:S05]  /*1600*/  CALL.REL.NOINC `($__internal_2_$__cuda_sm3x_div_rn_ftz_f32_slowpath) ;  /* 0x00000150001c7944 */ /* 0x020fea0003c00000 */
.L_x_1835:
[----:B------:R-:W-:Y:S05]  /*1610*/  BSYNC B3 ;  /* 0x0000000000037941 */ /* 0x000fea0003800000 */
.L_x_1834:
        /* <DEDUP_REMOVED lines=18> */
.L_x_1837:
[----:B------:R-:W-:Y:S02]  /*1740*/  ISETP.GE.AND P0, PT, R12, RZ, PT ;  /* 0x000000ff0c00720c */ /* 0x000fe40003f06270 */
[----:B------:R-:W-:-:S11]  /*1750*/  MOV R3, 0x3fd774eb ;  /* 0x3fd774eb00037802 */ /* 0x000fd60000000f00 */
[----:B------:R-:W-:-:S04]  /*1760*/  @P0 FFMA.FTZ R0, R3, 0.93318945169448852539, -R0 ;  /* 0x3f6ee58103000823 */ /* 0x000fc80000010800 */
[----:B------:R-:W-:-:S07]  /*1770*/  @!P0 FFMA.FTZ R0, R3, 0.93318945169448852539, R0 ;  /* 0x3f6ee58103008823 */ /* 0x000fce0000010000 */
.L_x_1838:
[----:B------:R-:W-:Y:S05]  /*1780*/  BSYNC B0 ;  /* 0x0000000000007941 */ /* 0x000fea0003800000 */
.L_x_1836:
        /* <DEDUP_REMOVED lines=12> */
.L_x_1814:
        /* <DEDUP_REMOVED lines=13> */
.L_x_1840:
[----:B------:R-:W-:Y:S05]  /*1920*/  BSYNC B3 ;  /* 0x0000000000037941 */ /* 0x000fea0003800000 */
.L_x_1839:
        /* <DEDUP_REMOVED lines=18> */
.L_x_1842:
[----:B------:R-:W-:Y:S02]  /*1a50*/  ISETP.GE.AND P0, PT, R12, RZ, PT ;  /* 0x000000ff0c00720c */ /* 0x000fe40003f06270 */
[----:B------:R-:W-:-:S11]  /*1a60*/  MOV R3, 0x3fd774eb ;  /* 0x3fd774eb00037802 */ /* 0x000fd60000000f00 */
[----:B------:R-:W-:-:S04]  /*1a70*/  @P0 FFMA.FTZ R0, R3, 0.93318945169448852539, -R0 ;  /* 0x3f6ee58103000823 */ /* 0x000fc80000010800 */
[----:B------:R-:W-:-:S07]  /*1a80*/  @!P0 FFMA.FTZ R0, R3, 0.93318945169448852539, R0 ;  /* 0x3f6ee58103008823 */ /* 0x000fce0000010000 */
.L_x_1843:
[----:B------:R-:W-:Y:S05]  /*1a90*/  BSYNC B0 ;  /* 0x0000000000007941 */ /* 0x000fea0003800000 */
.L_x_1841:
        /* <DEDUP_REMOVED lines=27> */
.L_x_1813:
        /* <DEDUP_REMOVED lines=39> */
.L_x_1846:
[----:B------:R-:W-:Y:S05]  /*1ec0*/  BSYNC B0 ;  /* 0x0000000000007941 */ /* 0x000fea0003800000 */
.L_x_1845:
[----:B------:R-:W-:Y:S01]  /*1ed0*/  BSSY B3, `(.L_x_1847) ;  /* 0x0000007000037945 */ /* 0x000fe20003800000 */
[----:B------:R-:W-:-:S03]  /*1ee0*/  FFMA R0, R4, R6, R5 ;  /* 0x0000000604007223 */ /* 0x000fc60000000005 */
[----:B------:R-:W-:Y:S05]  /*1ef0*/  @!P0 BRA `(.L_x_1848) ;  /* 0x0000000000108947 */ /* 0x000fea0003800000 */
[----:B------:R-:W-:Y:S01]  /*1f00*/  HFMA2.MMA R0, -RZ, RZ, 1.875, 0 ;  /* 0x3f800000ff007435 */ /* 0x000fe200000001ff */
[----:B------:R-:W-:Y:S02]  /*1f10*/  MOV R17, R27 ;  /* 0x0000001b00117202 */ /* 0x000fe40000000f00 */
[----:B------:R-:W-:-:S08]  /*1f20*/  MOV R2, 0x1f40 ;  /* 0x00001f4000027802 */ /* 0x000fd00000000f00 */
[----:B-----5:R-:W-:Y:S05]  /*1f30*/  CALL.REL.NOINC `($__internal_2_$__cuda_sm3x_div_rn_ftz_f32_slowpath) ;  /* 0x0000014400d07944 */ /* 0x020fea0003c00000 */
.L_x_1848:
[----:B------:R-:W-:Y:S05]  /*1f40*/  BSYNC B3 ;  /* 0x0000000000037941 */ /* 0x000fea0003800000 */
.L_x_1847:
        /* <DEDUP_REMOVED lines=18> */
.L_x_1850:
[----:B------:R-:W-:Y:S02]  /*2070*/  ISETP.GE.AND P0, PT, R12, RZ, PT ;  /* 0x000000ff0c00720c */ /* 0x000fe40003f06270 */
[----:B------:R-:W-:-:S11]  /*2080*/  MOV R3, 0x3fd774eb ;  /* 0x3fd774eb00037802 */ /* 0x000fd60000000f00 */
[----:B------:R-:W-:-:S04]  /*2090*/  @P0 FFMA.FTZ R0, R3, 0.93318945169448852539, -R0 ;  /* 0x3f6ee58103000823 */ /* 0x000fc80000010800 */
[----:B------:R-:W-:-:S07]  /*20a0*/  @!P0 FFMA.FTZ R0, R3, 0.93318945169448852539, R0 ;  /* 0x3f6ee58103008823 */ /* 0x000fce0000010000 */
.L_x_1851:
[----:B------:R-:W-:Y:S05]  /*20b0*/  BSYNC B0 ;  /* 0x0000000000007941 */ /* 0x000fea0003800000 */
.L_x_1849:
        /* <DEDUP_REMOVED lines=10> */
.L_x_1844:
        /* <DEDUP_REMOVED lines=12> */
[----:B-----5:R-:W-:Y:S05]  /*2220*/  CALL.REL.NOINC `($__internal_2_$__cuda_sm3x_div_rn_ftz_f32_slowpath) ;  /* 0x0000014400147944 */ /* 0x020fea0003c00000 */
.L_x_1853:
[----:B------:R-:W-:Y:S05]  /*2230*/  BSYNC B3 ;  /* 0x0000000000037941 */ /* 0x000fea0003800000 */
.L_x_1852:
        /* <DEDUP_REMOVED lines=18> */
.L_x_1855:
[----:B------:R-:W-:Y:S02]  /*2360*/  ISETP.GE.AND P0, PT, R12, RZ, PT ;  /* 0x000000ff0c00720c */ /* 0x000fe40003f06270 */
[----:B------:R-:W-:-:S11]  /*2370*/  MOV R3, 0x3fd774eb ;  /* 0x3fd774eb00037802 */ /* 0x000fd60000000f00 */
[----:B------:R-:W-:-:S04]  /*2380*/  @P0 FFMA.FTZ R0, R3, 0.93318945169448852539, -R0 ;  /* 0x3f6ee58103000823 */ /* 0x000fc80000010800 */
[----:B------:R-:W-:-:S07]  /*2390*/  @!P0 FFMA.FTZ R0, R3, 0.93318945169448852539, R0 ;  /* 0x3f6ee58103008823 */ /* 0x000fce0000010000 */
.L_x_1856:
[----:B------:R-:W-:Y:S05]  /*23a0*/  BSYNC B0 ;  /* 0x0000000000007941 */ /* 0x000fea0003800000 */
.L_x_1854:
        /* <DEDUP_REMOVED lines=11> */
.L_x_1812:
        /* <DEDUP_REMOVED lines=33> */
[----:B-----5:R-:W-:Y:S05]  /*2670*/  CALL.REL.NOINC `($__internal_2_$__cuda_sm3x_div_rn_ftz_f32_slowpath) ;  /* 0x0000014000007944 */ /* 0x020fea0003c00000 */
.L_x_1858:
[----:B------:R-:W-:Y:S05]  /*2680*/  BSYNC B3 ;  /* 0x0000000000037941 */ /* 0x000fea0003800000 */
.L_x_1857:
        /* <DEDUP_REMOVED lines=18> */
.L_x_1860:
[----:B------:R-:W-:Y:S02]  /*27b0*/  ISETP.GE.AND P0, PT, R12, RZ, PT ;  /* 0x000000ff0c00720c */ /* 0x000fe40003f06270 */
[----:B------:R-:W-:-:S11]  /*27c0*/  MOV R3, 0x3fd774eb ;  /* 0x3fd774eb00037802 */ /* 0x000fd60000000f00 */
[----:B------:R-:W-:-:S04]  /*27d0*/  @P0 FFMA.FTZ R0, R3, 0.93318945169448852539, -R0 ;  /* 0x3f6ee58103000823 */ /* 0x000fc80000010800 */
[----:B------:R-:W-:-:S07]  /*27e0*/  @!P0 FFMA.FTZ R0, R3, 0.93318945169448852539, R0 ;  /* 0x3f6ee58103008823 */ /* 0x000fce0000010000 */
.L_x_1861:
[----:B------:R-:W-:Y:S05]  /*27f0*/  BSYNC B0 ;  /* 0x0000000000007941 */ /* 0x000fea0003800000 */
.L_x_1859:
        /* <DEDUP_REMOVED lines=11> */
.L_x_1811:
        /* <DEDUP_REMOVED lines=25> */
[----:B-----5:R-:W-:Y:S05]  /*2a40*/  CALL.REL.NOINC `($__internal_2_$__cuda_sm3x_div_rn_ftz_f32_slowpath) ;  /* 0x0000013c000c7944 */ /* 0x020fea0003c00000 */
.L_x_1863:
[----:B------:R-:W-:Y:S05]  /*2a50*/  BSYNC B3 ;  /* 0x0000000000037941 */ /* 0x000fea0003800000 */
.L_x_1862:
        /* <DEDUP_REMOVED lines=18> */
.L_x_1865:
[----:B------:R-:W-:Y:S02]  /*2b80*/  ISETP.GE.AND P0, PT, R12, RZ, PT ;  /* 0x000000ff0c00720c */ /* 0x000fe40003f06270 */
[----:B------:R-:W-:-:S11]  /*2b90*/  MOV R3, 0x3fd774eb ;  /* 0x3fd774eb00037802 */ /* 0x000fd60000000f00 */
[----:B------:R-:W-:-:S04]  /*2ba0*/  @P0 FFMA.FTZ R0, R3, 0.93318945169448852539, -R0 ;  /* 0x3f6ee58103000823 */ /* 0x000fc80000010800 */
[----:B------:R-:W-:-:S07]  /*2bb0*/  @!P0 FFMA.FTZ R0, R3, 0.93318945169448852539, R0 ;  /* 0x3f6ee58103008823 */ /* 0x000fce0000010000 */
.L_x_1866:
[----:B------:R-:W-:Y:S05]  /*2bc0*/  BSYNC B0 ;  /* 0x0000000000007941 */ /* 0x000fea0003800000 */
.L_x_1864:
        /* <DEDUP_REMOVED lines=12> */
.L_x_1823:
[----:B------:R-:W-:Y:S05]  /*2c90*/  BSYNC B2 ;  /* 0x0000000000027941 */ /* 0x000fea0003800000 */
.L_x_1810:
        /* <DEDUP_REMOVED lines=42> */
.L_x_1870:
        /* <DEDUP_REMOVED lines=10> */
.L_x_1869:
[----:B------:R-:W-:-:S04]  /*2fe0*/  FMUL.RZ R4, R4, 0.15915493667125701904 ;  /* 0x3e22f98304047820 */ /* 0x000fc8000040c000 */
[----:B------:R1:W2:Y:S08]  /*2ff0*/  MUFU.SIN R13, R4 ;  /* 0x00000004000d7308 */ /* 0x0002b00000000400 */
[----:B------:R1:W3:Y:S01]  /*3000*/  MUFU.COS R12, R4 ;  /* 0x00000004000c7308 */ /* 0x0002e20000000000 */
[----:B------:R-:W-:Y:S05]  /*3010*/  BRA `(.L_x_1871) ;  /* 0x00000000000c7947 */ /* 0x000fea0003800000 */
.L_x_1868:
[----:B------:R-:W-:Y:S01]  /*3020*/  FMUL.FTZ R12, R26, 1.4426950216293334961 ;  /* 0x3fb8aa3b1a0c7820 */ /* 0x000fe20000410000 */
[----:B------:R-:W-:-:S05]  /*3030*/  MOV R13, R4 ;  /* 0x00000004000d7202 */ /* 0x000fca0000000f00 */
[----:B------:R-:W0:Y:S02]  /*3040*/  MUFU.EX2 R12, R12 ;  /* 0x0000000c000c7308 */ /* 0x000e240000000800 */
.L_x_1871:
[----:B------:R-:W-:Y:S05]  /*3050*/  BSYNC B0 ;  /* 0x0000000000007941 */ /* 0x000fea0003800000 */
.L_x_1867:
        /* <DEDUP_REMOVED lines=61> */
.L_x_1879:
[----:B------:R-:W-:Y:S05]  /*3430*/  BSYNC B0 ;  /* 0x0000000000007941 */ /* 0x000fea0003800000 */
.L_x_1878:
[----:B------:R-:W-:Y:S01]  /*3440*/  BSSY B3, `(.L_x_1880) ;  /* 0x0000007000037945 */ /* 0x000fe20003800000 */
[----:B------:R-:W-:-:S03]  /*3450*/  FFMA R0, R4, R6, R5 ;  /* 0x0000000604007223 */ /* 0x000fc60000000005 */
[----:B------:R-:W-:Y:S05]  /*3460*/  @!P0 BRA `(.L_x_1881) ;  /* 0x0000000000108947 */ /* 0x000fea0003800000 */
[----:B------:R-:W-:Y:S02]  /*3470*/  MOV R17, R27 ;  /* 0x0000001b00117202 */ /* 0x000fe40000000f00 */
[----:B------:R-:W-:Y:S02]  /*3480*/  MOV R0, R28 ;  /* 0x0000001c00007202 */ /* 0x000fe40000000f00 */
[----:B------:R-:W-:-:S07]  /*3490*/  MOV R2, 0x34b0 ;  /* 0x000034b000027802 */ /* 0x000fce0000000f00 */
[----:B0-23--:R-:W-:Y:S05]  /*34a0*/  CALL.REL.NOINC `($__internal_2_$__cuda_sm3x_div_rn_ftz_f32_slowpath) ;  /* 0x0000013000747944 */ /* 0x00dfea0003c00000 */
.L_x_1881:
[----:B------:R-:W-:Y:S05]  /*34b0*/  BSYNC B3 ;  /* 0x0000000000037941 */ /* 0x000fea0003800000 */
.L_x_1880:
        /* <DEDUP_REMOVED lines=18> */
.L_x_1883:
[----:B------:R-:W-:Y:S02]  /*35e0*/  ISETP.GE.AND P0, PT, R14, RZ, PT ;  /* 0x000000ff0e00720c */ /* 0x000fe40003f06270 */
[----:B------:R-:W-:-:S11]  /*35f0*/  MOV R3, 0x3fd774eb ;  /* 0x3fd774eb00037802 */ /* 0x000fd60000000f00 */
[----:B------:R-:W-:-:S04]  /*3600*/  @P0 FFMA.FTZ R0, R3, 0.93318945169448852539, -R0 ;  /* 0x3f6ee58103000823 */ /* 0x000fc80000010800 */
[----:B------:R-:W-:-:S07]  /*3610*/  @!P0 FFMA.FTZ R0, R3, 0.93318945169448852539, R0 ;  /* 0x3f6ee58103008823 */ /* 0x000fce0000010000 */
.L_x_1884:
[----:B------:R-:W-:Y:S05]  /*3620*/  BSYNC B0 ;  /* 0x0000000000007941 */ /* 0x000fea0003800000 */
.L_x_1882:
        /* <DEDUP_REMOVED lines=12> */
.L_x_1877:
        /* <DEDUP_REMOVED lines=16> */
[----:B0123--:R-:W-:Y:S05]  /*37f0*/  CALL.REL.NOINC `($__internal_2_$__cuda_sm3x_div_rn_ftz_f32_slowpath) ;  /* 0x0000012c00a07944 */ /* 0x00ffea0003c00000 */
.L_x_1888:
[----:B------:R-:W-:Y:S05]  /*3800*/  BSYNC B3 ;  /* 0x0000000000037941 */ /* 0x000fea0003800000 */
.L_x_1887:
        /* <DEDUP_REMOVED lines=18> */
.L_x_1890:
[----:B------:R-:W-:Y:S02]  /*3930*/  ISETP.GE.AND P0, PT, R14, RZ, PT ;  /* 0x000000ff0e00720c */ /* 0x000fe40003f06270 */
[----:B------:R-:W-:-:S11]  /*3940*/  MOV R3, 0x3fd774eb ;  /* 0x3fd774eb00037802 */ /* 0x000fd60000000f00 */
[----:B------:R-:W-:-:S04]  /*3950*/  @P0 FFMA.FTZ R0, R3, 0.93318945169448852539, -R0 ;  /* 0x3f6ee58103000823 */ /* 0x000fc80000010800 */
[----:B------:R-:W-:-:S07]  /*3960*/  @!P0 FFMA.FTZ R0, R3, 0.93318945169448852539, R0 ;  /* 0x3f6ee58103008823 */ /* 0x000fce0000010000 */
.L_x_1891:
[----:B------:R-:W-:Y:S05]  /*3970*/  BSYNC B0 ;  /* 0x0000000000007941 */ /* 0x000fea0003800000 */
.L_x_1889:
        /* <DEDUP_REMOVED lines=13> */
.L_x_1886:
        /* <DEDUP_REMOVED lines=25> */
.L_x_1893:
        /* <DEDUP_REMOVED lines=41> */
.L_x_1892:
        /* <DEDUP_REMOVED lines=48> */
.L_x_1895:
[----:B------:R-:W-:Y:S05]  /*4170*/  BSYNC B0 ;  /* 0x0000000000007941 */ /* 0x000fea0003800000 */
.L_x_1894:
[----:B------:R-:W-:Y:S01]  /*4180*/  BSSY B3, `(.L_x_1896) ;  /* 0x0000007000037945 */ /* 0x000fe20003800000 */
[----:B------:R-:W-:-:S03]  /*4190*/  FFMA R0, R4, R2, R5 ;  /* 0x0000000204007223 */ /* 0x000fc60000000005 */
[----:B------:R-:W-:Y:S05]  /*41a0*/  @!P0 BRA `(.L_x_1897) ;  /* 0x0000000000108947 */ /* 0x000fea0003800000 */
[----:B------:R-:W-:Y:S02]  /*41b0*/  MOV R17, R27 ;  /* 0x0000001b00117202 */ /* 0x000fe40000000f00 */
[----:B------:R-:W-:Y:S02]  /*41c0*/  MOV R0, R28 ;  /* 0x0000001c00007202 */ /* 0x000fe40000000f00 */
[----:B------:R-:W-:-:S07]  /*41d0*/  MOV R2, 0x41f0 ;  /* 0x000041f000027802 */ /* 0x000fce0000000f00 */
[----:B0-23--:R-:W-:Y:S05]  /*41e0*/  CALL.REL.NOINC `($__internal_2_$__cuda_sm3x_div_rn_ftz_f32_slowpath) ;  /* 0x0000012400247944 */ /* 0x00dfea0003c00000 */
.L_x_1897:
[----:B------:R-:W-:Y:S05]  /*41f0*/  BSYNC B3 ;  /* 0x0000000000037941 */ /* 0x000fea0003800000 */
.L_x_1896:
        /* <DEDUP_REMOVED lines=18> */
.L_x_1899:
[----:B------:R-:W-:Y:S02]  /*4320*/  ISETP.GE.AND P0, PT, R14, RZ, PT ;  /* 0x000000ff0e00720c */ /* 0x000fe40003f06270 */
[----:B------:R-:W-:-:S11]  /*4330*/  MOV R3, 0x3fd774eb ;  /* 0x3fd774eb00037802 */ /* 0x000fd60000000f00 */
[----:B------:R-:W-:-:S04]  /*4340*/  @P0 FFMA.FTZ R0, R3, 0.93318945169448852539, -R0 ;  /* 0x3f6ee58103000823 */ /* 0x000fc80000010800 */
[----:B------:R-:W-:-:S07]  /*4350*/  @!P0 FFMA.FTZ R0, R3, 0.93318945169448852539, R0 ;  /* 0x3f6ee58103008823 */ /* 0x000fce0000010000 */
.L_x_1900:
[----:B------:R-:W-:Y:S05]  /*4360*/  BSYNC B0 ;  /* 0x0000000000007941 */ /* 0x000fea0003800000 */
.L_x_1898:
        /* <DEDUP_REMOVED lines=12> */
.L_x_1876:
        /* <DEDUP_REMOVED lines=13> */
.L_x_1902:
[----:B------:R-:W-:Y:S05]  /*4500*/  BSYNC B3 ;  /* 0x0000000000037941 */ /* 0x000fea0003800000 */
.L_x_1901:
        /* <DEDUP_REMOVED lines=18> */
.L_x_1904:
[----:B------:R-:W-:Y:S02]  /*4630*/  ISETP.GE.AND P0, PT, R14, RZ, PT ;  /* 0x000000ff0e00720c */ /* 0x000fe40003f06270 */
[----:B------:R-:W-:-:S11]  /*4640*/  MOV R3, 0x3fd774eb ;  /* 0x3fd774eb00037802 */ /* 0x000fd60000000f00 */
[----:B------:R-:W-:-:S04]  /*4650*/  @P0 FFMA.FTZ R0, R3, 0.93318945169448852539, -R0 ;  /* 0x3f6ee58103000823 */ /* 0x000fc80000010800 */
[----:B------:R-:W-:-:S07]  /*4660*/  @!P0 FFMA.FTZ R0, R3, 0.93318945169448852539, R0 ;  /* 0x3f6ee58103008823 */ /* 0x000fce0000010000 */
.L_x_1905:
[----:B------:R-:W-:Y:S05]  /*4670*/  BSYNC B0 ;  /* 0x0000000000007941 */ /* 0x000fea0003800000 */
.L_x_1903:
        /* <DEDUP_REMOVED lines=27> */
.L_x_1875:
        /* <DEDUP_REMOVED lines=39> */
.L_x_1908:
[----:B------:R-:W-:Y:S05]  /*4aa0*/  BSYNC B0 ;  /* 0x0000000000007941 */ /* 0x000fea0003800000 */
.L_x_1907:
[----:B------:R-:W-:Y:S01]  /*4ab0*/  BSSY B3, `(.L_x_1909) ;  /* 0x0000007000037945 */ /* 0x000fe20003800000 */
[----:B------:R-:W-:-:S03]  /*4ac0*/  FFMA R0, R0, R6, R5 ;  /* 0x0000000600007223 */ /* 0x000fc60000000005 */
[----:B------:R-:W-:Y:S05]  /*4ad0*/  @!P0 BRA `(.L_x_1910) ;  /* 0x0000000000108947 */ /* 0x000fea0003800000 */
[----:B------:R-:W-:Y:S01]  /*4ae0*/  HFMA2.MMA R0, -RZ, RZ, 1.875, 0 ;  /* 0x3f800000ff007435 */ /* 0x000fe200000001ff */
[----:B------:R-:W-:Y:S02]  /*4af0*/  MOV R17, R27 ;  /* 0x0000001b00117202 */ /* 0x000fe40000000f00 */
[----:B------:R-:W-:-:S08]  /*4b00*/  MOV R2, 0x4b20 ;  /* 0x00004b2000027802 */ /* 0x000fd00000000f00 */
[----:B--23--:R-:W-:Y:S05]  /*4b10*/  CALL.REL.NOINC `($__internal_2_$__cuda_sm3x_div_rn_ftz_f32_slowpath) ;  /* 0x0000011800d87944 */ /* 0x00cfea0003c00000 */
.L_x_1910:
[----:B------:R-:W-:Y:S05]  /*4b20*/  BSYNC B3 ;  /* 0x0000000000037941 */ /* 0x000fea0003800000 */
.L_x_1909:
        /* <DEDUP_REMOVED lines=18> */
.L_x_1912:
[----:B------:R-:W-:Y:S02]  /*4c50*/  ISETP.GE.AND P0, PT, R14, RZ, PT ;  /* 0x000000ff0e00720c */ /* 0x000fe40003f06270 */
[----:B------:R-:W-:-:S11]  /*4c60*/  MOV R3, 0x3fd774eb ;  /* 0x3fd774eb00037802 */ /* 0x000fd60000000f00 */
[----:B------:R-:W-:-:S04]  /*4c70*/  @P0 FFMA.FTZ R0, R3, 0.93318945169448852539, -R0 ;  /* 0x3f6ee58103000823 */ /* 0x000fc80000010800 */
[----:B------:R-:W-:-:S07]  /*4c80*/  @!P0 FFMA.FTZ R0, R3, 0.93318945169448852539, R0 ;  /* 0x3f6ee58103008823 */ /* 0x000fce0000010000 */
.L_x_1913:
[----:B------:R-:W-:Y:S05]  /*4c90*/  BSYNC B0 ;  /* 0x0000000000007941 */ /* 0x000fea0003800000 */
.L_x_1911:
        /* <DEDUP_REMOVED lines=10> */
.L_x_1906:
        /* <DEDUP_REMOVED lines=12> */
[----:B0123--:R-:W-:Y:S05]  /*4e00*/  CALL.REL.NOINC `($__internal_2_$__cuda_sm3x_div_rn_ftz_f32_slowpath) ;  /* 0x00000118001c7944 */ /* 0x00ffea0003c00000 */
.L_x_1915:
[----:B------:R-:W-:Y:S05]  /*4e10*/  BSYNC B3 ;  /* 0x0000000000037941 */ /* 0x000fea0003800000 */
.L_x_1914:
        /* <DEDUP_REMOVED lines=18> */
.L_x_1917:
[----:B------:R-:W-:Y:S02]  /*4f40*/  ISETP.GE.AND P0, PT, R14, RZ, PT ;  /* 0x000000ff0e00720c */ /* 0x000fe40003f06270 */
[----:B------:R-:W-:-:S11]  /*4f50*/  MOV R3, 0x3fd774eb ;  /* 0x3fd774eb00037802 */ /* 0x000fd60000000f00 */
[----:B------:R-:W-:-:S04]  /*4f60*/  @P0 FFMA.FTZ R0, R3, 0.93318945169448852539, -R0 ;  /* 0x3f6ee58103000823 */ /* 0x000fc80000010800 */
[----:B------:R-:W-:-:S07]  /*4f70*/  @!P0 FFMA.FTZ R0, R3, 0.93318945169448852539, R0 ;  /* 0x3f6ee58103008823 */ /* 0x000fce0000010000 */
.L_x_1918:
[----:B------:R-:W-:Y:S05]  /*4f80*/  BSYNC B0 ;  /* 0x0000000000007941 */ /* 0x000fea0003800000 */
.L_x_1916:
        /* <DEDUP_REMOVED lines=11> */
.L_x_1874:
        /* <DEDUP_REMOVED lines=33> */
[----:B0-23--:R-:W-:Y:S05]  /*5250*/  CALL.REL.NOINC `($__internal_2_$__cuda_sm3x_div_rn_ftz_f32_slowpath) ;  /* 0x0000011400087944 */ /* 0x00dfea0003c00000 */
.L_x_1920:
[----:B------:R-:W-:Y:S05]  /*5260*/  BSYNC B3 ;  /* 0x0000000000037941 */ /* 0x000fea0003800000 */
.L_x_1919:
        /* <DEDUP_REMOVED lines=18> */
.L_x_1922:
[----:B------:R-:W-:Y:S02]  /*5390*/  ISETP.GE.AND P0, PT, R14, RZ, PT ;  /* 0x000000ff0e00720c */ /* 0x000fe40003f06270 */
[----:B------:R-:W-:-:S11]  /*53a0*/  MOV R3, 0x3fd774eb ;  /* 0x3fd774eb00037802 */ /* 0x000fd60000000f00 */
[----:B------:R-:W-:-:S04]  /*53b0*/  @P0 FFMA.FTZ R0, R3, 0.93318945169448852539, -R0 ;  /* 0x3f6ee58103000823 */ /* 0x000fc80000010800 */
[----:B------:R-:W-:-:S07]  /*53c0*/  @!P0 FFMA.FTZ R0, R3, 0.93318945169448852539, R0 ;  /* 0x3f6ee58103008823 */ /* 0x000fce0000010000 */
.L_x_1923:
[----:B------:R-:W-:Y:S05]  /*53d0*/  BSYNC B0 ;  /* 0x0000000000007941 */ /* 0x000fea0003800000 */
.L_x_1921:
        /* <DEDUP_REMOVED lines=11> */
.L_x_1873:
        /* <DEDUP_REMOVED lines=25> */
[----:B0-23--:R-:W-:Y:S05]  /*5620*/  CALL.REL.NOINC `($__internal_2_$__cuda_sm3x_div_rn_ftz_f32_slowpath) ;  /* 0x0000011000147944 */ /* 0x00dfea0003c00000 */
.L_x_1925:
[----:B------:R-:W-:Y:S05]  /*5630*/  BSYNC B3 ;  /* 0x0000000000037941 */ /* 0x000fea0003800000 */
.L_x_1924:
        /* <DEDUP_REMOVED lines=18> */
.L_x_1927:
[----:B------:R-:W-:Y:S02]  /*5760*/  ISETP.GE.AND P0, PT, R14, RZ, PT ;  /* 0x000000ff0e00720c */ /* 0x000fe40003f06270 */
[----:B------:R-:W-:-:S11]  /*5770*/  MOV R3, 0x3fd774eb ;  /* 0x3fd774eb00037802 */ /* 0x000fd60000000f00 */
[----:B------:R-:W-:-:S04]  /*5780*/  @P0 FFMA.FTZ R0, R3, 0.93318945169448852539, -R0 ;  /* 0x3f6ee58103000823 */ /* 0x000fc80000010800 */
[----:B------:R-:W-:-:S07]  /*5790*/  @!P0 FFMA.FTZ R0, R3, 0.93318945169448852539, R0 ;  /* 0x3f6ee58103008823 */ /* 0x000fce0000010000 */
.L_x_1928:
[----:B------:R-:W-:Y:S05]  /*57a0*/  BSYNC B0 ;  /* 0x0000000000007941 */ /* 0x000fea0003800000 */
.L_x_1926:
        /* <DEDUP_REMOVED lines=12> */
.L_x_1885:
[----:B------:R-:W-:Y:S05]  /*5870*/  BSYNC B2 ;  /* 0x0000000000027941 */ /* 0x000fea0003800000 */
.L_x_1872:
        /* <DEDUP_REMOVED lines=42> */
.L_x_1932:
        /* <DEDUP_REMOVED lines=10> */
.L_x_1931:
[----:B------:R-:W-:-:S04]  /*5bc0*/  FMUL.RZ R4, R4, 0.15915493667125701904 ;  /* 0x3e22f98304047820 */ /* 0x000fc8000040c000 */
[----:B------:R4:W1:Y:S08]  /*5bd0*/  MUFU.SIN R15, R4 ;  /* 0x00000004000f7308 */ /* 0x0008700000000400 */
[----:B------:R4:W0:Y:S01]  /*5be0*/  MUFU.COS R14, R4 ;  /* 0x00000004000e7308 */ /* 0x0008220000000000 */
[----:B------:R-:W-:Y:S05]  /*5bf0*/  BRA `(.L_x_1933) ;  /* 0x00000000000c7947 */ /* 0x000fea0003800000 */
.L_x_1930:
[----:B------:R-:W-:Y:S01]  /*5c00*/  FMUL.FTZ R14, R26, 1.4426950216293334961 ;  /* 0x3fb8aa3b1a0e7820 */ /* 0x000fe20000410000 */
[----:B------:R-:W-:-:S05]  /*5c10*/  MOV R15, R4 ;  /* 0x00000004000f7202 */ /* 0x000fca0000000f00 */
[----:B------:R-:W1:Y:S02]  /*5c20*/  MUFU.EX2 R14, R14 ;  /* 0x0000000e000e7308 */ /* 0x000e640000000800 */
.L_x_1933:
[----:B------:R-:W-:Y:S05]  /*5c30*/  BSYNC B0 ;  /* 0x0000000000007941 */ /* 0x000fea0003800000 */
.L_x_1929:
        /* <DEDUP_REMOVED lines=61> */
.L_x_1941:
[----:B------:R-:W-:Y:S05]  /*6010*/  BSYNC B0 ;  /* 0x0000000000007941 */ /* 0x000fea0003800000 */
.L_x_1940:
[----:B------:R-:W-:Y:S01]  /*6020*/  BSSY B3, `(.L_x_1942) ;  /* 0x0000007000037945 */ /* 0x000fe20003800000 */
[----:B------:R-:W-:-:S03]  /*6030*/  FFMA R0, R4, R6, R5 ;  /* 0x0000000604007223 */ /* 0x000fc60000000005 */
[----:B------:R-:W-:Y:S05]  /*6040*/  @!P0 BRA `(.L_x_1943) ;  /* 0x0000000000108947 */ /* 0x000fea0003800000 */
[----:B------:R-:W-:Y:S02]  /*6050*/  MOV R17, R27 ;  /* 0x0000001b00117202 */ /* 0x000fe40000000f00 */
[----:B------:R-:W-:Y:S02]  /*6060*/  MOV R0, R28 ;  /* 0x0000001c00007202 */ /* 0x000fe40000000f00 */
[----:B------:R-:W-:-:S07]  /*6070*/  MOV R2, 0x6090 ;  /* 0x0000609000027802 */ /* 0x000fce0000000f00 */
[----:B0123--:R-:W-:Y:S05]  /*6080*/  CALL.REL.NOINC `($__internal_2_$__cuda_sm3x_div_rn_ftz_f32_slowpath) ;  /* 0x00000104007c7944 */ /* 0x00ffea0003c00000 */
.L_x_1943:
[----:B------:R-:W-:Y:S05]  /*6090*/  BSYNC B3 ;  /* 0x0000000000037941 */ /* 0x000fea0003800000 */
.L_x_1942:
        /* <DEDUP_REMOVED lines=18> */
.L_x_1945:
[----:B------:R-:W-:Y:S02]  /*61c0*/  ISETP.GE.AND P0, PT, R8, RZ, PT ;  /* 0x000000ff0800720c */ /* 0x000fe40003f06270 */
[----:B------:R-:W-:-:S11]  /*61d0*/  MOV R3, 0x3fd774eb ;  /* 0x3fd774eb00037802 */ /* 0x000fd60000000f00 */
[----:B------:R-:W-:-:S04]  /*61e0*/  @P0 FFMA.FTZ R0, R3, 0.93318945169448852539, -R0 ;  /* 0x3f6ee58103000823 */ /* 0x000fc80000010800 */
[----:B------:R-:W-:-:S07]  /*61f0*/  @!P0 FFMA.FTZ R0, R3, 0.93318945169448852539, R0 ;  /* 0x3f6ee58103008823 */ /* 0x000fce0000010000 */
.L_x_1946:
[----:B------:R-:W-:Y:S05]  /*6200*/  BSYNC B0 ;  /* 0x0000000000007941 */ /* 0x000fea0003800000 */
.L_x_1944:
        /* <DEDUP_REMOVED lines=12> */
.L_x_1939:
        /* <DEDUP_REMOVED lines=16> */
[----:B-1234-:R-:W-:Y:S05]  /*63d0*/  CALL.REL.NOINC `($__internal_2_$__cuda_sm3x_div_rn_ftz_f32_slowpath) ;  /* 0x0000010000a87944 */ /* 0x01efea0003c00000 */
.L_x_1950:
[----:B------:R-:W-:Y:S05]  /*63e0*/  BSYNC B3 ;  /* 0x0000000000037941 */ /* 0x000fea0003800000 */
.L_x_1949:
        /* <DEDUP_REMOVED lines=18> */
.L_x_1952:
[----:B------:R-:W-:Y:S02]  /*6510*/  ISETP.GE.AND P0, PT, R8, RZ, PT ;  /* 0x000000ff0800720c */ /* 0x000fe40003f06270 */
[----:B------:R-:W-:-:S11]  /*6520*/  MOV R3, 0x3fd774eb ;  /* 0x3fd774eb00037802 */ /* 0x000fd60000000f00 */
[----:B------:R-:W-:-:S04]  /*6530*/  @P0 FFMA.FTZ R0, R3, 0.93318945169448852539, -R0 ;  /* 0x3f6ee58103000823 */ /* 0x000fc80000010800 */
[----:B------:R-:W-:-:S07]  /*6540*/  @!P0 FFMA.FTZ R0, R3, 0.93318945169448852539, R0 ;  /* 0x3f6ee58103008823 */ /* 0x000fce0000010000 */
.L_x_1953:
[----:B------:R-:W-:Y:S05]  /*6550*/  BSYNC B0 ;  /* 0x0000000000007941 */ /* 0x000fea0003800000 */
.L_x_1951:
        /* <DEDUP_REMOVED lines=13> */
.L_x_1948:
        /* <DEDUP_REMOVED lines=25> */
.L_x_1955:
        /* <DEDUP_REMOVED lines=41> */
.L_x_1954:
        /* <DEDUP_REMOVED lines=48> */
.L_x_1957:
[----:B------:R-:W-:Y:S05]  /*6d50*/  BSYNC B0 ;  /* 0x0000000000007941 */ /* 0x000fea0003800000 */
.L_x_1956:
[----:B------:R-:W-:Y:S01]  /*6d60*/  BSSY B3, `(.L_x_1958) ;  /* 0x0000007000037945 */ /* 0x000fe20003800000 */
[----:B------:R-:W-:-:S03]  /*6d70*/  FFMA R0, R4, R2, R5 ;  /* 0x0000000204007223 */ /* 0x000fc60000000005 */
[----:B------:R-:W-:Y:S05]  /*6d80*/  @!P0 BRA `(.L_x_1959) ;  /* 0x0000000000108947 */ /* 0x000fea0003800000 */
[----:B------:R-:W-:Y:S02]  /*6d90*/  MOV R17, R27 ;  /* 0x0000001b00117202 */ /* 0x000fe40000000f00 */
[----:B------:R-:W-:Y:S02]  /*6da0*/  MOV R0, R28 ;  /* 0x0000001c00007202 */ /* 0x000fe40000000f00 */
[----:B------:R-:W-:-:S07]  /*6db0*/  MOV R2, 0x6dd0 ;  /* 0x00006dd000027802 */ /* 0x000fce0000000f00 */
[----:B0123--:R-:W-:Y:S05]  /*6dc0*/  CALL.REL.NOINC `($__internal_2_$__cuda_sm3x_div_rn_ftz_f32_slowpath) ;  /* 0x000000f8002c7944 */ /* 0x00ffea0003c00000 */
.L_x_1959:
[----:B------:R-:W-:Y:S05]  /*6dd0*/  BSYNC B3 ;  /* 0x0000000000037941 */ /* 0x000fea0003800000 */
.L_x_1958:
        /* <DEDUP_REMOVED lines=18> */
.L_x_1961:
[----:B------:R-:W-:Y:S02]  /*6f00*/  ISETP.GE.AND P0, PT, R8, RZ, PT ;  /* 0x000000ff0800720c */ /* 0x000fe40003f06270 */
[----:B------:R-:W-:-:S11]  /*6f10*/  MOV R3, 0x3fd774eb ;  /* 0x3fd774eb00037802 */ /* 0x000fd60000000f00 */
[----:B------:R-:W-:-:S04]  /*6f20*/  @P0 FFMA.FTZ R0, R3, 0.93318945169448852539, -R0 ;  /* 0x3f6ee58103000823 */ /* 0x000fc80000010800 */
[----:B------:R-:W-:-:S07]  /*6f30*/  @!P0 FFMA.FTZ R0, R3, 0.93318945169448852539, R0 ;  /* 0x3f6ee58103008823 */ /* 0x000fce0000010000 */
.L_x_1962:
[----:B------:R-:W-:Y:S05]  /*6f40*/  BSYNC B0 ;  /* 0x0000000000007941 */ /* 0x000fea0003800000 */
.L_x_1960:
        /* <DEDUP_REMOVED lines=12> */
.L_x_1938:
        /* <DEDUP_REMOVED lines=13> */
.L_x_1964:
[----:B------:R-:W-:Y:S05]  /*70e0*/  BSYNC B3 ;  /* 0x0000000000037941 */ /* 0x000fea0003800000 */
.L_x_1963:
        /* <DEDUP_REMOVED lines=18> */
.L_x_1966:
[----:B------:R-:W-:Y:S02]  /*7210*/  ISETP.GE.AND P0, PT, R8, RZ, PT ;  /* 0x000000ff0800720c */ /* 0x000fe40003f06270 */
[----:B------:R-:W-:-:S11]  /*7220*/  MOV R3, 0x3fd774eb ;  /* 0x3fd774eb00037802 */ /* 0x000fd60000000f00 */
[----:B------:R-:W-:-:S04]  /*7230*/  @P0 FFMA.FTZ R0, R3, 0.93318945169448852539, -R0 ;  /* 0x3f6ee58103000823 */ /* 0x000fc80000010800 */
[----:B------:R-:W-:-:S07]  /*7240*/  @!P0 FFMA.FTZ R0, R3, 0.93318945169448852539, R0 ;  /* 0x3f6ee58103008823 */ /* 0x000fce0000010000 */
.L_x_1967:
[----:B------:R-:W-:Y:S05]  /*7250*/  BSYNC B0 ;  /* 0x0000000000007941 */ /* 0x000fea0003800000 */
.L_x_1965:
        /* <DEDUP_REMOVED lines=27> */
.L_x_1937:
        /* <DEDUP_REMOVED lines=39> */
.L_x_1970:
[----:B------:R-:W-:Y:S05]  /*7680*/  BSYNC B0 ;  /* 0x0000000000007941 */ /* 0x000fea0003800000 */
.L_x_1969:
[----:B------:R-:W-:Y:S01]  /*7690*/  BSSY B3, `(.L_x_1971) ;  /* 0x0000007000037945 */ /* 0x000fe20003800000 */
[----:B------:R-:W-:-:S03]  /*76a0*/  FFMA R0, R0, R6, R5 ;  /* 0x0000000600007223 */ /* 0x000fc60000000005 */
[----:B------:R-:W-:Y:S05]  /*76b0*/  @!P0 BRA `(.L_x_1972) ;  /* 0x0000000000108947 */ /* 0x000fea0003800000 */
[----:B------:R-:W-:Y:S01]  /*76c0*/  HFMA2.MMA R0, -RZ, RZ, 1.875, 0 ;  /* 0x3f800000ff007435 */ /* 0x000fe200000001ff */
[----:B------:R-:W-:Y:S02]  /*76d0*/  MOV R17, R27 ;  /* 0x0000001b00117202 */ /* 0x000fe40000000f00 */
[----:B------:R-:W-:-:S08]  /*76e0*/  MOV R2, 0x7700 ;  /* 0x0000770000027802 */ /* 0x000fd00000000f00 */
[----:B-123--:R-:W-:Y:S05]  /*76f0*/  CALL.REL.NOINC `($__internal_2_$__cuda_sm3x_div_rn_ftz_f32_slowpath) ;  /* 0x000000ec00e07944 */ /* 0x00efea0003c00000 */
.L_x_1972:
[----:B------:R-:W-:Y:S05]  /*7700*/  BSYNC B3 ;  /* 0x0000000000037941 */ /* 0x000fea0003800000 */
.L_x_1971:
        /* <DEDUP_REMOVED lines=18> */
.L_x_1974:
[----:B------:R-:W-:Y:S02]  /*7830*/  ISETP.GE.AND P0, PT, R8, RZ, PT ;  /* 0x000000ff0800720c */ /* 0x000fe40003f06270 */
[----:B------:R-:W-:-:S11]  /*7840*/  MOV R3, 0x3fd774eb ;  /* 0x3fd774eb00037802 */ /* 0x000fd60000000f00 */
[----:B------:R-:W-:-:S04]  /*7850*/  @P0 FFMA.FTZ R0, R3, 0.93318945169448852539, -R0 ;  /* 0x3f6ee58103000823 */ /* 0x000fc80000010800 */
[----:B------:R-:W-:-:S07]  /*7860*/  @!P0 FFMA.FTZ R0, R3, 0.93318945169448852539, R0 ;  /* 0x3f6ee58103008823 */ /* 0x000fce0000010000 */
.L_x_1975:
[----:B------:R-:W-:Y:S05]  /*7870*/  BSYNC B0 ;  /* 0x0000000000007941 */ /* 0x000fea0003800000 */
.L_x_1973:
        /* <DEDUP_REMOVED lines=10> */
.L_x_1968:
        /* <DEDUP_REMOVED lines=12> */
[----:B01234-:R-:W-:Y:S05]  /*79e0*/  CALL.REL.NOINC `($__internal_2_$__cuda_sm3x_div_rn_ftz_f32_slowpath) ;  /* 0x000000ec00247944 */ /* 0x01ffea0003c00000 */
.L_x_1977:
[----:B------:R-:W-:Y:S05]  /*79f0*/  BSYNC B3 ;  /* 0x0000000000037941 */ /* 0x000fea0003800000 */
.L_x_1976:
        /* <DEDUP_REMOVED lines=18> */
.L_x_1979:
[----:B------:R-:W-:Y:S02]  /*7b20*/  ISETP.GE.AND P0, PT, R8, RZ, PT ;  /* 0x000000ff0800720c */ /* 0x000fe40003f06270 */
[----:B------:R-:W-:-:S11]  /*7b30*/  MOV R3, 0x3fd774eb ;  /* 0x3fd774eb00037802 */ /* 0x000fd60000000f00 */
[----:B------:R-:W-:-:S04]  /*7b40*/  @P0 FFMA.FTZ R0, R3, 0.93318945169448852539, -R0 ;  /* 0x3f6ee58103000823 */ /* 0x000fc80000010800 */
[----:B------:R-:W-:-:S07]  /*7b50*/  @!P0 FFMA.FTZ R0, R3, 0.93318945169448852539, R0 ;  /* 0x3f6ee58103008823 */ /* 0x000fce0000010000 */
.L_x_1980:
[----:B------:R-:W-:Y:S05]  /*7b60*/  BSYNC B0 ;  /* 0x0000000000007941 */ /* 0x000fea0003800000 */
.L_x_1978:
        /* <DEDUP_REMOVED lines=11> */
.L_x_1936:
        /* <DEDUP_REMOVED lines=33> */
[----:B0123--:R-:W-:Y:S05]  /*7e30*/  CALL.REL.NOINC `($__internal_2_$__cuda_sm3x_div_rn_ftz_f32_slowpath) ;  /* 0x000000e800107944 */ /* 0x00ffea0003c00000 */
.L_x_1982:
[----:B------:R-:W-:Y:S05]  /*7e40*/  BSYNC B3 ;  /* 0x0000000000037941 */ /* 0x000fea0003800000 */
.L_x_1981:
        /* <DEDUP_REMOVED lines=18> */
.L_x_1984:
[----:B------:R-:W-:Y:S02]  /*7f70*/  ISETP.GE.AND P0, PT, R8, RZ, PT ;  /* 0x000000ff0800720c */ /* 0x000fe40003f06270 */
[----:B------:R-:W-:-:S11]  /*7f80*/  MOV R3, 0x3fd774eb ;  /* 0x3fd774eb00037802 */ /* 0x000fd60000000f00 */
[----:B------:R-:W-:-:S04]  /*7f90*/  @P0 FFMA.FTZ R0, R3, 0.93318945169448852539, -R0 ;  /* 0x3f6ee58103000823 */ /* 0x000fc80000010800 */
[----:B------:R-:W-:-:S07]  /*7fa0*/  @!P0 FFMA.FTZ R0, R3, 0.93318945169448852539, R0 ;  /* 0x3f6ee58103008823 */ /* 0x000fce0000010000 */
.L_x_1985:
[----:B------:R-:W-:Y:S05]  /*7fb0*/  BSYNC B0 ;  /* 0x0000000000007941 */ /* 0x000fea0003800000 */
.L_x_1983:
        /* <DEDUP_REMOVED lines=11> */
.L_x_1935:
        /* <DEDUP_REMOVED lines=25> */
[----:B-123--:R-:W-:Y:S05]  /*8200*/  CALL.REL.NOINC `($__internal_2_$__cuda_sm3x_div_rn_ftz_f32_slowpath) ;  /* 0x000000e4001c7944 */ /* 0x00efea0003c00000 */
.L_x_1987:
[----:B------:R-:W-:Y:S05]  /*8210*/  BSYNC B3 ;  /* 0x0000000000037941 */ /* 0x000fea0003800000 */
.L_x_1986:
        /* <DEDUP_REMOVED lines=18> */
.L_x_1989:
[----:B------:R-:W-:Y:S02]  /*8340*/  ISETP.GE.AND P0, PT, R8, RZ, PT ;  /* 0x000000ff0800720c */ /* 0x000fe40003f06270 */
[----:B------:R-:W-:-:S11]  /*8350*/  MOV R3, 0x3fd774eb ;  /* 0x3fd774eb00037802 */ /* 0x000fd60000000f00 */
[----:B------:R-:W-:-:S04]  /*8360*/  @P0 FFMA.FTZ R0, R3, 0.93318945169448852539, -R0 ;  /* 0x3f6ee58103000823 */ /* 0x000fc80000010800 */
[----:B------:R-:W-:-:S07]  /*8370*/  @!P0 FFMA.FTZ R0, R3, 0.93318945169448852539, R0 ;  /* 0x3f6ee58103008823 */ /* 0x000fce0000010000 */
.L_x_1990:
[----:B------:R-:W-:Y:S05]  /*8380*/  BSYNC B0 ;  /* 0x0000000000007941 */ /* 0x000fea0003800000 */
.L_x_1988:
        /* <DEDUP_REMOVED lines=12> */
.L_x_1947:
[----:B------:R-:W-:Y:S05]  /*8450*/  BSYNC B2 ;  /* 0x0000000000027941 */ /* 0x000fea0003800000 */
.L_x_1934:
        /* <DEDUP_REMOVED lines=42> */
.L_x_1994:
        /* <DEDUP_REMOVED lines=10> */
.L_x_1993:
[----:B------:R-:W-:-:S04]  /*87a0*/  FMUL.RZ R4, R4, 0.15915493667125701904 ;  /* 0x3e22f98304047820 */ /* 0x000fc8000040c000 */
[----:B------:R4:W0:Y:S08]  /*87b0*/  MUFU.SIN R9, R4 ;  /* 0x0000000400097308 */ /* 0x0008300000000400 */
[----:B------:R4:W0:Y:S01]  /*87c0*/  MUFU.COS R8, R4 ;  /* 0x0000000400087308 */ /* 0x0008220000000000 */
[----:B------:R-:W-:Y:S05]  /*87d0*/  BRA `(.L_x_1995) ;  /* 0x00000000000c7947 */ /* 0x000fea0003800000 */
.L_x_1992:
[----:B------:R-:W-:Y:S01]  /*87e0*/  FMUL.FTZ R8, R26, 1.4426950216293334961 ;  /* 0x3fb8aa3b1a087820 */ /* 0x000fe20000410000 */
[----:B------:R-:W-:-:S05]  /*87f0*/  MOV R9, R4 ;  /* 0x0000000400097202 */ /* 0x000fca0000000f00 */
[----:B------:R-:W4:Y:S02]  /*8800*/  MUFU.EX2 R8, R8 ;  /* 0x0000000800087308 */ /* 0x000f240000000800 */
.L_x_1995:
[----:B------:R-:W-:Y:S05]  /*8810*/  BSYNC B0 ;  /* 0x0000000000007941 */ /* 0x000fea0003800000 */
.L_x_1991:
        /* <DEDUP_REMOVED lines=61> */
.L_x_2003:
[----:B------:R-:W-:Y:S05]  /*8bf0*/  BSYNC B0 ;  /* 0x0000000000007941 */ /* 0x000fea0003800000 */
.L_x_2002:
[----:B------:R-:W-:Y:S01]  /*8c00*/  BSSY B3, `(.L_x_2004) ;  /* 0x0000007000037945 */ /* 0x000fe20003800000 */
[----:B------:R-:W-:-:S03]  /*8c10*/  FFMA R0, R4, R6, R5 ;  /* 0x0000000604007223 */ /* 0x000fc60000000005 */
[----:B------:R-:W-:Y:S05]  /*8c20*/  @!P0 BRA `(.L_x_2005) ;  /* 0x0000000000108947 */ /* 0x000fea0003800000 */
[----:B------:R-:W-:Y:S02]  /*8c30*/  MOV R17, R27 ;  /* 0x0000001b00117202 */ /* 0x000fe40000000f00 */
[----:B------:R-:W-:Y:S02]  /*8c40*/  MOV R0, R28 ;  /* 0x0000001c00007202 */ /* 0x000fe40000000f00 */
[----:B------:R-:W-:-:S07]  /*8c50*/  MOV R2, 0x8c70 ;  /* 0x00008c7000027802 */ /* 0x000fce0000000f00 */
[----:B0123--:R-:W-:Y:S05]  /*8c60*/  CALL.REL.NOINC `($__internal_2_$__cuda_sm3x_div_rn_ftz_f32_slowpath) ;  /* 0x000000d800847944 */ /* 0x00ffea0003c00000 */
.L_x_2005:
[----:B------:R-:W-:Y:S05]  /*8c70*/  BSYNC B3 ;  /* 0x0000000000037941 */ /* 0x000fea0003800000 */
.L_x_2004:
        /* <DEDUP_REMOVED lines=18> */
.L_x_2007:
[----:B------:R-:W-:Y:S02]  /*8da0*/  ISETP.GE.AND P0, PT, R10, RZ, PT ;  /* 0x000000ff0a00720c */ /* 0x000fe40003f06270 */
[----:B------:R-:W-:-:S11]  /*8db0*/  MOV R3, 0x3fd774eb ;  /* 0x3fd774eb00037802 */ /* 0x000fd60000000f00 */
[----:B------:R-:W-:-:S04]  /*8dc0*/  @P0 FFMA.FTZ R0, R3, 0.93318945169448852539, -R0 ;  /* 0x3f6ee58103000823 */ /* 0x000fc80000010800 */
[----:B------:R-:W-:-:S07]  /*8dd0*/  @!P0 FFMA.FTZ R0, R3, 0.93318945169448852539, R0 ;  /* 0x3f6ee58103008823 */ /* 0x000fce0000010000 */
.L_x_2008:
[----:B------:R-:W-:Y:S05]  /*8de0*/  BSYNC B0 ;  /* 0x0000000000007941 */ /* 0x000fea0003800000 */
.L_x_2006:
        /* <DEDUP_REMOVED lines=12> */
.L_x_2001:
        /* <DEDUP_REMOVED lines=17> */
.L_x_2012:
[----:B------:R-:W-:Y:S05]  /*8fc0*/  BSYNC B3 ;  /* 0x0000000000037941 */ /* 0x000fea0003800000 */
.L_x_2011:
        /* <DEDUP_REMOVED lines=18> */
.L_x_2014:
[----:B------:R-:W-:Y:S02]  /*90f0*/  ISETP.GE.AND P0, PT, R10, RZ, PT ;  /* 0x000000ff0a00720c */ /* 0x000fe40003f06270 */
[----:B------:R-:W-:-:S11]  /*9100*/  MOV R3, 0x3fd774eb ;  /* 0x3fd774eb00037802 */ /* 0x000fd60000000f00 */
[----:B------:R-:W-:-:S04]  /*9110*/  @P0 FFMA.FTZ R0, R3, 0.93318945169448852539, -R0 ;  /* 0x3f6ee58103000823 */ /* 0x000fc80000010800 */
[----:B------:R-:W-:-:S07]  /*9120*/  @!P0 FFMA.FTZ R0, R3, 0.93318945169448852539, R0 ;  /* 0x3f6ee58103008823 */ /* 0x000fce0000010000 */
.L_x_2015:
[----:B------:R-:W-:Y:S05]  /*9130*/  BSYNC B0 ;  /* 0x0000000000007941 */ /* 0x000fea0003800000 */
.L_x_2013:
        /* <DEDUP_REMOVED lines=13> */
.L_x_2010:
        /* <DEDUP_REMOVED lines=25> */
.L_x_2017:
        /* <DEDUP_REMOVED lines=41> */
.L_x_2016:
        /* <DEDUP_REMOVED lines=48> */
.L_x_2019:
[----:B------:R-:W-:Y:S05]  /*9930*/  BSYNC B0 ;  /* 0x0000000000007941 */ /* 0x000fea0003800000 */
.L_x_2018:
[----:B------:R-:W-:Y:S01]  /*9940*/  BSSY B3, `(.L_x_2020) ;  /* 0x0000007000037945 */ /* 0x000fe20003800000 */
[----:B------:R-:W-:-:S03]  /*9950*/  FFMA R0, R4, R2, R5 ;  /* 0x0000000204007223 */ /* 0x000fc60000000005 */
[----:B------:R-:W-:Y:S05]  /*9960*/  @!P0 BRA `(.L_x_2021) ;  /* 0x0000000000108947 */ /* 0x000fea0003800000 */
[----:B------:R-:W-:Y:S02]  /*9970*/  MOV R17, R27 ;  /* 0x0000001b00117202 */ /* 0x000fe40000000f00 */
[----:B------:R-:W-:Y:S02]  /*9980*/  MOV R0, R28 ;  /* 0x0000001c00007202 */ /* 0x000fe40000000f00 */
[----:B------:R-:W-:-:S07]  /*9990*/  MOV R2, 0x99b0 ;  /* 0x000099b000027802 */ /* 0x000fce0000000f00 */
[----:B0123--:R-:W-:Y:S05]  /*99a0*/  CALL.REL.NOINC `($__internal_2_$__cuda_sm3x_div_rn_ftz_f32_slowpath) ;  /* 0x000000cc00347944 */ /* 0x00ffea0003c00000 */
.L_x_2021:
[----:B------:R-:W-:Y:S05]  /*99b0*/  BSYNC B3 ;  /* 0x0000000000037941 */ /* 0x000fea0003800000 */
.L_x_2020:
        /* <DEDUP_REMOVED lines=18> */
.L_x_2023:
[----:B------:R-:W-:Y:S02]  /*9ae0*/  ISETP.GE.AND P0, PT, R10, RZ, PT ;  /* 0x000000ff0a00720c */ /* 0x000fe40003f06270 */
[----:B------:R-:W-:-:S11]  /*9af0*/  MOV R3, 0x3fd774eb ;  /* 0x3fd774eb00037802 */ /* 0x000fd60000000f00 */
[----:B------:R-:W-:-:S04]  /*9b00*/  @P0 FFMA.FTZ R0, R3, 0.93318945169448852539, -R0 ;  /* 0x3f6ee58103000823 */ /* 0x000fc80000010800 */
[----:B------:R-:W-:-:S07]  /*9b10*/  @!P0 FFMA.FTZ R0, R3, 0.93318945169448852539, R0 ;  /* 0x3f6ee58103008823 */ /* 0x000fce0000010000 */
.L_x_2024:
[----:B------:R-:W-:Y:S05]  /*9b20*/  BSYNC B0 ;  /* 0x0000000000007941 */ /* 0x000fea0003800000 */
.L_x_2022:
        /* <DEDUP_REMOVED lines=12> */
.L_x_2000:
        /* <DEDUP_REMOVED lines=13> */
.L_x_2026:
[----:B------:R-:W-:Y:S05]  /*9cc0*/  BSYNC B3 ;  /* 0x0000000000037941 */ /* 0x000fea0003800000 */
.L_x_2025:
        /* <DEDUP_REMOVED lines=18> */
.L_x_2028:
[----:B------:R-:W-:Y:S02]  /*9df0*/  ISETP.GE.AND P0, PT, R10, RZ, PT ;  /* 0x000000ff0a00720c */ /* 0x000fe40003f06270 */
[----:B------:R-:W-:-:S11]  /*9e00*/  MOV R3, 0x3fd774eb ;  /* 0x3fd774eb00037802 */ /* 0x000fd60000000f00 */
[----:B------:R-:W-:-:S04]  /*9e10*/  @P0 FFMA.FTZ R0, R3, 0.93318945169448852539, -R0 ;  /* 0x3f6ee58103000823 */ /* 0x000fc80000010800 */
[----:B------:R-:W-:-:S07]  /*9e20*/  @!P0 FFMA.FTZ R0, R3, 0.93318945169448852539, R0 ;  /* 0x3f6ee58103008823 */ /* 0x000fce0000010000 */
.L_x_2029:
[----:B------:R-:W-:Y:S05]  /*9e30*/  BSYNC B0 ;  /* 0x0000000000007941 */ /* 0x000fea0003800000 */
.L_x_2027:
        /* <DEDUP_REMOVED lines=27> */
.L_x_1999:
        /* <DEDUP_REMOVED lines=39> */
.L_x_2032:
[----:B------:R-:W-:Y:S05]  /*a260*/  BSYNC B0 ;  /* 0x0000000000007941 */ /* 0x000fea0003800000 */
.L_x_2031:
[----:B------:R-:W-:Y:S01]  /*a270*/  BSSY B3, `(.L_x_2033) ;  /* 0x0000007000037945 */ /* 0x000fe20003800000 */
[----:B------:R-:W-:-:S03]  /*a280*/  FFMA R0, R0, R6, R5 ;  /* 0x0000000600007223 */ /* 0x000fc60000000005 */
[----:B------:R-:W-:Y:S05]  /*a290*/  @!P0 BRA `(.L_x_2034) ;  /* 0x0000000000108947 */ /* 0x000fea0003800000 */
[----:B------:R-:W-:Y:S01]  /*a2a0*/  HFMA2.MMA R0, -RZ, RZ, 1.875, 0 ;  /* 0x3f800000ff007435 */ /* 0x000fe200000001ff */
[----:B------:R-:W-:Y:S02]  /*a2b0*/  MOV R17, R27 ;  /* 0x0000001b00117202 */ /* 0x000fe40000000f00 */
[----:B------:R-:W-:-:S08]  /*a2c0*/  MOV R2, 0xa2e0 ;  /* 0x0000a2e000027802 */ /* 0x000fd00000000f00 */
[----:B-123--:R-:W-:Y:S05]  /*a2d0*/  CALL.REL.NOINC `($__internal_2_$__cuda_sm3x_div_rn_ftz_f32_slowpath) ;  /* 0x000000c000e87944 */ /* 0x00efea0003c00000 */
.L_x_2034:
[----:B------:R-:W-:Y:S05]  /*a2e0*/  BSYNC B3 ;  /* 0x0000000000037941 */ /* 0x000fea0003800000 */
.L_x_2033:
        /* <DEDUP_REMOVED lines=18> */
.L_x_2036:
[----:B------:R-:W-:Y:S02]  /*a410*/  ISETP.GE.AND P0, PT, R10, RZ, PT ;  /* 0x000000ff0a00720c */ /* 0x000fe40003f06270 */
[----:B------:R-:W-:-:S11]  /*a420*/  MOV R3, 0x3fd774eb ;  /* 0x3fd774eb00037802 */ /* 0x000fd60000000f00 */
[----:B------:R-:W-:-:S04]  /*a430*/  @P0 FFMA.FTZ R0, R3, 0.93318945169448852539, -R0 ;  /* 0x3f6ee58103000823 */ /* 0x000fc80000010800 */
[----:B------:R-:W-:-:S07]  /*a440*/  @!P0 FFMA.FTZ R0, R3, 0.93318945169448852539, R0 ;  /* 0x3f6ee58103008823 */ /* 0x000fce0000010000 */
.L_x_2037:
[----:B------:R-:W-:Y:S05]  /*a450*/  BSYNC B0 ;  /* 0x0000000000007941 */ /* 0x000fea0003800000 */
.L_x_2035:
        /* <DEDUP_REMOVED lines=10> */
.L_x_2030:
        /* <DEDUP_REMOVED lines=13> */
.L_x_2039:
[----:B------:R-:W-:Y:S05]  /*a5d0*/  BSYNC B3 ;  /* 0x0000000000037941 */ /* 0x000fea0003800000 */
.L_x_2038:
        /* <DEDUP_REMOVED lines=18> */
.L_x_2041:
[----:B------:R-:W-:Y:S02]  /*a700*/  ISETP.GE.AND P0, PT, R10, RZ, PT ;  /* 0x000000ff0a00720c */ /* 0x000fe40003f06270 */
[----:B------:R-:W-:-:S11]  /*a710*/  MOV R3, 0x3fd774eb ;  /* 0x3fd774eb00037802 */ /* 0x000fd60000000f00 */
[----:B------:R-:W-:-:S04]  /*a720*/  @P0 FFMA.FTZ R0, R3, 0.93318945169448852539, -R0 ;  /* 0x3f6ee58103000823 */ /* 0x000fc80000010800 */
[----:B------:R-:W-:-:S07]  /*a730*/  @!P0 FFMA.FTZ R0, R3, 0.93318945169448852539, R0 ;  /* 0x3f6ee58103008823 */ /* 0x000fce0000010000 */
.L_x_2042:
[----:B------:R-:W-:Y:S05]  /*a740*/  BSYNC B0 ;  /* 0x0000000000007941 */ /* 0x000fea0003800000 */
.L_x_2040:
        /* <DEDUP_REMOVED lines=11> */
.L_x_1998:
        /* <DEDUP_REMOVED lines=34> */
.L_x_2044:
[----:B------:R-:W-:Y:S05]  /*aa20*/  BSYNC B3 ;  /* 0x0000000000037941 */ /* 0x000fea0003800000 */
.L_x_2043:
        /* <DEDUP_REMOVED lines=18> */
.L_x_2046:
[----:B------:R-:W-:Y:S02]  /*ab50*/  ISETP.GE.AND P0, PT, R10, RZ, PT ;  /* 0x000000ff0a00720c */ /* 0x000fe40003f06270 */
[----:B------:R-:W-:-:S11]  /*ab60*/  MOV R3, 0x3fd774eb ;  /* 0x3fd774eb00037802 */ /* 0x000fd60000000f00 */
[----:B------:R-:W-:-:S04]  /*ab70*/  @P0 FFMA.FTZ R0, R3, 0.93318945169448852539, -R0 ;  /* 0x3f6ee58103000823 */ /* 0x000fc80000010800 */
[----:B------:R-:W-:-:S07]  /*ab80*/  @!P0 FFMA.FTZ R0, R3, 0.93318945169448852539, R0 ;  /* 0x3f6ee58103008823 */ /* 0x000fce0000010000 */
.L_x_2047:
[----:B------:R-:W-:Y:S05]  /*ab90*/  BSYNC B0 ;  /* 0x0000000000007941 */ /* 0x000fea0003800000 */
.L_x_2045:
        /* <DEDUP_REMOVED lines=11> */
.L_x_1997:
        /* <DEDUP_REMOVED lines=26> */
.L_x_2049:
[----:B------:R-:W-:Y:S05]  /*adf0*/  BSYNC B3 ;  /* 0x0000000000037941 */ /* 0x000fea0003800000 */
.L_x_2048:
        /* <DEDUP_REMOVED lines=18> */
.L_x_2051:
[----:B------:R-:W-:Y:S02]  /*af20*/  ISETP.GE.AND P0, PT, R10, RZ, PT ;  /* 0x000000ff0a00720c */ /* 0x000fe40003f06270 */
[----:B------:R-:W-:-:S11]  /*af30*/  MOV R3, 0x3fd774eb ;  /* 0x3fd774eb00037802 */ /* 0x000fd60000000f00 */
[----:B------:R-:W-:-:S04]  /*af40*/  @P0 FFMA.FTZ R0, R3, 0.93318945169448852539, -R0 ;  /* 0x3f6ee58103000823 */ /* 0x000fc80000010800 */
[----:B------:R-:W-:-:S07]  /*af50*/  @!P0 FFMA.FTZ R0, R3, 0.93318945169448852539, R0 ;  /* 0x3f6ee58103008823 */ /* 0x000fce0000010000 */
.L_x_2052:
[----:B------:R-:W-:Y:S05]  /*af60*/  BSYNC B0 ;  /* 0x0000000000007941 */ /* 0x000fea0003800000 */
.L_x_2050:
        /* <DEDUP_REMOVED lines=12> */
.L_x_2009:
[----:B------:R-:W-:Y:S05]  /*b030*/  BSYNC B2 ;  /* 0x0000000000027941 */ /* 0x000fea0003800000 */
.L_x_1996:
        /* <DEDUP_REMOVED lines=42> */
.L_x_2056:
        /* <DEDUP_REMOVED lines=10> */
.L_x_2055:
[----:B------:R-:W-:-:S04]  /*b380*/  FMUL.RZ R6, R6, 0.15915493667125701904 ;  /* 0x3e22f98306067820 */ /* 0x000fc8000040c000 */
[----:B------:R0:W0:Y:S08]  /*b390*/  MUFU.SIN R3, R6 ;  /* 0x0000000600037308 */ /* 0x0000300000000400 */
[----:B------:R0:W0:Y:S01]  /*b3a0*/  MUFU.COS R2, R6 ;  /* 0x0000000600027308 */ /* 0x0000220000000000 */
[----:B------:R-:W-:Y:S05]  /*b3b0*/  BRA `(.L_x_2057) ;  /* 0x00000000000c7947 */ /* 0x000fea0003800000 */
.L_x_2054:
[----:B------:R-:W-:Y:S01]  /*b3c0*/  FMUL.FTZ R2, R26, 1.4426950216293334961 ;  /* 0x3fb8aa3b1a027820 */ /* 0x000fe20000410000 */
[----:B------:R-:W-:-:S05]  /*b3d0*/  MOV R3, R6 ;  /* 0x0000000600037202 */ /* 0x000fca0000000f00 */
[----:B------:R-:W0:Y:S02]  /*b3e0*/  MUFU.EX2 R2, R2 ;  /* 0x0000000200027308 */ /* 0x000e240000000800 */
.L_x_2057:
[----:B------:R-:W-:Y:S05]  /*b3f0*/  BSYNC B0 ;  /* 0x0000000000007941 */ /* 0x000fea0003800000 */
.L_x_2053:
[----:B------:R-:W-:Y:S02]  /*b400*/  @P3 IADD3 R0, P0, R23, UR4, RZ ;  /* 0x0000000417003c10 */ /* 0x000fe4000ff1e0ff */
[----:B------:R-:W-:Y:S02]  /*b410*/  ISETP.NE.AND P6, PT, R24, RZ, PT ;  /* 0x000000ff1800720c */ /* 0x000fe40003fc5270 */
[----:B------:R-:W-:Y:S01]  /*b420*/  @P3 IADD3.X R5, RZ, UR5, RZ, P0, !PT ;  /* 0x00000005ff053c10 */ /* 0x000fe200087fe4ff */
[----:B------:R-:W-:Y:S01]  /*b430*/  UIMAD.WIDE.U32 UR4, UR7, 0x4, UR4 ;  /* 0x00000004070478a5 */ /* 0x000fe2000f8e0004 */
[----:B----4-:R-:W-:Y:S02]  /*b440*/  @P3 LEA R4, P0, R0, UR8, 0x3 ;  /* 0x0000000800043c11 */ /* 0x010fe4000f8018ff */
[----:B0-----:R-:W-:Y:S01]  /*b450*/  @P5 LEA R6, P1, R19, UR8, 0x3 ;  /* 0x0000000813065c11 */ /* 0x001fe2000f8218ff */
[----:B------:R-:W-:Y:S01]  /*b460*/  UISETP.LT.U32.AND UP1, UPT, UR4, UR14, UPT ;  /* 0x0000000e0400728c */ /* 0x000fe2000bf21070 */
[----:B------:R-:W-:Y:S01]  /*b470*/  @P4 LEA R10, P2, R20, UR8, 0x3 ;  /* 0x00000008140a4c11 */ /* 0x000fe2000f8418ff */
[----:B------:R-:W-:Y:S01]  /*b480*/  UISETP.GE.U32.AND UP0, UPT, UR4, 0x10000, UPT ;  /* 0x000100000400788c */ /* 0x000fe2000bf06070 */
[----:B------:R-:W-:-:S02]  /*b490*/  @P3 LEA.HI.X R5, R0, UR9, R5, 0x3, P0 ;  /* 0x0000000900053c11 */ /* 0x000fc400080f1c05 */
[----:B------:R-:W-:Y:S01]  /*b4a0*/  @P5 LEA.HI.X R7, R19, UR9, R22, 0x3, P1 ;  /* 0x0000000913075c11 */ /* 0x000fe200088f1c16 */
[----:B------:R-:W-:Y:S01]  /*b4b0*/  UISETP.GE.U32.AND.EX UP0, UPT, UR5, URZ, UPT, UP0 ;  /* 0x0000003f0500728c */ /* 0x000fe2000bf06100 */
[----:B------:R-:W-:Y:S01]  /*b4c0*/  @P4 LEA.HI.X R11, R20, UR9, R21, 0x3, P2 ;  /* 0x00000009140b4c11 */ /* 0x000fe200090f1c15 */
[----:B--23--:R2:W-:Y:S01]  /*b4d0*/  @P3 STG.E.64 desc[UR10][R4.64], R12 ;  /* 0x0000000c04003986 */ /* 0x00c5e2000c101b0a */
[----:B------:R-:W-:Y:S02]  /*b4e0*/  MOV R17, UR5 ;  /* 0x0000000500117c02 */ /* 0x000fe40008000f00 */
[----:B------:R-:W-:Y:S01]  /*b4f0*/  PLOP3.LUT P0, PT, PT, PT, UP1, 0x80, 0x0 ;  /* 0x000000000000781c */ /* 0x000fe20003f0f018 */
[----:B-1----:R2:W-:Y:S01]  /*b500*/  @P5 STG.E.64 desc[UR10][R6.64], R14 ;  /* 0x0000000e06005986 */ /* 0x0025e2000c101b0a */
[----:B------:R-:W-:Y:S02]  /*b510*/  PLOP3.LUT P1, PT, PT, PT, UP0, 0x80, 0x0 ;  /* 0x000000000000781c */ /* 0x000fe40003f2f008 */
[----:B------:R-:W-:Y:S01]  /*b520*/  ISETP.LT.AND.EX P0, PT, R17, UR6, PT, P0 ;  /* 0x0000000611007c0c */ /* 0x000fe2000bf01300 */
[----:B------:R2:W-:Y:S01]  /*b530*/  @P4 STG.E.64 desc[UR10][R10.64], R8 ;  /* 0x000000080a004986 */ /* 0x0005e2000c101b0a */
[----:B------:R-:W-:-:S03]  /*b540*/  MOV R16, UR4 ;  /* 0x0000000400107c02 */ /* 0x000fc60008000f00 */
[----:B------:R2:W-:Y:S08]  /*b550*/  @P6 STG.E.64 desc[UR10][R30.64], R2 ;  /* 0x000000021e006986 */ /* 0x0005f0000c101b0a */
[----:B------:R-:W-:Y:S05]  /*b560*/  @!P1 BRA P0, `(.L_x_2058) ;  /* 0xffffff4c00149947 */ /* 0x000fea000003ffff */
[----:B------:R-:W-:Y:S05]  /*b570*/  EXIT ;  /* 0x000000000000794d */ /* 0x000fea0003800000 */
.L_x_1809:
        /* <DEDUP_REMOVED lines=8> */
.L_x_2307:
        /* <DEDUP_REMOVED lines=65> */
.L_x_2066:
[----:B------:R-:W-:Y:S05]  /*ba10*/  BSYNC B0 ;  /* 0x0000000000007941 */ /* 0x000fea0003800000 */
.L_x_2065:
[----:B------:R-:W-:Y:S01]  /*ba20*/  BSSY B3, `(.L_x_2067) ;  /* 0x0000007000037945 */ /* 0x000fe20003800000 */
[----:B------:R-:W-:-:S03]  /*ba30*/  FFMA R0, R4, R6, R5 ;  /* 0x0000000604007223 */ /* 0x000fc60000000005 */
[----:B------:R-:W-:Y:S05]  /*ba40*/  @!P0 BRA `(.L_x_2068) ;  /* 0x0000000000108947 */ /* 0x000fea0003800000 */
[----:B------:R-:W-:Y:S02]  /*ba50*/  MOV R17, R23 ;  /* 0x0000001700117202 */ /* 0x000fe40000000f00 */
[----:B------:R-:W-:Y:S02]  /*ba60*/  MOV R0, R24 ;  /* 0x0000001800007202 */ /* 0x000fe40000000f00 */
[----:B------:R-:W-:-:S07]  /*ba70*/  MOV R2, 0xba90 ;  /* 0x0000ba9000027802 */ /* 0x000fce0000000f00 */
[----:B-----5:R-:W-:Y:S05]  /*ba80*/  CALL.REL.NOINC `($__internal_2_$__cuda_sm3x_div_rn_ftz_f32_slowpath) ;  /* 0x000000a800fc7944 */ /* 0x020fea0003c00000 */
.L_x_2068:
[----:B------:R-:W-:Y:S05]  /*ba90*/  BSYNC B3 ;  /* 0x0000000000037941 */ /* 0x000fea0003800000 */
.L_x_2067:
        /* <DEDUP_REMOVED lines=18> */
.L_x_2070:
[----:B------:R-:W-:Y:S02]  /*bbc0*/  ISETP.GE.AND P0, PT, R12, RZ, PT ;  /* 0x000000ff0c00720c */ /* 0x000fe40003f06270 */
[----:B------:R-:W-:-:S11]  /*bbd0*/  MOV R3, 0x3fd774eb ;  /* 0x3fd774eb00037802 */ /* 0x000fd60000000f00 */
[----:B------:R-:W-:-:S04]  /*bbe0*/  @P0 FFMA.FTZ R0, R3, 0.93318945169448852539, -R0 ;  /* 0x3f6ee58103000823 */ /* 0x000fc80000010800 */
[----:B------:R-:W-:-:S07]  /*bbf0*/  @!P0 FFMA.FTZ R0, R3, 0.93318945169448852539, R0 ;  /* 0x3f6ee58103008823 */ /* 0x000fce0000010000 */
.L_x_2071:
[----:B------:R-:W-:Y:S05]  /*bc00*/  BSYNC B0 ;  /* 0x0000000000007941 */ /* 0x000fea0003800000 */
.L_x_2069:
        /* <DEDUP_REMOVED lines=12> */
.L_x_2064:
        /* <DEDUP_REMOVED lines=17> */
.L_x_2075:
[----:B------:R-:W-:Y:S05]  /*bde0*/  BSYNC B3 ;  /* 0x0000000000037941 */ /* 0x000fea0003800000 */
.L_x_2074:
        /* <DEDUP_REMOVED lines=18> */
.L_x_2077:
[----:B------:R-:W-:Y:S02]  /*bf10*/  ISETP.GE.AND P0, PT, R12, RZ, PT ;  /* 0x000000ff0c00720c */ /* 0x000fe40003f06270 */
[----:B------:R-:W-:-:S11]  /*bf20*/  MOV R3, 0x3fd774eb ;  /* 0x3fd774eb00037802 */ /* 0x000fd60000000f00 */
[----:B------:R-:W-:-:S04]  /*bf30*/  @P0 FFMA.FTZ R0, R3, 0.93318945169448852539, -R0 ;  /* 0x3f6ee58103000823 */ /* 0x000fc80000010800 */
[----:B------:R-:W-:-:S07]  /*bf40*/  @!P0 FFMA.FTZ R0, R3, 0.93318945169448852539, R0 ;  /* 0x3f6ee58103008823 */ /* 0x000fce0000010000 */
.L_x_2078:
[----:B------:R-:W-:Y:S05]  /*bf50*/  BSYNC B0 ;  /* 0x0000000000007941 */ /* 0x000fea0003800000 */
.L_x_2076:
        /* <DEDUP_REMOVED lines=13> */
.L_x_2073:
        /* <DEDUP_REMOVED lines=25> */
.L_x_2080:
        /* <DEDUP_REMOVED lines=37> */
[----:B------:R-:W-:Y:S02]  /*c410*/  FSEL R18, R25, R28, !P0 ;  /* 0x0000001c19127208 */ /* 0x000fe40004000000 */
[----:B------:R-:W-:-:S07]  /*c420*/  MOV R25, R22 ;  /* 0x0000001600197202 */ /* 0x000fce0000000f00 */
[----:B------:R-:W-:Y:S05]  /*c430*/  @P1 BRA `(.L_x_2080) ;  /* 0xfffffffc00601947 */ /* 0x000fea000383ffff */
[----:B------:R-:W-:Y:S05]  /*c440*/  BSYNC B0 ;  /* 0x0000000000007941 */ /* 0x000fea0003800000 */
.L_x_2079:
        /* <DEDUP_REMOVED lines=8> */
[----:B------:R-:W-:-:S03]  /*c4d0*/  HFMA2.MMA R5, -RZ, RZ, 1.625, 0 ;  /* 0x3e800000ff057435 */ /* 0x000fc600000001ff */
[----:B------:R-:W-:-:S04]  /*c4e0*/  FADD.FTZ R7, R7, R6 ;  /* 0x0000000607077221 */ /* 0x000fc80000010000 */
[----:B------:R-:W-:Y:S01]  /*c4f0*/  FADD.FTZ R16, R16, R7 ;  /* 0x0000000710107221 */ /* 0x000fe20000010000 */
[----:B------:R-:W-:-:S03]  /*c500*/  MOV R7, 0x3d39bf78 ;  /* 0x3d39bf7800077802 */ /* 0x000fc60000000f00 */
        /* <DEDUP_REMOVED lines=36> */
.L_x_2082:
[----:B------:R-:W-:Y:S05]  /*c750*/  BSYNC B0 ;  /* 0x0000000000007941 */ /* 0x000fea0003800000 */
.L_x_2081:
[----:B------:R-:W-:Y:S01]  /*c760*/  BSSY B3, `(.L_x_2083) ;  /* 0x0000007000037945 */ /* 0x000fe20003800000 */
[----:B------:R-:W-:-:S03]  /*c770*/  FFMA R0, R2, R4, R5 ;  /* 0x0000000402007223 */ /* 0x000fc60000000005 */
[----:B------:R-:W-:Y:S05]  /*c780*/  @!P3 BRA `(.L_x_2084) ;  /* 0x000000000010b947 */ /* 0x000fea0003800000 */
[----:B------:R-:W-:Y:S02]  /*c790*/  MOV R17, R23 ;  /* 0x0000001700117202 */ /* 0x000fe40000000f00 */
[----:B------:R-:W-:Y:S02]  /*c7a0*/  MOV R0, R24 ;  /* 0x0000001800007202 */ /* 0x000fe40000000f00 */
[----:B------:R-:W-:-:S07]  /*c7b0*/  MOV R2, 0xc7d0 ;  /* 0x0000c7d000027802 */ /* 0x000fce0000000f00 */
[----:B-----5:R-:W-:Y:S05]  /*c7c0*/  CALL.REL.NOINC `($__internal_2_$__cuda_sm3x_div_rn_ftz_f32_slowpath) ;  /* 0x0000009c00ac7944 */ /* 0x020fea0003c00000 */
.L_x_2084:
[----:B------:R-:W-:Y:S05]  /*c7d0*/  BSYNC B3 ;  /* 0x0000000000037941 */ /* 0x000fea0003800000 */
.L_x_2083:
        /* <DEDUP_REMOVED lines=18> */
.L_x_2086:
[----:B------:R-:W-:Y:S02]  /*c900*/  ISETP.GE.AND P0, PT, R12, RZ, PT ;  /* 0x000000ff0c00720c */ /* 0x000fe40003f06270 */
[----:B------:R-:W-:-:S11]  /*c910*/  MOV R3, 0x3fd774eb ;  /* 0x3fd774eb00037802 */ /* 0x000fd60000000f00 */
[----:B------:R-:W-:-:S04]  /*c920*/  @P0 FFMA.FTZ R0, R3, 0.93318945169448852539, -R0 ;  /* 0x3f6ee58103000823 */ /* 0x000fc80000010800 */
[----:B------:R-:W-:-:S07]  /*c930*/  @!P0 FFMA.FTZ R0, R3, 0.93318945169448852539, R0 ;  /* 0x3f6ee58103008823 */ /* 0x000fce0000010000 */
.L_x_2087:
[----:B------:R-:W-:Y:S05]  /*c940*/  BSYNC B0 ;  /* 0x0000000000007941 */ /* 0x000fea0003800000 */
.L_x_2085:
        /* <DEDUP_REMOVED lines=12> */
.L_x_2063:
        /* <DEDUP_REMOVED lines=13> */
.L_x_2089:
[----:B------:R-:W-:Y:S05]  /*cae0*/  BSYNC B3 ;  /* 0x0000000000037941 */ /* 0x000fea0003800000 */
.L_x_2088:
        /* <DEDUP_REMOVED lines=18> */
.L_x_2091:
[----:B------:R-:W-:Y:S02]  /*cc10*/  ISETP.GE.AND P0, PT, R12, RZ, PT ;  /* 0x000000ff0c00720c */ /* 0x000fe40003f06270 */
[----:B------:R-:W-:-:S11]  /*cc20*/  MOV R3, 0x3fd774eb ;  /* 0x3fd774eb00037802 */ /* 0x000fd60000000f00 */
[----:B------:R-:W-:-:S04]  /*cc30*/  @P0 FFMA.FTZ R0, R3, 0.93318945169448852539, -R0 ;  /* 0x3f6ee58103000823 */ /* 0x000fc80000010800 */
[----:B------:R-:W-:-:S07]  /*cc40*/  @!P0 FFMA.FTZ R0, R3, 0.93318945169448852539, R0 ;  /* 0x3f6ee58103008823 */ /* 0x000fce0000010000 */
.L_x_2092:
[----:B------:R-:W-:Y:S05]  /*cc50*/  BSYNC B0 ;  /* 0x0000000000007941 */ /* 0x000fea0003800000 */
.L_x_2090:
        /* <DEDUP_REMOVED lines=27> */
.L_x_2062:
        /* <DEDUP_REMOVED lines=39> */
.L_x_2095:
[----:B------:R-:W-:Y:S05]  /*d080*/  BSYNC B0 ;  /* 0x0000000000007941 */ /* 0x000fea0003800000 */
.L_x_2094:
[----:B------:R-:W-:Y:S01]  /*d090*/  BSSY B3, `(.L_x_2096) ;  /* 0x0000007000037945 */ /* 0x000fe20003800000 */
[----:B------:R-:W-:-:S03]  /*d0a0*/  FFMA R0, R0, R6, R5 ;  /* 0x0000000600007223 */ /* 0x000fc60000000005 */
[----:B------:R-:W-:Y:S05]  /*d0b0*/  @!P0 BRA `(.L_x_2097) ;  /* 0x0000000000108947 */ /* 0x000fea0003800000 */
[----:B------:R-:W-:Y:S01]  /*d0c0*/  HFMA2.MMA R0, -RZ, RZ, 1.875, 0 ;  /* 0x3f800000ff007435 */ /* 0x000fe200000001ff */
[----:B------:R-:W-:Y:S02]  /*d0d0*/  MOV R17, R23 ;  /* 0x0000001700117202 */ /* 0x000fe40000000f00 */
[----:B------:R-:W-:-:S08]  /*d0e0*/  MOV R2, 0xd100 ;  /* 0x0000d10000027802 */ /* 0x000fd00000000f00 */
[----:B-----5:R-:W-:Y:S05]  /*d0f0*/  CALL.REL.NOINC `($__internal_2_$__cuda_sm3x_div_rn_ftz_f32_slowpath) ;  /* 0x0000009400607944 */ /* 0x020fea0003c00000 */
.L_x_2097:
[----:B------:R-:W-:Y:S05]  /*d100*/  BSYNC B3 ;  /* 0x0000000000037941 */ /* 0x000fea0003800000 */
.L_x_2096:
        /* <DEDUP_REMOVED lines=18> */
.L_x_2099:
[----:B------:R-:W-:Y:S02]  /*d230*/  ISETP.GE.AND P0, PT, R12, RZ, PT ;  /* 0x000000ff0c00720c */ /* 0x000fe40003f06270 */
[----:B------:R-:W-:-:S11]  /*d240*/  MOV R3, 0x3fd774eb ;  /* 0x3fd774eb00037802 */ /* 0x000fd60000000f00 */
[----:B------:R-:W-:-:S04]  /*d250*/  @P0 FFMA.FTZ R0, R3, 0.93318945169448852539, -R0 ;  /* 0x3f6ee58103000823 */ /* 0x000fc80000010800 */
[----:B------:R-:W-:-:S07]  /*d260*/  @!P0 FFMA.FTZ R0, R3, 0.93318945169448852539, R0 ;  /* 0x3f6ee58103008823 */ /* 0x000fce0000010000 */
.L_x_2100:
[----:B------:R-:W-:Y:S05]  /*d270*/  BSYNC B0 ;  /* 0x0000000000007941 */ /* 0x000fea0003800000 */
.L_x_2098:
        /* <DEDUP_REMOVED lines=10> */
.L_x_2093:
        /* <DEDUP_REMOVED lines=13> */
.L_x_2102:
[----:B------:R-:W-:Y:S05]  /*d3f0*/  BSYNC B3 ;  /* 0x0000000000037941 */ /* 0x000fea0003800000 */
.L_x_2101:
        /* <DEDUP_REMOVED lines=18> */
.L_x_2104:
[----:B------:R-:W-:Y:S02]  /*d520*/  ISETP.GE.AND P0, PT, R12, RZ, PT ;  /* 0x000000ff0c00720c */ /* 0x000fe40003f06270 */
[----:B------:R-:W-:-:S11]  /*d530*/  MOV R3, 0x3fd774eb ;  /* 0x3fd774eb00037802 */ /* 0x000fd60000000f00 */
[----:B------:R-:W-:-:S04]  /*d540*/  @P0 FFMA.FTZ R0, R3, 0.93318945169448852539, -R0 ;  /* 0x3f6ee58103000823 */ /* 0x000fc80000010800 */
[----:B------:R-:W-:-:S07]  /*d550*/  @!P0 FFMA.FTZ R0, R3, 0.93318945169448852539, R0 ;  /* 0x3f6ee58103008823 */ /* 0x000fce0000010000 */
.L_x_2105:
[----:B------:R-:W-:Y:S05]  /*d560*/  BSYNC B0 ;  /* 0x0000000000007941 */ /* 0x000fea0003800000 */
.L_x_2103:
        /* <DEDUP_REMOVED lines=11> */
.L_x_2061:
        /* <DEDUP_REMOVED lines=34> */
.L_x_2107:
[----:B------:R-:W-:Y:S05]  /*d840*/  BSYNC B3 ;  /* 0x0000000000037941 */ /* 0x000fea0003800000 */
.L_x_2106:
        /* <DEDUP_REMOVED lines=18> */
.L_x_2109:
[----:B------:R-:W-:Y:S02]  /*d970*/  ISETP.GE.AND P0, PT, R12, RZ, PT ;  /* 0x000000ff0c00720c */ /* 0x000fe40003f06270 */
[----:B------:R-:W-:-:S11]  /*d980*/  MOV R3, 0x3fd774eb ;  /* 0x3fd774eb00037802 */ /* 0x000fd60000000f00 */
[----:B------:R-:W-:-:S04]  /*d990*/  @P0 FFMA.FTZ R0, R3, 0.93318945169448852539, -R0 ;  /* 0x3f6ee58103000823 */ /* 0x000fc80000010800 */
[----:B------:R-:W-:-:S07]  /*d9a0*/  @!P0 FFMA.FTZ R0, R3, 0.93318945169448852539, R0 ;  /* 0x3f6ee58103008823 */ /* 0x000fce0000010000 */
.L_x_2110:
[----:B------:R-:W-:Y:S05]  /*d9b0*/  BSYNC B0 ;  /* 0x0000000000007941 */ /* 0x000fea0003800000 */
.L_x_2108:
        /* <DEDUP_REMOVED lines=11> */
.L_x_2060:
        /* <DEDUP_REMOVED lines=26> */
.L_x_2112:
[----:B------:R-:W-:Y:S05]  /*dc10*/  BSYNC B3 ;  /* 0x0000000000037941 */ /* 0x000fea0003800000 */
.L_x_2111:
        /* <DEDUP_REMOVED lines=18> */
.L_x_2114:
[----:B------:R-:W-:Y:S02]  /*dd40*/  ISETP.GE.AND P0, PT, R12, RZ, PT ;  /* 0x000000ff0c00720c */ /* 0x000fe40003f06270 */
[----:B------:R-:W-:-:S11]  /*dd50*/  MOV R3, 0x3fd774eb ;  /* 0x3fd774eb00037802 */ /* 0x000fd60000000f00 */
[----:B------:R-:W-:-:S04]  /*dd60*/  @P0 FFMA.FTZ R0, R3, 0.93318945169448852539, -R0 ;  /* 0x3f6ee58103000823 */ /* 0x000fc80000010800 */
[----:B------:R-:W-:-:S07]  /*dd70*/  @!P0 FFMA.FTZ R0, R3, 0.93318945169448852539, R0 ;  /* 0x3f6ee58103008823 */ /* 0x000fce0000010000 */
.L_x_2115:
[----:B------:R-:W-:Y:S05]  /*dd80*/  BSYNC B0 ;  /* 0x0000000000007941 */ /* 0x000fea0003800000 */
.L_x_2113:
        /* <DEDUP_REMOVED lines=12> */
.L_x_2072:
[----:B------:R-:W-:Y:S05]  /*de50*/  BSYNC B2 ;  /* 0x0000000000027941 */ /* 0x000fea0003800000 */
.L_x_2059:
        /* <DEDUP_REMOVED lines=42> */
.L_x_2119:
        /* <DEDUP_REMOVED lines=10> */
.L_x_2118:
[----:B------:R-:W-:-:S04]  /*e1a0*/  FMUL.RZ R4, R4, 0.15915493667125701904 ;  /* 0x3e22f98304047820 */ /* 0x000fc8000040c000 */
[----:B------:R1:W2:Y:S08]  /*e1b0*/  MUFU.SIN R13, R4 ;  /* 0x00000004000d7308 */ /* 0x0002b00000000400 */
[----:B------:R1:W3:Y:S01]  /*e1c0*/  MUFU.COS R12, R4 ;  /* 0x00000004000c7308 */ /* 0x0002e20000000000 */
[----:B------:R-:W-:Y:S05]  /*e1d0*/  BRA `(.L_x_2120) ;  /* 0x00000000000c7947 */ /* 0x000fea0003800000 */
.L_x_2117:
[----:B------:R-:W-:Y:S01]  /*e1e0*/  FMUL.FTZ R12, R22, 1.4426950216293334961 ;  /* 0x3fb8aa3b160c7820 */ /* 0x000fe20000410000 */
[----:B------:R-:W-:-:S05]  /*e1f0*/  MOV R13, R4 ;  /* 0x00000004000d7202 */ /* 0x000fca0000000f00 */
[----:B------:R-:W0:Y:S02]  /*e200*/  MUFU.EX2 R12, R12 ;  /* 0x0000000c000c7308 */ /* 0x000e240000000800 */
.L_x_2120:
[----:B------:R-:W-:Y:S05]  /*e210*/  BSYNC B0 ;  /* 0x0000000000007941 */ /* 0x000fea0003800000 */
.L_x_2116:
        /* <DEDUP_REMOVED lines=61> */
.L_x_2128:
[----:B------:R-:W-:Y:S05]  /*e5f0*/  BSYNC B0 ;  /* 0x0000000000007941 */ /* 0x000fea0003800000 */
.L_x_2127:
[----:B------:R-:W-:Y:S01]  /*e600*/  BSSY B3, `(.L_x_2129) ;  /* 0x0000007000037945 */ /* 0x000fe20003800000 */
[----:B------:R-:W-:-:S03]  /*e610*/  FFMA R0, R4, R6, R5 ;  /* 0x0000000604007223 */ /* 0x000fc60000000005 */
[----:B------:R-:W-:Y:S05]  /*e620*/  @!P0 BRA `(.L_x_2130) ;  /* 0x0000000000108947 */ /* 0x000fea0003800000 */
[----:B------:R-:W-:Y:S02]  /*e630*/  MOV R17, R23 ;  /* 0x0000001700117202 */ /* 0x000fe40000000f00 */
[----:B------:R-:W-:Y:S02]  /*e640*/  MOV R0, R24 ;  /* 0x0000001800007202 */ /* 0x000fe40000000f00 */
[----:B------:R-:W-:-:S07]  /*e650*/  MOV R2, 0xe670 ;  /* 0x0000e67000027802 */ /* 0x000fce0000000f00 */
[----:B0-23-5:R-:W-:Y:S05]  /*e660*/  CALL.REL.NOINC `($__internal_2_$__cuda_sm3x_div_rn_ftz_f32_slowpath) ;  /* 0x0000008000047944 */ /* 0x02dfea0003c00000 */
.L_x_2130:
[----:B------:R-:W-:Y:S05]  /*e670*/  BSYNC B3 ;  /* 0x0000000000037941 */ /* 0x000fea0003800000 */
.L_x_2129:
        /* <DEDUP_REMOVED lines=18> */
.L_x_2132:
[----:B------:R-:W-:Y:S02]  /*e7a0*/  ISETP.GE.AND P0, PT, R14, RZ, PT ;  /* 0x000000ff0e00720c */ /* 0x000fe40003f06270 */
[----:B------:R-:W-:-:S11]  /*e7b0*/  MOV R3, 0x3fd774eb ;  /* 0x3fd774eb00037802 */ /* 0x000fd60000000f00 */
[----:B------:R-:W-:-:S04]  /*e7c0*/  @P0 FFMA.FTZ R0, R3, 0.93318945169448852539, -R0 ;  /* 0x3f6ee58103000823 */ /* 0x000fc80000010800 */
[----:B------:R-:W-:-:S07]  /*e7d0*/  @!P0 FFMA.FTZ R0, R3, 0.93318945169448852539, R0 ;  /* 0x3f6ee58103008823 */ /* 0x000fce0000010000 */
.L_x_2133:
[----:B------:R-:W-:Y:S05]  /*e7e0*/  BSYNC B0 ;  /* 0x0000000000007941 */ /* 0x000fea0003800000 */
.L_x_2131:
        /* <DEDUP_REMOVED lines=12> */
.L_x_2126:
        /* <DEDUP_REMOVED lines=16> */
[----:B-123-5:R-:W-:Y:S05]  /*e9b0*/  CALL.REL.NOINC `($__internal_2_$__cuda_sm3x_div_rn_ftz_f32_slowpath) ;  /* 0x0000007c00307944 */ /* 0x02efea0003c00000 */
.L_x_2137:
[----:B------:R-:W-:Y:S05]  /*e9c0*/  BSYNC B3 ;  /* 0x0000000000037941 */ /* 0x000fea0003800000 */
.L_x_2136:
        /* <DEDUP_REMOVED lines=18> */
.L_x_2139:
[----:B------:R-:W-:Y:S02]  /*eaf0*/  ISETP.GE.AND P0, PT, R14, RZ, PT ;  /* 0x000000ff0e00720c */ /* 0x000fe40003f06270 */
[----:B------:R-:W-:-:S11]  /*eb00*/  MOV R3, 0x3fd774eb ;  /* 0x3fd774eb00037802 */ /* 0x000fd60000000f00 */
[----:B------:R-:W-:-:S04]  /*eb10*/  @P0 FFMA.FTZ R0, R3, 0.93318945169448852539, -R0 ;  /* 0x3f6ee58103000823 */ /* 0x000fc80000010800 */
[----:B------:R-:W-:-:S07]  /*eb20*/  @!P0 FFMA.FTZ R0, R3, 0.93318945169448852539, R0 ;  /* 0x3f6ee58103008823 */ /* 0x000fce0000010000 */
.L_x_2140:
[----:B------:R-:W-:Y:S05]  /*eb30*/  BSYNC B0 ;  /* 0x0000000000007941 */ /* 0x000fea0003800000 */
.L_x_2138:
        /* <DEDUP_REMOVED lines=13> */
.L_x_2135:
        /* <DEDUP_REMOVED lines=25> */
.L_x_2142:
        /* <DEDUP_REMOVED lines=41> */
.L_x_2141:
        /* <DEDUP_REMOVED lines=48> */
.L_x_2144:
[----:B------:R-:W-:Y:S05]  /*f330*/  BSYNC B0 ;  /* 0x0000000000007941 */ /* 0x000fea0003800000 */
.L_x_2143:
[----:B------:R-:W-:Y:S01]  /*f340*/  BSSY B3, `(.L_x_2145) ;  /* 0x0000007000037945 */ /* 0x000fe20003800000 */
[----:B------:R-:W-:-:S03]  /*f350*/  FFMA R0, R2, R4, R5 ;  /* 0x0000000402007223 */ /* 0x000fc60000000005 */
[----:B------:R-:W-:Y:S05]  /*f360*/  @!P3 BRA `(.L_x_2146) ;  /* 0x000000000010b947 */ /* 0x000fea0003800000 */
[----:B------:R-:W-:Y:S02]  /*f370*/  MOV R17, R23 ;  /* 0x0000001700117202 */ /* 0x000fe40000000f00 */
[----:B------:R-:W-:Y:S02]  /*f380*/  MOV R0, R24 ;  /* 0x0000001800007202 */ /* 0x000fe40000000f00 */
[----:B------:R-:W-:-:S07]  /*f390*/  MOV R2, 0xf3b0 ;  /* 0x0000f3b000027802 */ /* 0x000fce0000000f00 */
[----:B0-23-5:R-:W-:Y:S05]  /*f3a0*/  CALL.REL.NOINC `($__internal_2_$__cuda_sm3x_div_rn_ftz_f32_slowpath) ;  /* 0x0000007000b47944 */ /* 0x02dfea0003c00000 */
.L_x_2146:
[----:B------:R-:W-:Y:S05]  /*f3b0*/  BSYNC B3 ;  /* 0x0000000000037941 */ /* 0x000fea0003800000 */
.L_x_2145:
        /* <DEDUP_REMOVED lines=18> */
.L_x_2148:
[----:B------:R-:W-:Y:S02]  /*f4e0*/  ISETP.GE.AND P0, PT, R14, RZ, PT ;  /* 0x000000ff0e00720c */ /* 0x000fe40003f06270 */
[----:B------:R-:W-:-:S11]  /*f4f0*/  MOV R3, 0x3fd774eb ;  /* 0x3fd774eb00037802 */ /* 0x000fd60000000f00 */
[----:B------:R-:W-:-:S04]  /*f500*/  @P0 FFMA.FTZ R0, R3, 0.93318945169448852539, -R0 ;  /* 0x3f6ee58103000823 */ /* 0x000fc80000010800 */
[----:B------:R-:W-:-:S07]  /*f510*/  @!P0 FFMA.FTZ R0, R3, 0.93318945169448852539, R0 ;  /* 0x3f6ee58103008823 */ /* 0x000fce0000010000 */
.L_x_2149:
[----:B------:R-:W-:Y:S05]  /*f520*/  BSYNC B0 ;  /* 0x0000000000007941 */ /* 0x000fea0003800000 */
.L_x_2147:
        /* <DEDUP_REMOVED lines=12> */
.L_x_2125:
        /* <DEDUP_REMOVED lines=13> */
.L_x_2151:
[----:B------:R-:W-:Y:S05]  /*f6c0*/  BSYNC B3 ;  /* 0x0000000000037941 */ /* 0x000fea0003800000 */
.L_x_2150:
        /* <DEDUP_REMOVED lines=18> */
.L_x_2153:
[----:B------:R-:W-:Y:S02]  /*f7f0*/  ISETP.GE.AND P0, PT, R14, RZ, PT ;  /* 0x000000ff0e00720c */ /* 0x000fe40003f06270 */
[----:B------:R-:W-:-:S11]  /*f800*/  MOV R3, 0x3fd774eb ;  /* 0x3fd774eb00037802 */ /* 0x000fd60000000f00 */
[----:B------:R-:W-:-:S04]  /*f810*/  @P0 FFMA.FTZ R0, R3, 0.93318945169448852539, -R0 ;  /* 0x3f6ee58103000823 */ /* 0x000fc80000010800 */
[----:B------:R-:W-:-:S07]  /*f820*/  @!P0 FFMA.FTZ R0, R3, 0.93318945169448852539, R0 ;  /* 0x3f6ee58103008823 */ /* 0x000fce0000010000 */
.L_x_2154:
[----:B------:R-:W-:Y:S05]  /*f830*/  BSYNC B0 ;  /* 0x0000000000007941 */ /* 0x000fea0003800000 */
.L_x_2152:
        /* <DEDUP_REMOVED lines=27> */
.L_x_2124:
        /* <DEDUP_REMOVED lines=39> */
.L_x_2157:
[----:B------:R-:W-:Y:S05]  /*fc60*/  BSYNC B0 ;  /* 0x0000000000007941 */ /* 0x000fea0003800000 */
.L_x_2156:
[----:B------:R-:W-:Y:S01]  /*fc70*/  BSSY B3, `(.L_x_2158) ;  /* 0x0000007000037945 */ /* 0x000fe20003800000 */
[----:B------:R-:W-:-:S03]  /*fc80*/  FFMA R0, R0, R6, R5 ;  /* 0x0000000600007223 */ /* 0x000fc60000000005 */
[----:B------:R-:W-:Y:S05]  /*fc90*/  @!P0 BRA `(.L_x_2159) ;  /* 0x0000000000108947 */ /* 0x000fea0003800000 */
[----:B------:R-:W-:Y:S01]  /*fca0*/  HFMA2.MMA R0, -RZ, RZ, 1.875, 0 ;  /* 0x3f800000ff007435 */ /* 0x000fe200000001ff */
[----:B------:R-:W-:Y:S02]  /*fcb0*/  MOV R17, R23 ;  /* 0x0000001700117202 */ /* 0x000fe40000000f00 */
[----:B------:R-:W-:-:S08]  /*fcc0*/  MOV R2, 0xfce0 ;  /* 0x0000fce000027802 */ /* 0x000fd00000000f00 */
[----:B--23-5:R-:W-:Y:S05]  /*fcd0*/  CALL.REL.NOINC `($__internal_2_$__cuda_sm3x_div_rn_ftz_f32_slowpath) ;  /* 0x0000006800687944 */ /* 0x02cfea0003c00000 */
.L_x_2159:
[----:B------:R-:W-:Y:S05]  /*fce0*/  BSYNC B3 ;  /* 0x0000000000037941 */ /* 0x000fea0003800000 */
.L_x_2158:
        /* <DEDUP_REMOVED lines=18> */
.L_x_2161:
[----:B------:R-:W-:Y:S02]  /*fe10*/  ISETP.GE.AND P0, PT, R14, RZ, PT ;  /* 0x000000ff0e00720c */ /* 0x000fe40003f06270 */
[----:B------:R-:W-:-:S11]  /*fe20*/  MOV R3, 0x3fd774eb ;  /* 0x3fd774eb00037802 */ /* 0x000fd60000000f00 */
[----:B------:R-:W-:-:S04]  /*fe30*/  @P0 FFMA.FTZ R0, R3, 0.93318945169448852539, -R0 ;  /* 0x3f6ee58103000823 */ /* 0x000fc80000010800 */
[----:B------:R-:W-:-:S07]  /*fe40*/  @!P0 FFMA.FTZ R0, R3, 0.93318945169448852539, R0 ;  /* 0x3f6ee58103008823 */ /* 0x000fce0000010000 */
.L_x_2162:
[----:B------:R-:W-:Y:S05]  /*fe50*/  BSYNC B0 ;  /* 0x0000000000007941 */ /* 0x000fea0003800000 */
.L_x_2160:
        /* <DEDUP_REMOVED lines=10> */
.L_x_2155:
        /* <DEDUP_REMOVED lines=12> */
[----:B0123-5:R-:W-:Y:S05]  /*ffc0*/  CALL.REL.NOINC `($__internal_2_$__cuda_sm3x_div_rn_ftz_f32_slowpath) ;  /* 0x0000006400ac7944 */ /* 0x02ffea0003c00000 */
.L_x_2164:
[----:B------:R-:W-:Y:S05]  /*ffd0*/  BSYNC B3 ;  /* 0x0000000000037941 */ /* 0x000fea0003800000 */
.L_x_2163:
        /* <DEDUP_REMOVED lines=18> */
.L_x_2166:
[----:B------:R-:W-:Y:S02]  /*10100*/  ISETP.GE.AND P0, PT, R14, RZ, PT ;  /* 0x000000ff0e00720c */ /* 0x000fe40003f06270 */
[----:B------:R-:W-:-:S11]  /*10110*/  MOV R3, 0x3fd774eb ;  /* 0x3fd774eb00037802 */ /* 0x000fd60000000f00 */
[----:B------:R-:W-:-:S04]  /*10120*/  @P0 FFMA.FTZ R0, R3, 0.93318945169448852539, -R0 ;  /* 0x3f6ee58103000823 */ /* 0x000fc80000010800 */
[----:B------:R-:W-:-:S07]  /*10130*/  @!P0 FFMA.FTZ R0, R3, 0.93318945169448852539, R0 ;  /* 0x3f6ee58103008823 */ /* 0x000fce0000010000 */
.L_x_2167:
[----:B------:R-:W-:Y:S05]  /*10140*/  BSYNC B0 ;  /* 0x0000000000007941 */ /* 0x000fea0003800000 */
.L_x_2165:
        /* <DEDUP_REMOVED lines=11> */
.L_x_2123:
        /* <DEDUP_REMOVED lines=33> */
[----:B0-23-5:R-:W-:Y:S05]  /*10410*/  CALL.REL.NOINC `($__internal_2_$__cuda_sm3x_div_rn_ftz_f32_slowpath) ;  /* 0x0000006000987944 */ /* 0x02dfea0003c00000 */
.L_x_2169:
[----:B------:R-:W-:Y:S05]  /*10420*/  BSYNC B3 ;  /* 0x0000000000037941 */ /* 0x000fea0003800000 */
.L_x_2168:
        /* <DEDUP_REMOVED lines=18> */
.L_x_2171:
[----:B------:R-:W-:Y:S02]  /*10550*/  ISETP.GE.AND P0, PT, R14, RZ, PT ;  /* 0x000000ff0e00720c */ /* 0x000fe40003f06270 */
[----:B------:R-:W-:-:S11]  /*10560*/  MOV R3, 0x3fd774eb ;  /* 0x3fd774eb00037802 */ /* 0x000fd60000000f00 */
[----:B------:R-:W-:-:S04]  /*10570*/  @P0 FFMA.FTZ R0, R3, 0.93318945169448852539, -R0 ;  /* 0x3f6ee58103000823 */ /* 0x000fc80000010800 */
[----:B------:R-:W-:-:S07]  /*10580*/  @!P0 FFMA.FTZ R0, R3, 0.93318945169448852539, R0 ;  /* 0x3f6ee58103008823 */ /* 0x000fce0000010000 */
.L_x_2172:
[----:B------:R-:W-:Y:S05]  /*10590*/  BSYNC B0 ;  /* 0x0000000000007941 */ /* 0x000fea0003800000 */
.L_x_2170:
        /* <DEDUP_REMOVED lines=11> */
.L_x_2122:
        /* <DEDUP_REMOVED lines=25> */
[----:B--23-5:R-:W-:Y:S05]  /*107e0*/  CALL.REL.NOINC `($__internal_2_$__cuda_sm3x_div_rn_ftz_f32_slowpath) ;  /* 0x0000005c00a47944 */ /* 0x02cfea0003c00000 */
.L_x_2174:
[----:B------:R-:W-:Y:S05]  /*107f0*/  BSYNC B3 ;  /* 0x0000000000037941 */ /* 0x000fea0003800000 */
.L_x_2173:
        /* <DEDUP_REMOVED lines=18> */
.L_x_2176:
[----:B------:R-:W-:Y:S02]  /*10920*/  ISETP.GE.AND P0, PT, R14, RZ, PT ;  /* 0x000000ff0e00720c */ /* 0x000fe40003f06270 */
[----:B------:R-:W-:-:S11]  /*10930*/  MOV R3, 0x3fd774eb ;  /* 0x3fd774eb00037802 */ /* 0x000fd60000000f00 */
[----:B------:R-:W-:-:S04]  /*10940*/  @P0 FFMA.FTZ R0, R3, 0.93318945169448852539, -R0 ;  /* 0x3f6ee58103000823 */ /* 0x000fc80000010800 */
[----:B------:R-:W-:-:S07]  /*10950*/  @!P0 FFMA.FTZ R0, R3, 0.93318945169448852539, R0 ;  /* 0x3f6ee58103008823 */ /* 0x000fce0000010000 */
.L_x_2177:
[----:B------:R-:W-:Y:S05]  /*10960*/  BSYNC B0 ;  /* 0x0000000000007941 */ /* 0x000fea0003800000 */
.L_x_2175:
        /* <DEDUP_REMOVED lines=12> */
.L_x_2134:
[----:B------:R-:W-:Y:S05]  /*10a30*/  BSYNC B2 ;  /* 0x0000000000027941 */ /* 0x000fea0003800000 */
.L_x_2121:
        /* <DEDUP_REMOVED lines=42> */
.L_x_2181:
        /* <DEDUP_REMOVED lines=10> */
.L_x_2180:
[----:B------:R-:W-:-:S04]  /*10d80*/  FMUL.RZ R4, R4, 0.15915493667125701904 ;  /* 0x3e22f98304047820 */ /* 0x000fc8000040c000 */
[----:B------:R4:W1:Y:S08]  /*10d90*/  MUFU.SIN R15, R4 ;  /* 0x00000004000f7308 */ /* 0x0008700000000400 */
[----:B------:R4:W0:Y:S01]  /*10da0*/  MUFU.COS R14, R4 ;  /* 0x00000004000e7308 */ /* 0x0008220000000000 */
[----:B------:R-:W-:Y:S05]  /*10db0*/  BRA `(.L_x_2182) ;  /* 0x00000000000c7947 */ /* 0x000fea0003800000 */
.L_x_2179:
[----:B------:R-:W-:Y:S01]  /*10dc0*/  FMUL.FTZ R14, R22, 1.4426950216293334961 ;  /* 0x3fb8aa3b160e7820 */ /* 0x000fe20000410000 */
[----:B------:R-:W-:-:S05]  /*10dd0*/  MOV R15, R4 ;  /* 0x00000004000f7202 */ /* 0x000fca0000000f00 */
[----:B------:R-:W1:Y:S02]  /*10de0*/  MUFU.EX2 R14, R14 ;  /* 0x0000000e000e7308 */ /* 0x000e640000000800 */
.L_x_2182:
[----:B------:R-:W-:Y:S05]  /*10df0*/  BSYNC B0 ;  /* 0x0000000000007941 */ /* 0x000fea0003800000 */
.L_x_2178:
        /* <DEDUP_REMOVED lines=61> */
.L_x_2190:
[----:B------:R-:W-:Y:S05]  /*111d0*/  BSYNC B0 ;  /* 0x0000000000007941 */ /* 0x000fea0003800000 */
.L_x_2189:
[----:B------:R-:W-:Y:S01]  /*111e0*/  BSSY B3, `(.L_x_2191) ;  /* 0x0000007000037945 */ /* 0x000fe20003800000 */
[----:B------:R-:W-:-:S03]  /*111f0*/  FFMA R0, R4, R6, R5 ;  /* 0x0000000604007223 */ /* 0x000fc60000000005 */
[----:B------:R-:W-:Y:S05]  /*11200*/  @!P0 BRA `(.L_x_2192) ;  /* 0x0000000000108947 */ /* 0x000fea0003800000 */
[----:B------:R-:W-:Y:S02]  /*11210*/  MOV R17, R23 ;  /* 0x0000001700117202 */ /* 0x000fe40000000f00 */
[----:B------:R-:W-:Y:S02]  /*11220*/  MOV R0, R24 ;  /* 0x0000001800007202 */ /* 0x000fe40000000f00 */
[----:B------:R-:W-:-:S07]  /*11230*/  MOV R2, 0x11250 ;  /* 0x0001125000027802 */ /* 0x000fce0000000f00 */
[----:B0123--:R-:W-:Y:S05]  /*11240*/  CALL.REL.NOINC `($__internal_2_$__cuda_sm3x_div_rn_ftz_f32_slowpath) ;  /* 0x00000054000c7944 */ /* 0x00ffea0003c00000 */
.L_x_2192:
[----:B------:R-:W-:Y:S05]  /*11250*/  BSYNC B3 ;  /* 0x0000000000037941 */ /* 0x000fea0003800000 */
.L_x_2191:
        /* <DEDUP_REMOVED lines=18> */
.L_x_2194:
[----:B------:R-:W-:Y:S02]  /*11380*/  ISETP.GE.AND P0, PT, R8, RZ, PT ;  /* 0x000000ff0800720c */ /* 0x000fe40003f06270 */
[----:B------:R-:W-:-:S11]  /*11390*/  MOV R3, 0x3fd774eb ;  /* 0x3fd774eb00037802 */ /* 0x000fd60000000f00 */
[----:B------:R-:W-:-:S04]  /*113a0*/  @P0 FFMA.FTZ R0, R3, 0.93318945169448852539, -R0 ;  /* 0x3f6ee58103000823 */ /* 0x000fc80000010800 */
[----:B------:R-:W-:-:S07]  /*113b0*/  @!P0 FFMA.FTZ R0, R3, 0.93318945169448852539, R0 ;  /* 0x3f6ee58103008823 */ /* 0x000fce0000010000 */
.L_x_2195:
[----:B------:R-:W-:Y:S05]  /*113c0*/  BSYNC B0 ;  /* 0x0000000000007941 */ /* 0x000fea0003800000 */
.L_x_2193:
        /* <DEDUP_REMOVED lines=12> */
.L_x_2188:
        /* <DEDUP_REMOVED lines=17> */
.L_x_2199:
[----:B------:R-:W-:Y:S05]  /*115a0*/  BSYNC B3 ;  /* 0x0000000000037941 */ /* 0x000fea0003800000 */
.L_x_2198:
        /* <DEDUP_REMOVED lines=18> */
.L_x_2201:
[----:B------:R-:W-:Y:S02]  /*116d0*/  ISETP.GE.AND P0, PT, R8, RZ, PT ;  /* 0x000000ff0800720c */ /* 0x000fe40003f06270 */
[----:B------:R-:W-:-:S11]  /*116e0*/  MOV R3, 0x3fd774eb ;  /* 0x3fd774eb00037802 */ /* 0x000fd60000000f00 */
[----:B------:R-:W-:-:S04]  /*116f0*/  @P0 FFMA.FTZ R0, R3, 0.93318945169448852539, -R0 ;  /* 0x3f6ee58103000823 */ /* 0x000fc80000010800 */
[----:B------:R-:W-:-:S07]  /*11700*/  @!P0 FFMA.FTZ R0, R3, 0.93318945169448852539, R0 ;  /* 0x3f6ee58103008823 */ /* 0x000fce0000010000 */
.L_x_2202:
[----:B------:R-:W-:Y:S05]  /*11710*/  BSYNC B0 ;  /* 0x0000000000007941 */ /* 0x000fea0003800000 */
.L_x_2200:
        /* <DEDUP_REMOVED lines=13> */
.L_x_2197:
        /* <DEDUP_REMOVED lines=25> */
.L_x_2204:
        /* <DEDUP_REMOVED lines=41> */
.L_x_2203:
        /* <DEDUP_REMOVED lines=48> */
.L_x_2206:
[----:B------:R-:W-:Y:S05]  /*11f10*/  BSYNC B0 ;  /* 0x0000000000007941 */ /* 0x000fea0003800000 */
.L_x_2205:
[----:B------:R-:W-:Y:S01]  /*11f20*/  BSSY B3, `(.L_x_2207) ;  /* 0x0000007000037945 */ /* 0x000fe20003800000 */
[----:B------:R-:W-:-:S03]  /*11f30*/  FFMA R0, R2, R4, R5 ;  /* 0x0000000402007223 */ /* 0x000fc60000000005 */
[----:B------:R-:W-:Y:S05]  /*11f40*/  @!P3 BRA `(.L_x_2208) ;  /* 0x000000000010b947 */ /* 0x000fea0003800000 */
[----:B------:R-:W-:Y:S02]  /*11f50*/  MOV R17, R23 ;  /* 0x0000001700117202 */ /* 0x000fe40000000f00 */
[----:B------:R-:W-:Y:S02]  /*11f60*/  MOV R0, R24 ;  /* 0x0000001800007202 */ /* 0x000fe40000000f00 */
[----:B------:R-:W-:-:S07]  /*11f70*/  MOV R2, 0x11f90 ;  /* 0x00011f9000027802 */ /* 0x000fce0000000f00 */
[----:B0123--:R-:W-:Y:S05]  /*11f80*/  CALL.REL.NOINC `($__internal_2_$__cuda_sm3x_div_rn_ftz_f32_slowpath) ;  /* 0x0000004400bc7944 */ /* 0x00ffea0003c00000 */
.L_x_2208:
[----:B------:R-:W-:Y:S05]  /*11f90*/  BSYNC B3 ;  /* 0x0000000000037941 */ /* 0x000fea0003800000 */
.L_x_2207:
        /* <DEDUP_REMOVED lines=18> */
.L_x_2210:
[----:B------:R-:W-:Y:S02]  /*120c0*/  ISETP.GE.AND P0, PT, R8, RZ, PT ;  /* 0x000000ff0800720c */ /* 0x000fe40003f06270 */
[----:B------:R-:W-:-:S11]  /*120d0*/  MOV R3, 0x3fd774eb ;  /* 0x3fd774eb00037802 */ /* 0x000fd60000000f00 */
[----:B------:R-:W-:-:S04]  /*120e0*/  @P0 FFMA.FTZ R0, R3, 0.93318945169448852539, -R0 ;  /* 0x3f6ee58103000823 */ /* 0x000fc80000010800 */
[----:B------:R-:W-:-:S07]  /*120f0*/  @!P0 FFMA.FTZ R0, R3, 0.93318945169448852539, R0 ;  /* 0x3f6ee58103008823 */ /* 0x000fce0000010000 */
.L_x_2211:
[----:B------:R-:W-:Y:S05]  /*12100*/  BSYNC B0 ;  /* 0x0000000000007941 */ /* 0x000fea0003800000 */
.L_x_2209:
        /* <DEDUP_REMOVED lines=12> */
.L_x_2187:
        /* <DEDUP_REMOVED lines=13> */
.L_x_2213:
[----:B------:R-:W-:Y:S05]  /*122a0*/  BSYNC B3 ;  /* 0x0000000000037941 */ /* 0x000fea0003800000 */
.L_x_2212:
        /* <DEDUP_REMOVED lines=18> */
.L_x_2215:
[----:B------:R-:W-:Y:S02]  /*123d0*/  ISETP.GE.AND P0, PT, R8, RZ, PT ;  /* 0x000000ff0800720c */ /* 0x000fe40003f06270 */
[----:B------:R-:W-:-:S11]  /*123e0*/  MOV R3, 0x3fd774eb ;  /* 0x3fd774eb00037802 */ /* 0x000fd60000000f00 */
[----:B------:R-:W-:-:S04]  /*123f0*/  @P0 FFMA.FTZ R0, R3, 0.93318945169448852539, -R0 ;  /* 0x3f6ee58103000823 */ /* 0x000fc80000010800 */
[----:B------:R-:W-:-:S07]  /*12400*/  @!P0 FFMA.FTZ R0, R3, 0.93318945169448852539, R0 ;  /* 0x3f6ee58103008823 */ /* 0x000fce0000010000 */
.L_x_2216:
[----:B------:R-:W-:Y:S05]  /*12410*/  BSYNC B0 ;  /* 0x0000000000007941 */ /* 0x000fea0003800000 */
.L_x_2214:
        /* <DEDUP_REMOVED lines=27> */
.L_x_2186:
        /* <DEDUP_REMOVED lines=39> */
.L_x_2219:
[----:B------:R-:W-:Y:S05]  /*12840*/  BSYNC B0 ;  /* 0x0000000000007941 */ /* 0x000fea0003800000 */
.L_x_2218:
[----:B------:R-:W-:Y:S01]  /*12850*/  BSSY B3, `(.L_x_2220) ;  /* 0x0000007000037945 */ /* 0x000fe20003800000 */
[----:B------:R-:W-:-:S03]  /*12860*/  FFMA R0, R0, R6, R5 ;  /* 0x0000000600007223 */ /* 0x000fc60000000005 */
[----:B------:R-:W-:Y:S05]  /*12870*/  @!P0 BRA `(.L_x_2221) ;  /* 0x0000000000108947 */ /* 0x000fea0003800000 */
[----:B------:R-:W-:Y:S01]  /*12880*/  HFMA2.MMA R0, -RZ, RZ, 1.875, 0 ;  /* 0x3f800000ff007435 */ /* 0x000fe200000001ff */
[----:B------:R-:W-:Y:S02]  /*12890*/  MOV R17, R23 ;  /* 0x0000001700117202 */ /* 0x000fe40000000f00 */
[----:B------:R-:W-:-:S08]  /*128a0*/  MOV R2, 0x128c0 ;  /* 0x000128c000027802 */ /* 0x000fd00000000f00 */
[----:B-123--:R-:W-:Y:S05]  /*128b0*/  CALL.REL.NOINC `($__internal_2_$__cuda_sm3x_div_rn_ftz_f32_slowpath) ;  /* 0x0000003c00707944 */ /* 0x00efea0003c00000 */
.L_x_2221:
[----:B------:R-:W-:Y:S05]  /*128c0*/  BSYNC B3 ;  /* 0x0000000000037941 */ /* 0x000fea0003800000 */
.L_x_2220:
        /* <DEDUP_REMOVED lines=18> */
.L_x_2223:
[----:B------:R-:W-:Y:S02]  /*129f0*/  ISETP.GE.AND P0, PT, R8, RZ, PT ;  /* 0x000000ff0800720c */ /* 0x000fe40003f06270 */
[----:B------:R-:W-:-:S11]  /*12a00*/  MOV R3, 0x3fd774eb ;  /* 0x3fd774eb00037802 */ /* 0x000fd60000000f00 */
[----:B------:R-:W-:-:S04]  /*12a10*/  @P0 FFMA.FTZ R0, R3, 0.93318945169448852539, -R0 ;  /* 0x3f6ee58103000823 */ /* 0x000fc80000010800 */
[----:B------:R-:W-:-:S07]  /*12a20*/  @!P0 FFMA.FTZ R0, R3, 0.93318945169448852539, R0 ;  /* 0x3f6ee58103008823 */ /* 0x000fce0000010000 */
.L_x_2224:
[----:B------:R-:W-:Y:S05]  /*12a30*/  BSYNC B0 ;  /* 0x0000000000007941 */ /* 0x000fea0003800000 */
.L_x_2222:
        /* <DEDUP_REMOVED lines=10> */
.L_x_2217:
        /* <DEDUP_REMOVED lines=13> */
.L_x_2226:
[----:B------:R-:W-:Y:S05]  /*12bb0*/  BSYNC B3 ;  /* 0x0000000000037941 */ /* 0x000fea0003800000 */
.L_x_2225:
        /* <DEDUP_REMOVED lines=18> */
.L_x_2228:
[----:B------:R-:W-:Y:S02]  /*12ce0*/  ISETP.GE.AND P0, PT, R8, RZ, PT ;  /* 0x000000ff0800720c */ /* 0x000fe40003f06270 */
[----:B------:R-:W-:-:S11]  /*12cf0*/  MOV R3, 0x3fd774eb ;  /* 0x3fd774eb00037802 */ /* 0x000fd60000000f00 */
[----:B------:R-:W-:-:S04]  /*12d00*/  @P0 FFMA.FTZ R0, R3, 0.93318945169448852539, -R0 ;  /* 0x3f6ee58103000823 */ /* 0x000fc80000010800 */
[----:B------:R-:W-:-:S07]  /*12d10*/  @!P0 FFMA.FTZ R0, R3, 0.93318945169448852539, R0 ;  /* 0x3f6ee58103008823 */ /* 0x000fce0000010000 */
.L_x_2229:
[----:B------:R-:W-:Y:S05]  /*12d20*/  BSYNC B0 ;  /* 0x0000000000007941 */ /* 0x000fea0003800000 */
.L_x_2227:
        /* <DEDUP_REMOVED lines=11> */
.L_x_2185:
        /* <DEDUP_REMOVED lines=34> */
.L_x_2231:
[----:B------:R-:W-:Y:S05]  /*13000*/  BSYNC B3 ;  /* 0x0000000000037941 */ /* 0x000fea0003800000 */
.L_x_2230:
        /* <DEDUP_REMOVED lines=18> */
.L_x_2233:
[----:B------:R-:W-:Y:S02]  /*13130*/  ISETP.GE.AND P0, PT, R8, RZ, PT ;  /* 0x000000ff0800720c */ /* 0x000fe40003f06270 */
[----:B------:R-:W-:-:S11]  /*13140*/  MOV R3, 0x3fd774eb ;  /* 0x3fd774eb00037802 */ /* 0x000fd60000000f00 */
[----:B------:R-:W-:-:S04]  /*13150*/  @P0 FFMA.FTZ R0, R3, 0.93318945169448852539, -R0 ;  /* 0x3f6ee58103000823 */ /* 0x000fc80000010800 */
[----:B------:R-:W-:-:S07]  /*13160*/  @!P0 FFMA.FTZ R0, R3, 0.93318945169448852539, R0 ;  /* 0x3f6ee58103008823 */ /* 0x000fce0000010000 */
.L_x_2234:
[----:B------:R-:W-:Y:S05]  /*13170*/  BSYNC B0 ;  /* 0x0000000000007941 */ /* 0x000fea0003800000 */
.L_x_2232:
        /* <DEDUP_REMOVED lines=11> */
.L_x_2184:
        /* <DEDUP_REMOVED lines=26> */
.L_x_2236:
[----:B------:R-:W-:Y:S05]  /*133d0*/  BSYNC B3 ;  /* 0x0000000000037941 */ /* 0x000fea0003800000 */
.L_x_2235:
        /* <DEDUP_REMOVED lines=18> */
.L_x_2238:
[----:B------:R-:W-:Y:S02]  /*13500*/  ISETP.GE.AND P0, PT, R8, RZ, PT ;  /* 0x000000ff0800720c */ /* 0x000fe40003f06270 */
[----:B------:R-:W-:-:S11]  /*13510*/  MOV R3, 0x3fd774eb ;  /* 0x3fd774eb00037802 */ /* 0x000fd60000000f00 */
[----:B------:R-:W-:-:S04]  /*13520*/  @P0 FFMA.FTZ R0, R3, 0.93318945169448852539, -R0 ;  /* 0x3f6ee58103000823 */ /* 0x000fc80000010800 */
[----:B------:R-:W-:-:S07]  /*13530*/  @!P0 FFMA.FTZ R0, R3, 0.93318945169448852539, R0 ;  /* 0x3f6ee58103008823 */ /* 0x000fce0000010000 */
.L_x_2239:
[----:B------:R-:W-:Y:S05]  /*13540*/  BSYNC B0 ;  /* 0x0000000000007941 */ /* 0x000fea0003800000 */
.L_x_2237:
        /* <DEDUP_REMOVED lines=12> */
.L_x_2196:
[----:B------:R-:W-:Y:S05]  /*13610*/  BSYNC B2 ;  /* 0x0000000000027941 */ /* 0x000fea0003800000 */
.L_x_2183:
        /* <DEDUP_REMOVED lines=42> */
.L_x_2243:
        /* <DEDUP_REMOVED lines=10> */
.L_x_2242:
[----:B------:R-:W-:-:S04]  /*13960*/  FMUL.RZ R4, R4, 0.15915493667125701904 ;  /* 0x3e22f98304047820 */ /* 0x000fc8000040c000 */
[----:B------:R4:W0:Y:S08]  /*13970*/  MUFU.SIN R9, R4 ;  /* 0x0000000400097308 */ /* 0x0008300000000400 */
[----:B------:R4:W0:Y:S01]  /*13980*/  MUFU.COS R8, R4 ;  /* 0x0000000400087308 */ /* 0x0008220000000000 */
[----:B------:R-:W-:Y:S05]  /*13990*/  BRA `(.L_x_2244) ;  /* 0x00000000000c7947 */ /* 0x000fea0003800000 */
.L_x_2241:
[----:B------:R-:W-:Y:S01]  /*139a0*/  FMUL.FTZ R8, R22, 1.4426950216293334961 ;  /* 0x3fb8aa3b16087820 */ /* 0x000fe20000410000 */
[----:B------:R-:W-:-:S05]  /*139b0*/  MOV R9, R4 ;  /* 0x0000000400097202 */ /* 0x000fca0000000f00 */
[----:B------:R-:W4:Y:S02]  /*139c0*/  MUFU.EX2 R8, R8 ;  /* 0x0000000800087308 */ /* 0x000f240000000800 */
.L_x_2244:
[----:B------:R-:W-:Y:S05]  /*139d0*/  BSYNC B0 ;  /* 0x0000000000007941 */ /* 0x000fea0003800000 */
.L_x_2240:
        /* <DEDUP_REMOVED lines=61> */
.L_x_2252:
[----:B------:R-:W-:Y:S05]  /*13db0*/  BSYNC B0 ;  /* 0x0000000000007941 */ /* 0x000fea0003800000 */
.L_x_2251:
[----:B------:R-:W-:Y:S01]  /*13dc0*/  BSSY B3, `(.L_x_2253) ;  /* 0x0000007000037945 */ /* 0x000fe20003800000 */
[----:B------:R-:W-:-:S03]  /*13dd0*/  FFMA R0, R4, R6, R5 ;  /* 0x0000000604007223 */ /* 0x000fc60000000005 */
[----:B------:R-:W-:Y:S05]  /*13de0*/  @!P0 BRA `(.L_x_2254) ;  /* 0x0000000000108947 */ /* 0x000fea0003800000 */
[----:B------:R-:W-:Y:S02]  /*13df0*/  MOV R17, R23 ;  /* 0x0000001700117202 */ /* 0x000fe40000000f00 */
[----:B------:R-:W-:Y:S02]  /*13e00*/  MOV R0, R24 ;  /* 0x0000001800007202 */ /* 0x000fe40000000f00 */
[----:B------:R-:W-:-:S07]  /*13e10*/  MOV R2, 0x13e30 ;  /* 0x00013e3000027802 */ /* 0x000fce0000000f00 */
[----:B0123--:R-:W-:Y:S05]  /*13e20*/  CALL.REL.NOINC `($__internal_2_$__cuda_sm3x_div_rn_ftz_f32_slowpath) ;  /* 0x0000002800147944 */ /* 0x00ffea0003c00000 */
.L_x_2254:
[----:B------:R-:W-:Y:S05]  /*13e30*/  BSYNC B3 ;  /* 0x0000000000037941 */ /* 0x000fea0003800000 */
.L_x_2253:
        /* <DEDUP_REMOVED lines=18> */
.L_x_2256:
[----:B------:R-:W-:Y:S02]  /*13f60*/  ISETP.GE.AND P0, PT, R10, RZ, PT ;  /* 0x000000ff0a00720c */ /* 0x000fe40003f06270 */
[----:B------:R-:W-:-:S11]  /*13f70*/  MOV R3, 0x3fd774eb ;  /* 0x3fd774eb00037802 */ /* 0x000fd60000000f00 */
[----:B------:R-:W-:-:S04]  /*13f80*/  @P0 FFMA.FTZ R0, R3, 0.93318945169448852539, -R0 ;  /* 0x3f6ee58103000823 */ /* 0x000fc80000010800 */
[----:B------:R-:W-:-:S07]  /*13f90*/  @!P0 FFMA.FTZ R0, R3, 0.93318945169448852539, R0 ;  /* 0x3f6ee58103008823 */ /* 0x000fce0000010000 */
.L_x_2257:
[----:B------:R-:W-:Y:S05]  /*13fa0*/  BSYNC B0 ;  /* 0x0000000000007941 */ /* 0x000fea0003800000 */
.L_x_2255:
        /* <DEDUP_REMOVED lines=12> */
.L_x_2250:
        /* <DEDUP_REMOVED lines=17> */
.L_x_2261:
[----:B------:R-:W-:Y:S05]  /*14180*/  BSYNC B3 ;  /* 0x0000000000037941 */ /* 0x000fea0003800000 */
.L_x_2260:
        /* <DEDUP_REMOVED lines=18> */
.L_x_2263:
[----:B------:R-:W-:Y:S02]  /*142b0*/  ISETP.GE.AND P0, PT, R10, RZ, PT ;  /* 0x000000ff0a00720c */ /* 0x000fe40003f06270 */
[----:B------:R-:W-:-:S11]  /*142c0*/  MOV R3, 0x3fd774eb ;  /* 0x3fd774eb00037802 */ /* 0x000fd60000000f00 */
[----:B------:R-:W-:-:S04]  /*142d0*/  @P0 FFMA.FTZ R0, R3, 0.93318945169448852539, -R0 ;  /* 0x3f6ee58103000823 */ /* 0x000fc80000010800 */
[----:B------:R-:W-:-:S07]  /*142e0*/  @!P0 FFMA.FTZ R0, R3, 0.93318945169448852539, R0 ;  /* 0x3f6ee58103008823 */ /* 0x000fce0000010000 */
.L_x_2264:
[----:B------:R-:W-:Y:S05]  /*142f0*/  BSYNC B0 ;  /* 0x0000000000007941 */ /* 0x000fea0003800000 */
.L_x_2262:
        /* <DEDUP_REMOVED lines=13> */
.L_x_2259:
        /* <DEDUP_REMOVED lines=25> */
.L_x_2266:
        /* <DEDUP_REMOVED lines=41> */
.L_x_2265:
        /* <DEDUP_REMOVED lines=48> */
.L_x_2268:
[----:B------:R-:W-:Y:S05]  /*14af0*/  BSYNC B0 ;  /* 0x0000000000007941 */ /* 0x000fea0003800000 */
.L_x_2267:
[----:B------:R-:W-:Y:S01]  /*14b00*/  BSSY B3, `(.L_x_2269) ;  /* 0x0000007000037945 */ /* 0x000fe20003800000 */
[----:B------:R-:W-:-:S03]  /*14b10*/  FFMA R0, R2, R4, R5 ;  /* 0x0000000402007223 */ /* 0x000fc60000000005 */
[----:B------:R-:W-:Y:S05]  /*14b20*/  @!P3 BRA `(.L_x_2270) ;  /* 0x000000000010b947 */ /* 0x000fea0003800000 */
[----:B------:R-:W-:Y:S02]  /*14b30*/  MOV R17, R23 ;  /* 0x0000001700117202 */ /* 0x000fe40000000f00 */
[----:B------:R-:W-:Y:S02]  /*14b40*/  MOV R0, R24 ;  /* 0x0000001800007202 */ /* 0x000fe40000000f00 */
[----:B------:R-:W-:-:S07]  /*14b50*/  MOV R2, 0x14b70 ;  /* 0x00014b7000027802 */ /* 0x000fce0000000f00 */
[----:B0123--:R-:W-:Y:S05]  /*14b60*/  CALL.REL.NOINC `($__internal_2_$__cuda_sm3x_div_rn_ftz_f32_slowpath) ;  /* 0x0000001800c47944 */ /* 0x00ffea0003c00000 */
.L_x_2270:
[----:B------:R-:W-:Y:S05]  /*14b70*/  BSYNC B3 ;  /* 0x0000000000037941 */ /* 0x000fea0003800000 */
.L_x_2269:
        /* <DEDUP_REMOVED lines=18> */
.L_x_2272:
[----:B------:R-:W-:Y:S02]  /*14ca0*/  ISETP.GE.AND P0, PT, R10, RZ, PT ;  /* 0x000000ff0a00720c */ /* 0x000fe40003f06270 */
[----:B------:R-:W-:-:S11]  /*14cb0*/  MOV R3, 0x3fd774eb ;  /* 0x3fd774eb00037802 */ /* 0x000fd60000000f00 */
[----:B------:R-:W-:-:S04]  /*14cc0*/  @P0 FFMA.FTZ R0, R3, 0.93318945169448852539, -R0 ;  /* 0x3f6ee58103000823 */ /* 0x000fc80000010800 */
[----:B------:R-:W-:-:S07]  /*14cd0*/  @!P0 FFMA.FTZ R0, R3, 0.93318945169448852539, R0 ;  /* 0x3f6ee58103008823 */ /* 0x000fce0000010000 */
.L_x_2273:
[----:B------:R-:W-:Y:S05]  /*14ce0*/  BSYNC B0 ;  /* 0x0000000000007941 */ /* 0x000fea0003800000 */
.L_x_2271:
        /* <DEDUP_REMOVED lines=12> */
.L_x_2249:
        /* <DEDUP_REMOVED lines=13> */
.L_x_2275:
[----:B------:R-:W-:Y:S05]  /*14e80*/  BSYNC B3 ;  /* 0x0000000000037941 */ /* 0x000fea0003800000 */
.L_x_2274:
        /* <DEDUP_REMOVED lines=18> */
.L_x_2277:
[----:B------:R-:W-:Y:S02]  /*14fb0*/  ISETP.GE.AND P0, PT, R10, RZ, PT ;  /* 0x000000ff0a00720c */ /* 0x000fe40003f06270 */
[----:B------:R-:W-:-:S11]  /*14fc0*/  MOV R3, 0x3fd774eb ;  /* 0x3fd774eb00037802 */ /* 0x000fd60000000f00 */
[----:B------:R-:W-:-:S04]  /*14fd0*/  @P0 FFMA.FTZ R0, R3, 0.93318945169448852539, -R0 ;  /* 0x3f6ee58103000823 */ /* 0x000fc80000010800 */
[----:B------:R-:W-:-:S07]  /*14fe0*/  @!P0 FFMA.FTZ R0, R3, 0.93318945169448852539, R0 ;  /* 0x3f6ee58103008823 */ /* 0x000fce0000010000 */
.L_x_2278:
[----:B------:R-:W-:Y:S05]  /*14ff0*/  BSYNC B0 ;  /* 0x0000000000007941 */ /* 0x000fea0003800000 */
.L_x_2276:
        /* <DEDUP_REMOVED lines=27> */
.L_x_2248:
        /* <DEDUP_REMOVED lines=39> */
.L_x_2281:
[----:B------:R-:W-:Y:S05]  /*15420*/  BSYNC B0 ;  /* 0x0000000000007941 */ /* 0x000fea0003800000 */
.L_x_2280:
[----:B------:R-:W-:Y:S01]  /*15430*/  BSSY B3, `(.L_x_2282) ;  /* 0x0000007000037945 */ /* 0x000fe20003800000 */
[----:B------:R-:W-:-:S03]  /*15440*/  FFMA R0, R0, R6, R5 ;  /* 0x0000000600007223 */ /* 0x000fc60000000005 */
[----:B------:R-:W-:Y:S05]  /*15450*/  @!P0 BRA `(.L_x_2283) ;  /* 0x0000000000108947 */ /* 0x000fea0003800000 */
[----:B------:R-:W-:Y:S01]  /*15460*/  HFMA2.MMA R0, -RZ, RZ, 1.875, 0 ;  /* 0x3f800000ff007435 */ /* 0x000fe200000001ff */
[----:B------:R-:W-:Y:S02]  /*15470*/  MOV R17, R23 ;  /* 0x0000001700117202 */ /* 0x000fe40000000f00 */
[----:B------:R-:W-:-:S08]  /*15480*/  MOV R2, 0x154a0 ;  /* 0x000154a000027802 */ /* 0x000fd00000000f00 */
[----:B-123--:R-:W-:Y:S05]  /*15490*/  CALL.REL.NOINC `($__internal_2_$__cuda_sm3x_div_rn_ftz_f32_slowpath) ;  /* 0x0000001000787944 */ /* 0x00efea0003c00000 */
.L_x_2283:
[----:B------:R-:W-:Y:S05]  /*154a0*/  BSYNC B3 ;  /* 0x0000000000037941 */ /* 0x000fea0003800000 */
.L_x_2282:
        /* <DEDUP_REMOVED lines=18> */
.L_x_2285:
[----:B------:R-:W-:Y:S02]  /*155d0*/  ISETP.GE.AND P0, PT, R10, RZ, PT ;  /* 0x000000ff0a00720c */ /* 0x000fe40003f06270 */
[----:B------:R-:W-:-:S11]  /*155e0*/  MOV R3, 0x3fd774eb ;  /* 0x3fd774eb00037802 */ /* 0x000fd60000000f00 */
[----:B------:R-:W-:-:S04]  /*155f0*/  @P0 FFMA.FTZ R0, R3, 0.93318945169448852539, -R0 ;  /* 0x3f6ee58103000823 */ /* 0x000fc80000010800 */
[----:B------:R-:W-:-:S07]  /*15600*/  @!P0 FFMA.FTZ R0, R3, 0.93318945169448852539, R0 ;  /* 0x3f6ee58103008823 */ /* 0x000fce0000010000 */
.L_x_2286:
[----:B------:R-:W-:Y:S05]  /*15610*/  BSYNC B0 ;  /* 0x0000000000007941 */ /* 0x000fea0003800000 */
.L_x_2284:
        /* <DEDUP_REMOVED lines=10> */
.L_x_2279:
        /* <DEDUP_REMOVED lines=13> */
.L_x_2288:
[----:B------:R-:W-:Y:S05]  /*15790*/  BSYNC B3 ;  /* 0x0000000000037941 */ /* 0x000fea0003800000 */
.L_x_2287:
        /* <DEDUP_REMOVED lines=18> */
.L_x_2290:
[----:B------:R-:W-:Y:S02]  /*158c0*/  ISETP.GE.AND P0, PT, R10, RZ, PT ;  /* 0x000000ff0a00720c */ /* 0x000fe40003f06270 */
[----:B------:R-:W-:-:S11]  /*158d0*/  MOV R3, 0x3fd774eb ;  /* 0x3fd774eb00037802 */ /* 0x000fd60000000f00 */
[----:B------:R-:W-:-:S04]  /*158e0*/  @P0 FFMA.FTZ R0, R3, 0.93318945169448852539, -R0 ;  /* 0x3f6ee58103000823 */ /* 0x000fc80000010800 */
[----:B------:R-:W-:-:S07]  /*158f0*/  @!P0 FFMA.FTZ R0, R3, 0.93318945169448852539, R0 ;  /* 0x3f6ee58103008823 */ /* 0x000fce0000010000 */
.L_x_2291:
[----:B------:R-:W-:Y:S05]  /*15900*/  BSYNC B0 ;  /* 0x0000000000007941 */ /* 0x000fea0003800000 */
.L_x_2289:
        /* <DEDUP_REMOVED lines=11> */
.L_x_2247:
        /* <DEDUP_REMOVED lines=34> */
.L_x_2293:
[----:B------:R-:W-:Y:S05]  /*15be0*/  BSYNC B3 ;  /* 0x0000000000037941 */ /* 0x000fea0003800000 */
.L_x_2292:
        /* <DEDUP_REMOVED lines=18> */
.L_x_2295:
[----:B------:R-:W-:Y:S02]  /*15d10*/  ISETP.GE.AND P0, PT, R10, RZ, PT ;  /* 0x000000ff0a00720c */ /* 0x000fe40003f06270 */
[----:B------:R-:W-:-:S11]  /*15d20*/  MOV R3, 0x3fd774eb ;  /* 0x3fd774eb00037802 */ /* 0x000fd60000000f00 */
[----:B------:R-:W-:-:S04]  /*15d30*/  @P0 FFMA.FTZ R0, R3, 0.93318945169448852539, -R0 ;  /* 0x3f6ee58103000823 */ /* 0x000fc80000010800 */
[----:B------:R-:W-:-:S07]  /*15d40*/  @!P0 FFMA.FTZ R0, R3, 0.93318945169448852539, R0 ;  /* 0x3f6ee58103008823 */ /* 0x000fce0000010000 */
.L_x_2296:
[----:B------:R-:W-:Y:S05]  /*15d50*/  BSYNC B0 ;  /* 0x0000000000007941 */ /* 0x000fea0003800000 */
.L_x_2294:
        /* <DEDUP_REMOVED lines=11> */
.L_x_2246:
        /* <DEDUP_REMOVED lines=26> */
.L_x_2298:
[----:B------:R-:W-:Y:S05]  /*15fb0*/  BSYNC B3 ;  /* 0x0000000000037941 */ /* 0x000fea0003800000 */
.L_x_2297:
        /* <DEDUP_REMOVED lines=18> */
.L_x_2300:
[----:B------:R-:W-:Y:S02]  /*160e0*/  ISETP.GE.AND P0, PT, R10, RZ, PT ;  /* 0x000000ff0a00720c */ /* 0x000fe40003f06270 */
[----:B------:R-:W-:-:S11]  /*160f0*/  MOV R3, 0x3fd774eb ;  /* 0x3fd774eb00037802 */ /* 0x000fd60000000f00 */
[----:B------:R-:W-:-:S04]  /*16100*/  @P0 FFMA.FTZ R0, R3, 0.93318945169448852539, -R0 ;  /* 0x3f6ee58103000823 */ /* 0x000fc80000010800 */
[----:B------:R-:W-:-:S07]  /*16110*/  @!P0 FFMA.FTZ R0, R3, 0.93318945169448852539, R0 ;  /* 0x3f6ee58103008823 */ /* 0x000fce0000010000 */
.L_x_2301:
[----:B------:R-:W-:Y:S05]  /*16120*/  BSYNC B0 ;  /* 0x0000000000007941 */ /* 0x000fea0003800000 */
.L_x_2299:
        /* <DEDUP_REMOVED lines=12> */
.L_x_2258:
[----:B------:R-:W-:Y:S05]  /*161f0*/  BSYNC B2 ;  /* 0x0000000000027941 */ /* 0x000fea0003800000 */
.L_x_2245:
        /* <DEDUP_REMOVED lines=42> */
.L_x_2305:
        /* <DEDUP_REMOVED lines=10> */
.L_x_2304:
[----:B------:R-:W-:-:S04]  /*16540*/  FMUL.RZ R4, R4, 0.15915493667125701904 ;  /* 0x3e22f98304047820 */ /* 0x000fc8000040c000 */
[----:B------:R4:W0:Y:S08]  /*16550*/  MUFU.SIN R11, R4 ;  /* 0x00000004000b7308 */ /* 0x0008300000000400 */
[----:B------:R4:W0:Y:S01]  /*16560*/  MUFU.COS R10, R4 ;  /* 0x00000004000a7308 */ /* 0x0008220000000000 */
[----:B------:R-:W-:Y:S05]  /*16570*/  BRA `(.L_x_2306) ;  /* 0x00000000000c7947 */ /* 0x000fea0003800000 */
.L_x_2303:
[----:B------:R-:W-:Y:S01]  /*16580*/  FMUL.FTZ R10, R22, 1.4426950216293334961 ;  /* 0x3fb8aa3b160a7820 */ /* 0x000fe20000410000 */
[----:B------:R-:W-:-:S05]  /*16590*/  MOV R11, R4 ;  /* 0x00000004000b7202 */ /* 0x000fca0000000f00 */
[----:B------:R-:W4:Y:S02]  /*165a0*/  MUFU.EX2 R10, R10 ;  /* 0x0000000a000a7308 */ /* 0x000f240000000800 */
.L_x_2306:
[----:B------:R-:W-:Y:S05]  /*165b0*/  BSYNC B0 ;  /* 0x0000000000007941 */ /* 0x000fea0003800000 */
.L_x_2302:
[----:B------:R-:W-:Y:S01]  /*165c0*/  IADD3 R20, P0, R20, UR4, RZ ;  /* 0x0000000414147c10 */ /* 0x000fe2000ff1e0ff */
[----:B0123--:R0:W-:Y:S03]  /*165d0*/  STG.E.128 desc[UR10][R26.64], R12 ;  /* 0x0000000c1a007986 */ /* 0x00f1e6000c101d0a */
[----:B------:R-:W-:Y:S01]  /*165e0*/  SHF.L.U32 R0, R20, 0x2, RZ ;  /* 0x0000000214007819 */ /* 0x000fe200000006ff */
[----:B----4-:R0:W-:Y:S01]  /*165f0*/  STG.E.128 desc[UR10][R26.64+0x10], R8 ;  /* 0x000010081a007986 */ /* 0x0101e2000c101d0a */
[----:B------:R-:W-:Y:S02]  /*16600*/  IADD3.X R19, RZ, R19, RZ, P0, !PT ;  /* 0x00000013ff137210 */ /* 0x000fe400007fe4ff */
[----:B------:R-:W-:Y:S02]  /*16610*/  ISETP.GE.U32.AND P0, PT, R0, UR14, PT ;  /* 0x0000000e00007c0c */ /* 0x000fe4000bf06070 */
[----:B------:R-:W-:-:S02]  /*16620*/  SHF.L.U64.HI R0, R20, 0x2, R19 ;  /* 0x0000000214007819 */ /* 0x000fc40000010213 */
[----:B------:R-:W-:Y:S02]  /*16630*/  ISETP.LT.U32.AND P1, PT, R20, 0x4000, PT ;  /* 0x000040001400780c */ /* 0x000fe40003f21070 */
[----:B------:R-:W-:Y:S02]  /*16640*/  ISETP.GE.AND.EX P0, PT, R0, UR6, PT, P0 ;  /* 0x0000000600007c0c */ /* 0x000fe4000bf06300 */
[----:B------:R-:W-:-:S13]  /*16650*/  ISETP.LT.U32.AND.EX P1, PT, R19, RZ, PT, P1 ;  /* 0x000000ff1300720c */ /* 0x000fda0003f21110 */
[----:B0-----:R-:W-:Y:S05]  /*16660*/  @!P0 BRA P1, `(.L_x_2307) ;  /* 0xffffff4c00e48947 */ /* 0x001fea000083ffff */
[----:B------:R-:W-:Y:S05]  /*16670*/  EXIT ;  /* 0x000000000000794d */ /* 0x000fea0003800000 */
        .weak           $__internal_2_$__cuda_sm3x_div_rn_ftz_f32_slowpath
        .type           $__internal_2_$__cuda_sm3x_div_rn_ftz_f32_slowpath,@function
        .size           $__internal_2_$__cuda_sm3x_div_rn_ftz_f32_slowpath,(.L_x_4003 - $__internal_2_$__cuda_sm3x_div_rn_ftz_f32_slowpath)
$__internal_2_$__cuda_sm3x_div_rn_ftz_f32_slowpath:
        /* <DEDUP_REMOVED lines=37> */
.L_x_2310:
[----:B------:R-:W-:Y:S05]  /*168d0*/  BSYNC B1 ;  /* 0x0000000000017941 */ /* 0x000fea0003800000 */
.L_x_2309:
        /* <DEDUP_REMOVED lines=27> */
.L_x_2316:
[----:B------:R-:W-:-:S07]  /*16a90*/  LEA R0, R3, R0, 0x17 ;  /* 0x0000000003007211 */ /* 0x000fce00078eb8ff */
.L_x_2317:
[----:B------:R-:W-:Y:S05]  /*16aa0*/  BSYNC B1 ;  /* 0x0000000000017941 */ /* 0x000fea0003800000 */
.L_x_2315:
[----:B------:R-:W-:Y:S05]  /*16ab0*/  BRA `(.L_x_2318) ;  /* 0x0000000000207947 */ /* 0x000fea0003800000 */
.L_x_2314:
[----:B------:R-:W-:-:S04]  /*16ac0*/  LOP3.LUT R0, R0, 0x80000000, R17, 0x48, !PT ;  /* 0x8000000000007812 */ /* 0x000fc800078e4811 */
[----:B------:R-:W-:Y:S01]  /*16ad0*/  LOP3.LUT R0, R0, 0x7f800000, RZ, 0xfc, !PT ;  /* 0x7f80000000007812 */ /* 0x000fe200078efcff */
[----:B------:R-:W-:Y:S06]  /*16ae0*/  BRA `(.L_x_2318) ;  /* 0x0000000000147947 */ /* 0x000fec0003800000 */
.L_x_2313:
[----:B------:R-:W-:Y:S01]  /*16af0*/  LOP3.LUT R0, R0, 0x80000000, R17, 0x48, !PT ;  /* 0x8000000000007812 */ /* 0x000fe200078e4811 */
[----:B------:R-:W-:Y:S06]  /*16b00*/  BRA `(.L_x_2318) ;  /* 0x00000000000c7947 */ /* 0x000fec0003800000 */
.L_x_2312:
[----:B------:R-:W0:Y:S01]  /*16b10*/  MUFU.RSQ R0, -QNAN ;  /* 0xffc0000000007908 */ /* 0x000e220000001400 */
[----:B------:R-:W-:Y:S05]  /*16b20*/  BRA `(.L_x_2318) ;  /* 0x0000000000047947 */ /* 0x000fea0003800000 */
.L_x_2311:
[----:B------:R-:W-:-:S07]  /*16b30*/  FADD.FTZ R0, R17, R0 ;  /* 0x0000000011007221 */ /* 0x000fce0000010000 */
.L_x_2318:
[----:B------:R-:W-:Y:S05]  /*16b40*/  BSYNC B0 ;  /* 0x0000000000007941 */ /* 0x000fea0003800000 */
.L_x_2308:
[----:B------:R-:W-:-:S06]  /*16b50*/  HFMA2.MMA R3, -RZ, RZ, 0, 0 ;  /* 0x00000000ff037435 */ /* 0x000fcc00000001ff */
[----:B0-----:R-:W-:Y:S05]  /*16b60*/  RET.REL.NODEC R2 `(_ZN2at6native61_GLOBAL__N__44eb8e94_28_ForeachBinaryOpScalarList_cu_dda10a6925multi_tensor_apply_kernelINS1_28TensorListScalarListMetadataIN3c107complexIfEELi1EEENS1_25BinaryOpScalarListFunctorIS6_Li1ELi1ELi0EEEJNS1_13power_functorIS6_EEEEEvT_T0_DpT1_) ;  /* 0xfffffe9402247950 */ /* 0x001fea0003c3ffff */
.L_x_2319:
        /* <DEDUP_REMOVED lines=9> */
.L_x_4003:


//--------------------- .text._ZN2at6native61_GLOBAL__N__44eb8e94_28_ForeachBinaryOpScalarList_cu_dda10a6925multi_tensor_apply_kernelINS1_28TensorListScalarListMetadataIN3c107complexIdEELi1EEENS1_25BinaryOpScalarListFunctorIS6_Li1ELi1ELi0EEEJNS1_13power_functorIS6_EEEEEvT_T0_DpT1_ --------------------------
	.section	.text._ZN2at6native61_GLOBAL__N__44eb8e94_28_ForeachBinaryOpScalarList_cu_dda10a6925multi_tensor_apply_kernelINS1_28TensorListScalarListMetadataIN3c107complexIdEELi1EEENS1_25BinaryOpScalarListFunctorIS6_Li1ELi1ELi0EEEJNS1_13power_functorIS6_EEEEEvT_T0_DpT1_,"ax",@progbits
	.align	128
.text._ZN2at6native61_GLOBAL__N__44eb8e94_28_ForeachBinaryOpScalarList_cu_dda10a6925multi_tensor_apply_kernelINS1_28TensorListScalarListMetadataIN3c107complexIdEELi1EEENS1_25BinaryOpScalarListFunctorIS6_Li1ELi1ELi0EEEJNS1_13power_functorIS6_EEEEEvT_T0_DpT1_:
        .type           _ZN2at6native61_GLOBAL__N__44eb8e94_28_ForeachBinaryOpScalarList_cu_dda10a6925multi_tensor_apply_kernelINS1_28TensorListScalarListMetadataIN3c107complexIdEELi1EEENS1_25BinaryOpScalarListFunctorIS6_Li1ELi1ELi0EEEJNS1_13power_functorIS6_EEEEEvT_T0_DpT1_,@function
        .size           _ZN2at6native61_GLOBAL__N__44eb8e94_28_ForeachBinaryOpScalarList_cu_dda10a6925multi_tensor_apply_kernelINS1_28TensorListScalarListMetadataIN3c107complexIdEELi1EEENS1_25BinaryOpScalarListFunctorIS6_Li1ELi1ELi0EEEJNS1_13power_functorIS6_EEEEEvT_T0_DpT1_,(.L_x_4005 - _ZN2at6native61_GLOBAL__N__44eb8e94_28_ForeachBinaryOpScalarList_cu_dda10a6925multi_tensor_apply_kernelINS1_28TensorListScalarListMetadataIN3c107complexIdEELi1EEENS1_25BinaryOpScalarListFunctorIS6_Li1ELi1ELi0EEEJNS1_13power_functorIS6_EEEEEvT_T0_DpT1_)
        .other          _ZN2at6native61_GLOBAL__N__44eb8e94_28_ForeachBinaryOpScalarList_cu_dda10a6925multi_tensor_apply_kernelINS1_28TensorListScalarListMetadataIN3c107complexIdEELi1EEENS1_25BinaryOpScalarListFunctorIS6_Li1ELi1ELi0EEEJNS1_13power_functorIS6_EEEEEvT_T0_DpT1_,@"STO_CUDA_ENTRY STV_DEFAULT"
_ZN2at6native61_GLOBAL__N__44eb8e94_28_ForeachBinaryOpScalarList_cu_dda10a6925multi_tensor_apply_kernelINS1_28TensorListScalarListMetadataIN3c107complexIdEELi1EEENS1_25BinaryOpScalarListFunctorIS6_Li1ELi1ELi0EEEJNS1_13power_functorIS6_EEEEEvT_T0_DpT1_:
        /* <DEDUP_REMOVED lines=12> */
[----:B------:R-:W-:-:S04]  /*00c0*/  UIADD3 UR13, UP1, -UR4, UR6, URZ ;  /* 0x00000006040d7290 */ /* 0x000fc8000ff3e13f */
[----:B------:R-:W-:Y:S02]  /*00d0*/  ULOP3.LUT UR4, UR13, 0x3, URZ, 0xc0, !UPT ;  /* 0x000000030d047892 */ /* 0x000fe4000f8ec03f */
        /* <DEDUP_REMOVED lines=17> */
.L_x_2717:
[----:B0-----:R-:W-:Y:S01]  /*01f0*/  IADD3 R6, P0, R0, UR4, RZ ;  /* 0x0000000400067c10 */ /* 0x001fe2000ff1e0ff */
[----:B------:R-:W-:Y:S01]  /*0200*/  IMAD.U32 R5, RZ, RZ, UR22 ;  /* 0x00000016ff057e24 */ /* 0x000fe2000f8e00ff */
[----:B------:R-:W-:Y:S01]  /*0210*/  UIMAD.WIDE UR20, UR12, 0x100000, UR10 ;  /* 0x001000000c1478a5 */ /* 0x000fe2000f8e020a */
[----:B------:R-:W-:Y:S01]  /*0220*/  IMAD.U32 R3, RZ, RZ, UR22 ;  /* 0x00000016ff037e24 */ /* 0x000fe2000f8e00ff */
[C---:B------:R-:W-:Y:S01]  /*0230*/  ISETP.GE.U32.AND P2, PT, R6.reuse, 0x10000, PT ;  /* 0x000100000600780c */ /* 0x040fe20003f46070 */
[----:B------:R-:W-:Y:S01]  /*0240*/  IMAD.X R7, RZ, RZ, UR5, P0 ;  /* 0x00000005ff077e24 */ /* 0x000fe200080e06ff */
[C---:B------:R-:W-:Y:S01]  /*0250*/  ISETP.LT.U32.AND P0, PT, R6.reuse, UR13, PT ;  /* 0x0000000d06007c0c */ /* 0x040fe2000bf01070 */
[----:B------:R-:W-:Y:S01]  /*0260*/  IMAD R5, R5, 0x3, RZ ;  /* 0x0000000305057824 */ /* 0x000fe200078e02ff */
[----:B------:R-:W-:Y:S02]  /*0270*/  IADD3 R2, P5, R6, UR22, RZ ;  /* 0x0000001606027c10 */ /* 0x000fe4000ffbe0ff */
[----:B-1----:R-:W-:-:S02]  /*0280*/  CS2R R10, SRZ ;  /* 0x00000000000a7805 */ /* 0x002fc4000001ff00 */
[----:B------:R-:W-:Y:S02]  /*0290*/  ISETP.GE.U32.AND.EX P2, PT, R7, RZ, PT, P2 ;  /* 0x000000ff0700720c */ /* 0x000fe40003f46120 */
[----:B------:R-:W-:Y:S02]  /*02a0*/  CS2R R8, SRZ ;  /* 0x0000000000087805 */ /* 0x000fe4000001ff00 */
[-C--:B------:R-:W-:Y:S02]  /*02b0*/  LEA R3, P6, R3, R6.reuse, 0x1 ;  /* 0x0000000603037211 */ /* 0x080fe400078c08ff */
[----:B------:R-:W-:Y:S02]  /*02c0*/  ISETP.LT.AND.EX P2, PT, R7, UR7, !P2, P0 ;  /* 0x0000000707007c0c */ /* 0x000fe4000d741300 */
[----:B------:R-:W-:Y:S01]  /*02d0*/  IADD3 R4, P0, R5, R6, RZ ;  /* 0x0000000605047210 */ /* 0x000fe20007f1e0ff */
[----:B------:R-:W-:Y:S01]  /*02e0*/  IMAD.X R5, RZ, RZ, R7, P5 ;  /* 0x000000ffff057224 */ /* 0x000fe200028e0607 */
[----:B------:R-:W-:-:S02]  /*02f0*/  ISETP.GT.U32.AND P4, PT, R2, 0xffff, PT ;  /* 0x0000ffff0200780c */ /* 0x000fc40003f84070 */
[----:B------:R-:W-:Y:S02]  /*0300*/  ISETP.GE.U32.AND P3, PT, R2, UR13, PT ;  /* 0x0000000d02007c0c */ /* 0x000fe4000bf66070 */
[----:B------:R-:W-:Y:S02]  /*0310*/  ISETP.GT.U32.AND.EX P4, PT, R5, RZ, PT, P4 ;  /* 0x000000ff0500720c */ /* 0x000fe40003f84140 */
[----:B------:R-:W-:Y:S02]  /*0320*/  ISETP.GE.U32.AND P5, PT, R3, UR13, PT ;  /* 0x0000000d03007c0c */ /* 0x000fe4000bfa6070 */
[----:B------:R-:W-:Y:S02]  /*0330*/  ISETP.GE.OR.EX P3, PT, R5, UR7, P4, P3 ;  /* 0x0000000705007c0c */ /* 0x000fe4000a766730 */
[----:B------:R-:W-:Y:S02]  /*0340*/  @P2 LEA R12, P1, R6, UR20, 0x4 ;  /* 0x00000014060c2c11 */ /* 0x000fe4000f8220ff */
[----:B------:R-:W-:-:S02]  /*0350*/  ISETP.GE.U32.AND P4, PT, R4, UR13, PT ;  /* 0x0000000d04007c0c */ /* 0x000fc4000bf86070 */
[--C-:B------:R-:W-:Y:S01]  /*0360*/  @P2 LEA.HI.X R13, R6, UR21, R7.reuse, 0x4, P1 ;  /* 0x00000015060d2c11 */ /* 0x100fe200088f2407 */
[--C-:B------:R-:W-:Y:S01]  /*0370*/  IMAD.X R6, RZ, RZ, R7.reuse, P6 ;  /* 0x000000ffff067224 */ /* 0x100fe200030e0607 */
[----:B------:R-:W-:Y:S01]  /*0380*/  ISETP.GT.U32.AND P1, PT, R3, 0xffff, PT ;  /* 0x0000ffff0300780c */ /* 0x000fe20003f24070 */
[----:B------:R-:W-:Y:S01]  /*0390*/  IMAD.X R7, RZ, RZ, R7, P0 ;  /* 0x000000ffff077224 */ /* 0x000fe200000e0607 */
[----:B------:R-:W-:Y:S01]  /*03a0*/  ISETP.GT.U32.AND P0, PT, R4, 0xffff, PT ;  /* 0x0000ffff0400780c */ /* 0x000fe20003f04070 */
[----:B------:R0:W2:Y:S01]  /*03b0*/  @P2 LDG.E.128 R8, desc[UR16][R12.64] ;  /* 0x000000100c082981 */ /* 0x0000a2000c1e1d00 */
[C---:B------:R-:W-:Y:S02]  /*03c0*/  ISETP.GT.U32.AND.EX P1, PT, R6.reuse, RZ, PT, P1 ;  /* 0x000000ff0600720c */ /* 0x040fe40003f24110 */
[----:B------:R-:W-:Y:S02]  /*03d0*/  ISETP.GT.U32.AND.EX P0, PT, R7, RZ, PT, P0 ;  /* 0x000000ff0700720c */ /* 0x000fe40003f04100 */
[----:B------:R-:W-:-:S02]  /*03e0*/  ISETP.GE.OR.EX P5, PT, R6, UR7, P1, P5 ;  /* 0x0000000706007c0c */ /* 0x000fc40008fa6750 */
[----:B------:R-:W-:Y:S02]  /*03f0*/  ISETP.GE.OR.EX P4, PT, R7, UR7, P0, P4 ;  /* 0x0000000707007c0c */ /* 0x000fe40008786740 */
[C---:B------:R-:W-:Y:S02]  /*0400*/  @!P3 LEA R26, P0, R2.reuse, UR20, 0x4 ;  /* 0x00000014021abc11 */ /* 0x040fe4000f8020ff */
[----:B------:R-:W-:Y:S02]  /*0410*/  CS2R R22, SRZ ;  /* 0x0000000000167805 */ /* 0x000fe4000001ff00 */
[----:B------:R-:W-:Y:S02]  /*0420*/  CS2R R20, SRZ ;  /* 0x0000000000147805 */ /* 0x000fe4000001ff00 */
[----:B------:R-:W-:Y:S02]  /*0430*/  CS2R R18, SRZ ;  /* 0x0000000000127805 */ /* 0x000fe4000001ff00 */
[----:B------:R-:W-:-:S02]  /*0440*/  @!P3 LEA.HI.X R27, R2, UR21, R5, 0x4, P0 ;  /* 0x00000015021bbc11 */ /* 0x000fc400080f2405 */
[----:B------:R-:W-:Y:S02]  /*0450*/  CS2R R16, SRZ ;  /* 0x0000000000107805 */ /* 0x000fe4000001ff00 */
[----:B------:R-:W-:Y:S01]  /*0460*/  CS2R R14, SRZ ;  /* 0x00000000000e7805 */ /* 0x000fe2000001ff00 */
[----:B------:R-:W-:Y:S01]  /*0470*/  BSSY B1, `(.L_x_2321) ;  /* 0x000077f000017945 */ /* 0x000fe20003800000 */
[----:B------:R-:W-:Y:S02]  /*0480*/  P2R R36, PR, RZ, 0x8 ;  /* 0x00000008ff247803 */ /* 0x000fe40000000000 */
[----:B0-----:R-:W-:Y:S02]  /*0490*/  CS2R R12, SRZ ;  /* 0x00000000000c7805 */ /* 0x001fe4000001ff00 */
[----:B------:R-:W-:Y:S01]  /*04a0*/  @!P5 LEA R28, P1, R3, UR20, 0x4 ;  /* 0x00000014031cdc11 */ /* 0x000fe2000f8220ff */
[----:B------:R0:W5:Y:S01]  /*04b0*/  @!P3 LDG.E.128 R20, desc[UR16][R26.64] ;  /* 0x000000101a14b981 */ /* 0x000162000c1e1d00 */
[----:B------:R-:W-:-:S02]  /*04c0*/  @!P4 LEA R30, P0, R4, UR20, 0x4 ;  /* 0x00000014041ecc11 */ /* 0x000fc4000f8020ff */
[----:B------:R-:W-:Y:S02]  /*04d0*/  @!P5 LEA.HI.X R29, R3, UR21, R6, 0x4, P1 ;  /* 0x00000015031ddc11 */ /* 0x000fe400088f2406 */
[----:B------:R-:W-:-:S03]  /*04e0*/  @!P4 LEA.HI.X R31, R4, UR21, R7, 0x4, P0 ;  /* 0x00000015041fcc11 */ /* 0x000fc600080f2407 */
[----:B------:R0:W5:Y:S04]  /*04f0*/  @!P5 LDG.E.128 R16, desc[UR16][R28.64] ;  /* 0x000000101c10d981 */ /* 0x000168000c1e1d00 */
[----:B------:R0:W5:Y:S01]  /*0500*/  @!P4 LDG.E.128 R12, desc[UR16][R30.64] ;  /* 0x000000101e0cc981 */ /* 0x000162000c1e1d00 */
        /* <DEDUP_REMOVED lines=116> */
.L_x_2328:
        /* <DEDUP_REMOVED lines=20> */
[----:B-----5:R-:W-:Y:S05]  /*0d90*/  CALL.REL.NOINC `($__internal_3_$__cuda_sm20_div_rn_f64_full) ;  /* 0x000004c400e47944 */ /* 0x020fea0003c00000 */
.L_x_2331:
[----:B------:R-:W-:Y:S05]  /*0da0*/  BSYNC B3 ;  /* 0x0000000000037941 */ /* 0x000fea0003800000 */
.L_x_2330:
        /* <DEDUP_REMOVED lines=29> */
.L_x_2329:
[----:B------:R-:W-:Y:S05]  /*0f80*/  BSYNC B2 ;  /* 0x0000000000027941 */ /* 0x000fea0003800000 */
.L_x_2327:
        /* <DEDUP_REMOVED lines=20> */
[----:B-----5:R-:W-:Y:S05]  /*10d0*/  CALL.REL.NOINC `($__internal_3_$__cuda_sm20_div_rn_f64_full) ;  /* 0x000004c400147944 */ /* 0x020fea0003c00000 */
.L_x_2333:
[----:B------:R-:W-:Y:S05]  /*10e0*/  BSYNC B2 ;  /* 0x0000000000027941 */ /* 0x000fea0003800000 */
.L_x_2332:
        /* <DEDUP_REMOVED lines=82> */
.L_x_2335:
[----:B------:R-:W-:-:S04]  /*1610*/  ISETP.GE.AND P0, PT, R9, RZ, PT ;  /* 0x000000ff0900720c */ /* 0x000fc80003f06270 */
[----:B------:R-:W-:Y:S02]  /*1620*/  FSEL R24, RZ, 3.37028055040000000000e+12, P0 ;  /* 0x54442d18ff187808 */ /* 0x000fe40000000000 */
[----:B------:R-:W-:-:S07]  /*1630*/  FSEL R25, RZ, 2.1426990032196044922, P0 ;  /* 0x400921fbff197808 */ /* 0x000fce0000000000 */
.L_x_2336:
[----:B------:R-:W-:Y:S05]  /*1640*/  BSYNC B0 ;  /* 0x0000000000007941 */ /* 0x000fea0003800000 */
.L_x_2334:
[----:B------:R-:W-:Y:S01]  /*1650*/  DADD R8, |R8|, |R10| ;  /* 0x0000000008087229 */ /* 0x000fe2000000060a */
[----:B------:R-:W-:Y:S01]  /*1660*/  LOP3.LUT R11, R25, 0x80000000, R11, 0xb8, !PT ;  /* 0x80000000190b7812 */ /* 0x000fe200078eb80b */
[----:B------:R-:W-:-:S06]  /*1670*/  DMUL R44, R44, 0.5 ;  /* 0x3fe000002c2c7828 */ /* 0x000fcc0000000000 */
[----:B------:R-:W-:-:S06]  /*1680*/  DSETP.GTU.AND P0, PT, |R8|, +INF , PT ;  /* 0x7ff000000800742a */ /* 0x000fcc0003f0c200 */
[----:B------:R-:W-:Y:S02]  /*1690*/  FSEL R8, R8, R24, P0 ;  /* 0x0000001808087208 */ /* 0x000fe40000000000 */
[----:B------:R-:W-:Y:S01]  /*16a0*/  FSEL R9, R9, R11, P0 ;  /* 0x0000000b09097208 */ /* 0x000fe20000000000 */
[----:B------:R-:W-:Y:S06]  /*16b0*/  BRA `(.L_x_2337) ;  /* 0x0000006400687947 */ /* 0x000fec0003800000 */
.L_x_2326:
        /* <DEDUP_REMOVED lines=98> */
.L_x_2340:
[----:B------:R-:W-:Y:S05]  /*1ce0*/  BSYNC B0 ;  /* 0x0000000000007941 */ /* 0x000fea0003800000 */
.L_x_2339:
        /* <DEDUP_REMOVED lines=8> */
[----:B-----5:R-:W-:Y:S05]  /*1d70*/  CALL.REL.NOINC `($__internal_3_$__cuda_sm20_div_rn_f64_full) ;  /* 0x000004b400ec7944 */ /* 0x020fea0003c00000 */
.L_x_2342:
[----:B------:R-:W-:Y:S05]  /*1d80*/  BSYNC B2 ;  /* 0x0000000000027941 */ /* 0x000fea0003800000 */
.L_x_2341:
        /* <DEDUP_REMOVED lines=82> */
.L_x_2344:
[----:B------:R-:W-:-:S04]  /*22b0*/  ISETP.GE.AND P0, PT, R9, RZ, PT ;  /* 0x000000ff0900720c */ /* 0x000fc80003f06270 */
[----:B------:R-:W-:Y:S02]  /*22c0*/  FSEL R24, RZ, 3.37028055040000000000e+12, P0 ;  /* 0x54442d18ff187808 */ /* 0x000fe40000000000 */
[----:B------:R-:W-:-:S07]  /*22d0*/  FSEL R25, RZ, 2.1426990032196044922, P0 ;  /* 0x400921fbff197808 */ /* 0x000fce0000000000 */
.L_x_2345:
[----:B------:R-:W-:Y:S05]  /*22e0*/  BSYNC B0 ;  /* 0x0000000000007941 */ /* 0x000fea0003800000 */
.L_x_2343:
[----:B------:R-:W-:Y:S01]  /*22f0*/  DADD R8, |R8|, |R10| ;  /* 0x0000000008087229 */ /* 0x000fe2000000060a */
[----:B------:R-:W-:Y:S01]  /*2300*/  LOP3.LUT R11, R25, 0x80000000, R11, 0xb8, !PT ;  /* 0x80000000190b7812 */ /* 0x000fe200078eb80b */
[----:B------:R-:W-:-:S06]  /*2310*/  DMUL R44, R44, 0.5 ;  /* 0x3fe000002c2c7828 */ /* 0x000fcc0000000000 */
[----:B------:R-:W-:-:S06]  /*2320*/  DSETP.GTU.AND P0, PT, |R8|, +INF , PT ;  /* 0x7ff000000800742a */ /* 0x000fcc0003f0c200 */
[----:B------:R-:W-:Y:S02]  /*2330*/  FSEL R8, R8, R24, P0 ;  /* 0x0000001808087208 */ /* 0x000fe40000000000 */
[----:B------:R-:W-:Y:S01]  /*2340*/  FSEL R9, R9, R11, P0 ;  /* 0x0000000b09097208 */ /* 0x000fe20000000000 */
[----:B------:R-:W-:Y:S06]  /*2350*/  BRA `(.L_x_2337) ;  /* 0x0000005800407947 */ /* 0x000fec0003800000 */
.L_x_2338:
        /* <DEDUP_REMOVED lines=29> */
.L_x_2347:
        /* <DEDUP_REMOVED lines=66> */
[C-C-:B------:R-:W-:Y:S02]  /*2950*/  DSETP.LT.OR P0, PT, R56.reuse, R42.reuse, P0 ;  /* 0x0000002a3800722a */ /* 0x140fe40000701400 */
[----:B------:R-:W-:Y:S01]  /*2960*/  DSETP.GEU.AND P3, PT, R56, R42, PT ;  /* 0x0000002a3800722a */ /* 0x000fe20003f6e000 */
[----:B------:R-:W-:-:S05]  /*2970*/  IMAD.MOV.U32 R41, RZ, RZ, R51 ;  /* 0x000000ffff297224 */ /* 0x000fca00078e0033 */
        /* <DEDUP_REMOVED lines=11> */
[----:B------:R-:W-:Y:S02]  /*2a30*/  IMAD.MOV.U32 R51, RZ, RZ, R37 ;  /* 0x000000ffff337224 */ /* 0x000fe400078e0025 */
[----:B------:R-:W-:Y:S02]  /*2a40*/  IMAD.MOV.U32 R42, RZ, RZ, R44 ;  /* 0x000000ffff2a7224 */ /* 0x000fe400078e002c */
[----:B------:R-:W-:Y:S01]  /*2a50*/  IMAD.MOV.U32 R43, RZ, RZ, R45 ;  /* 0x000000ffff2b7224 */ /* 0x000fe200078e002d */
[----:B------:R-:W-:Y:S06]  /*2a60*/  @P0 BRA `(.L_x_2347) ;  /* 0xfffffff800b00947 */ /* 0x000fec000383ffff */
[----:B------:R-:W-:Y:S05]  /*2a70*/  BSYNC B0 ;  /* 0x0000000000007941 */ /* 0x000fea0003800000 */
.L_x_2346:
        /* <DEDUP_REMOVED lines=98> */
.L_x_2349:
        /* <DEDUP_REMOVED lines=21> */
.L_x_2352:
[----:B------:R-:W-:Y:S05]  /*31f0*/  BSYNC B3 ;  /* 0x0000000000037941 */ /* 0x000fea0003800000 */
.L_x_2351:
        /* <DEDUP_REMOVED lines=29> */
.L_x_2350:
[----:B------:R-:W-:Y:S05]  /*33d0*/  BSYNC B2 ;  /* 0x0000000000027941 */ /* 0x000fea0003800000 */
.L_x_2348:
        /* <DEDUP_REMOVED lines=21> */
.L_x_2354:
[----:B------:R-:W-:Y:S05]  /*3530*/  BSYNC B2 ;  /* 0x0000000000027941 */ /* 0x000fea0003800000 */
.L_x_2353:
        /* <DEDUP_REMOVED lines=82> */
.L_x_2356:
[----:B------:R-:W-:-:S04]  /*3a60*/  ISETP.GE.AND P0, PT, R9, RZ, PT ;  /* 0x000000ff0900720c */ /* 0x000fc80003f06270 */
[----:B------:R-:W-:Y:S02]  /*3a70*/  FSEL R24, RZ, 3.37028055040000000000e+12, P0 ;  /* 0x54442d18ff187808 */ /* 0x000fe40000000000 */
[----:B------:R-:W-:-:S07]  /*3a80*/  FSEL R25, RZ, 2.1426990032196044922, P0 ;  /* 0x400921fbff197808 */ /* 0x000fce0000000000 */
.L_x_2357:
[----:B------:R-:W-:Y:S05]  /*3a90*/  BSYNC B0 ;  /* 0x0000000000007941 */ /* 0x000fea0003800000 */
.L_x_2355:
[----:B------:R-:W-:Y:S01]  /*3aa0*/  DADD R8, |R8|, |R10| ;  /* 0x0000000008087229 */ /* 0x000fe2000000060a */
[----:B------:R-:W-:Y:S01]  /*3ab0*/  LOP3.LUT R11, R25, 0x80000000, R11, 0xb8, !PT ;  /* 0x80000000190b7812 */ /* 0x000fe200078eb80b */
[----:B------:R-:W-:-:S06]  /*3ac0*/  DMUL R44, R44, 0.5 ;  /* 0x3fe000002c2c7828 */ /* 0x000fcc0000000000 */
[----:B------:R-:W-:-:S06]  /*3ad0*/  DSETP.GTU.AND P0, PT, |R8|, +INF , PT ;  /* 0x7ff000000800742a */ /* 0x000fcc0003f0c200 */
[----:B------:R-:W-:Y:S02]  /*3ae0*/  FSEL R8, R8, R24, P0 ;  /* 0x0000001808087208 */ /* 0x000fe40000000000 */
[----:B------:R-:W-:Y:S01]  /*3af0*/  FSEL R9, R9, R11, P0 ;  /* 0x0000000b09097208 */ /* 0x000fe20000000000 */
[----:B------:R-:W-:Y:S06]  /*3b00*/  BRA `(.L_x_2337) ;  /* 0x0000004000547947 */ /* 0x000fec0003800000 */
.L_x_2325:
        /* <DEDUP_REMOVED lines=134> */
.L_x_2359:
[----:B------:R-:W-:Y:S05]  /*4370*/  BSYNC B0 ;  /* 0x0000000000007941 */ /* 0x000fea0003800000 */
.L_x_2358:
        /* <DEDUP_REMOVED lines=9> */
.L_x_2361:
[----:B------:R-:W-:Y:S05]  /*4410*/  BSYNC B2 ;  /* 0x0000000000027941 */ /* 0x000fea0003800000 */
.L_x_2360:
        /* <DEDUP_REMOVED lines=82> */
.L_x_2363:
[----:B------:R-:W-:-:S04]  /*4940*/  ISETP.GE.AND P0, PT, R9, RZ, PT ;  /* 0x000000ff0900720c */ /* 0x000fc80003f06270 */
[----:B------:R-:W-:Y:S02]  /*4950*/  FSEL R24, RZ, 3.37028055040000000000e+12, P0 ;  /* 0x54442d18ff187808 */ /* 0x000fe40000000000 */
[----:B------:R-:W-:-:S07]  /*4960*/  FSEL R25, RZ, 2.1426990032196044922, P0 ;  /* 0x400921fbff197808 */ /* 0x000fce0000000000 */
.L_x_2364:
[----:B------:R-:W-:Y:S05]  /*4970*/  BSYNC B0 ;  /* 0x0000000000007941 */ /* 0x000fea0003800000 */
.L_x_2362:
[----:B------:R-:W-:Y:S01]  /*4980*/  DADD R8, |R8|, |R10| ;  /* 0x0000000008087229 */ /* 0x000fe2000000060a */
[----:B------:R-:W-:-:S07]  /*4990*/  LOP3.LUT R11, R25, 0x80000000, R11, 0xb8, !PT ;  /* 0x80000000190b7812 */ /* 0x000fce00078eb80b */
[----:B------:R-:W-:-:S06]  /*49a0*/  DSETP.GTU.AND P0, PT, |R8|, +INF , PT ;  /* 0x7ff000000800742a */ /* 0x000fcc0003f0c200 */
[----:B------:R-:W-:Y:S02]  /*49b0*/  FSEL R8, R8, R24, P0 ;  /* 0x0000001808087208 */ /* 0x000fe40000000000 */
[----:B------:R-:W-:Y:S01]  /*49c0*/  FSEL R9, R9, R11, P0 ;  /* 0x0000000b09097208 */ /* 0x000fe20000000000 */
[----:B------:R-:W-:Y:S06]  /*49d0*/  BRA `(.L_x_2337) ;  /* 0x0000003000a07947 */ /* 0x000fec0003800000 */
.L_x_2324:
        /* <DEDUP_REMOVED lines=91> */
.L_x_2367:
        /* <DEDUP_REMOVED lines=21> */
.L_x_2370:
[----:B------:R-:W-:Y:S05]  /*50e0*/  BSYNC B3 ;  /* 0x0000000000037941 */ /* 0x000fea0003800000 */
.L_x_2369:
        /* <DEDUP_REMOVED lines=29> */
.L_x_2368:
[----:B------:R-:W-:Y:S05]  /*52c0*/  BSYNC B2 ;  /* 0x0000000000027941 */ /* 0x000fea0003800000 */
.L_x_2366:
        /* <DEDUP_REMOVED lines=83> */
.L_x_2365:
        /* <DEDUP_REMOVED lines=85> */
.L_x_2323:
        /* <DEDUP_REMOVED lines=22> */
[----:B-----5:R-:W-:Y:S05]  /*5eb0*/  CALL.REL.NOINC `($__internal_3_$__cuda_sm20_div_rn_f64_full) ;  /* 0x00000474009c7944 */ /* 0x020fea0003c00000 */
.L_x_2372:
[----:B------:R-:W-:Y:S05]  /*5ec0*/  BSYNC B2 ;  /* 0x0000000000027941 */ /* 0x000fea0003800000 */
.L_x_2371:
        /* <DEDUP_REMOVED lines=24> */
[----:B------:R-:W-:Y:S02]  /*6050*/  IMAD.MOV.U32 R26, RZ, RZ, R24 ;  /* 0x000000ffff1a7224 */ /* 0x000fe400078e0018 */
[----:B------:R-:W-:-:S07]  /*6060*/  IMAD.MOV.U32 R27, RZ, RZ, R25 ;  /* 0x000000ffff1b7224 */ /* 0x000fce00078e0019 */
.L_x_2374:
[----:B------:R-:W-:Y:S05]  /*6070*/  BSYNC B2 ;  /* 0x0000000000027941 */ /* 0x000fea0003800000 */
.L_x_2373:
        /* <DEDUP_REMOVED lines=135> */
.L_x_2376:
[----:B------:R-:W-:Y:S05]  /*68f0*/  BSYNC B0 ;  /* 0x0000000000007941 */ /* 0x000fea0003800000 */
.L_x_2375:
        /* <DEDUP_REMOVED lines=9> */
.L_x_2378:
[----:B------:R-:W-:Y:S05]  /*6990*/  BSYNC B2 ;  /* 0x0000000000027941 */ /* 0x000fea0003800000 */
.L_x_2377:
        /* <DEDUP_REMOVED lines=82> */
.L_x_2380:
[----:B------:R-:W-:-:S04]  /*6ec0*/  ISETP.GE.AND P0, PT, R9, RZ, PT ;  /* 0x000000ff0900720c */ /* 0x000fc80003f06270 */
[----:B------:R-:W-:Y:S02]  /*6ed0*/  FSEL R24, RZ, 3.37028055040000000000e+12, P0 ;  /* 0x54442d18ff187808 */ /* 0x000fe40000000000 */
[----:B------:R-:W-:-:S07]  /*6ee0*/  FSEL R25, RZ, 2.1426990032196044922, P0 ;  /* 0x400921fbff197808 */ /* 0x000fce0000000000 */
.L_x_2381:
[----:B------:R-:W-:Y:S05]  /*6ef0*/  BSYNC B0 ;  /* 0x0000000000007941 */ /* 0x000fea0003800000 */
.L_x_2379:
[----:B------:R-:W-:Y:S01]  /*6f00*/  DADD R8, |R8|, |R10| ;  /* 0x0000000008087229 */ /* 0x000fe2000000060a */
[----:B------:R-:W-:Y:S01]  /*6f10*/  LOP3.LUT R11, R25, 0x80000000, R11, 0xb8, !PT ;  /* 0x80000000190b7812 */ /* 0x000fe200078eb80b */
[----:B------:R-:W-:-:S06]  /*6f20*/  DADD R44, R44, 1 ;  /* 0x3ff000002c2c7429 */ /* 0x000fcc0000000000 */
[----:B------:R-:W-:-:S06]  /*6f30*/  DSETP.GTU.AND P0, PT, |R8|, +INF , PT ;  /* 0x7ff000000800742a */ /* 0x000fcc0003f0c200 */
[----:B------:R-:W-:Y:S02]  /*6f40*/  FSEL R8, R8, R24, P0 ;  /* 0x0000001808087208 */ /* 0x000fe40000000000 */
[----:B------:R-:W-:Y:S01]  /*6f50*/  FSEL R9, R9, R11, P0 ;  /* 0x0000000b09097208 */ /* 0x000fe20000000000 */
[----:B------:R-:W-:Y:S06]  /*6f60*/  BRA `(.L_x_2337) ;  /* 0x0000000c003c7947 */ /* 0x000fec0003800000 */
.L_x_2322:
        /* <DEDUP_REMOVED lines=106> */
.L_x_2383:
[----:B------:R-:W-:Y:S05]  /*7610*/  BSYNC B0 ;  /* 0x0000000000007941 */ /* 0x000fea0003800000 */
.L_x_2382:
        /* <DEDUP_REMOVED lines=9> */
.L_x_2385:
[----:B------:R-:W-:Y:S05]  /*76b0*/  BSYNC B2 ;  /* 0x0000000000027941 */ /* 0x000fea0003800000 */
.L_x_2384:
        /* <DEDUP_REMOVED lines=82> */
.L_x_2387:
[----:B------:R-:W-:Y:S02]  /*7be0*/  FSEL R24, RZ, 3.37028055040000000000e+12, P0 ;  /* 0x54442d18ff187808 */ /* 0x000fe40000000000 */
[----:B------:R-:W-:-:S07]  /*7bf0*/  FSEL R25, RZ, 2.1426990032196044922, P0 ;  /* 0x400921fbff197808 */ /* 0x000fce0000000000 */
.L_x_2388:
[----:B------:R-:W-:Y:S05]  /*7c00*/  BSYNC B0 ;  /* 0x0000000000007941 */ /* 0x000fea0003800000 */
.L_x_2386:
[----:B------:R-:W-:Y:S01]  /*7c10*/  DADD R8, |R8|, |R10| ;  /* 0x0000000008087229 */ /* 0x000fe2000000060a */
[----:B------:R-:W-:-:S07]  /*7c20*/  LOP3.LUT R11, R25, 0x80000000, R11, 0xb8, !PT ;  /* 0x80000000190b7812 */ /* 0x000fce00078eb80b */
[----:B------:R-:W-:-:S06]  /*7c30*/  DSETP.GTU.AND P0, PT, |R8|, +INF , PT ;  /* 0x7ff000000800742a */ /* 0x000fcc0003f0c200 */
[----:B------:R-:W-:Y:S02]  /*7c40*/  FSEL R8, R8, R24, P0 ;  /* 0x0000001808087208 */ /* 0x000fe40000000000 */
[----:B------:R-:W-:-:S07]  /*7c50*/  FSEL R9, R9, R11, P0 ;  /* 0x0000000b09097208 */ /* 0x000fce0000000000 */
.L_x_2337:
[----:B------:R-:W-:Y:S05]  /*7c60*/  BSYNC B1 ;  /* 0x0000000000017941 */ /* 0x000fea0003800000 */
.L_x_2321:
        /* <DEDUP_REMOVED lines=76> */
.L_x_2395:
[----:B------:R-:W-:Y:S05]  /*8130*/  BSYNC B0 ;  /* 0x0000000000007941 */ /* 0x000fea0003800000 */
.L_x_2394:
        /* <DEDUP_REMOVED lines=21> */
[----:B-----5:R-:W-:Y:S05]  /*8290*/  CALL.REL.NOINC `($_ZN2at6native61_GLOBAL__N__44eb8e94_28_ForeachBinaryOpScalarList_cu_dda10a6925multi_tensor_apply_kernelINS1_28TensorListScalarListMetadataIN3c107complexIdEELi1EEENS1_25BinaryOpScalarListFunctorIS6_Li1ELi1ELi0EEEJNS1_13power_functorIS6_EEEEEvT_T0_DpT1_$__internal_trig_reduction_slowpathd) ;  /* 0x00000458003c7944 */ /* 0x020fea0003c00000 */
[----:B------:R-:W-:Y:S02]  /*82a0*/  IMAD.MOV.U32 R44, RZ, RZ, R30 ;  /* 0x000000ffff2c7224 */ /* 0x000fe400078e001e */
[----:B------:R-:W-:Y:S01]  /*82b0*/  IMAD.MOV.U32 R45, RZ, RZ, R31 ;  /* 0x000000ffff2d7224 */ /* 0x000fe200078e001f */
[----:B------:R-:W-:Y:S06]  /*82c0*/  BRA `(.L_x_2398) ;  /* 0x0000000000087947 */ /* 0x000fec0003800000 */
.L_x_2397:
[----:B------:R-:W-:Y:S01]  /*82d0*/  DMUL R44, RZ, R40 ;  /* 0x00000028ff2c7228 */ /* 0x000fe20000000000 */
[----:B------:R-:W-:-:S10]  /*82e0*/  IMAD.MOV.U32 R27, RZ, RZ, RZ ;  /* 0x000000ffff1b7224 */ /* 0x000fd400078e00ff */
.L_x_2398:
[----:B------:R-:W-:Y:S05]  /*82f0*/  BSYNC B2 ;  /* 0x0000000000027941 */ /* 0x000fea0003800000 */
.L_x_2396:
        /* <DEDUP_REMOVED lines=46> */
[----:B------:R-:W-:Y:S02]  /*85e0*/  IMAD.MOV.U32 R32, RZ, RZ, R30 ;  /* 0x000000ffff207224 */ /* 0x000fe400078e001e */
[----:B------:R-:W-:Y:S01]  /*85f0*/  IMAD.MOV.U32 R33, RZ, RZ, R31 ;  /* 0x000000ffff217224 */ /* 0x000fe200078e001f */
[----:B------:R-:W-:Y:S06]  /*8600*/  BRA `(.L_x_2401) ;  /* 0x0000000000087947 */ /* 0x000fec0003800000 */
.L_x_2400:
[----:B------:R-:W-:Y:S01]  /*8610*/  DMUL R32, RZ, R40 ;  /* 0x00000028ff207228 */ /* 0x000fe20000000000 */
[----:B------:R-:W-:-:S10]  /*8620*/  IMAD.MOV.U32 R34, RZ, RZ, RZ ;  /* 0x000000ffff227224 */ /* 0x000fd400078e00ff */
.L_x_2401:
[----:B------:R-:W-:Y:S05]  /*8630*/  BSYNC B2 ;  /* 0x0000000000027941 */ /* 0x000fea0003800000 */
.L_x_2399:
        /* <DEDUP_REMOVED lines=25> */
.L_x_2393:
        /* <DEDUP_REMOVED lines=63> */
.L_x_2404:
[----:B------:R-:W-:Y:S05]  /*8bc0*/  BSYNC B0 ;  /* 0x0000000000007941 */ /* 0x000fea0003800000 */
.L_x_2403:
        /* <DEDUP_REMOVED lines=25> */
.L_x_2406:
[----:B------:R-:W-:Y:S01]  /*8d60*/  DMUL R44, RZ, R40 ;  /* 0x00000028ff2c7228 */ /* 0x000fe20000000000 */
[----:B------:R-:W-:-:S10]  /*8d70*/  IMAD.MOV.U32 R27, RZ, RZ, RZ ;  /* 0x000000ffff1b7224 */ /* 0x000fd400078e00ff */
.L_x_2407:
[----:B------:R-:W-:Y:S05]  /*8d80*/  BSYNC B2 ;  /* 0x0000000000027941 */ /* 0x000fea0003800000 */
.L_x_2405:
        /* <DEDUP_REMOVED lines=49> */
.L_x_2409:
[----:B------:R-:W-:Y:S01]  /*90a0*/  DMUL R32, RZ, R40 ;  /* 0x00000028ff207228 */ /* 0x000fe20000000000 */
[----:B------:R-:W-:-:S10]  /*90b0*/  IMAD.MOV.U32 R34, RZ, RZ, RZ ;  /* 0x000000ffff227224 */ /* 0x000fd400078e00ff */
.L_x_2410:
[----:B------:R-:W-:Y:S05]  /*90c0*/  BSYNC B2 ;  /* 0x0000000000027941 */ /* 0x000fea0003800000 */
.L_x_2408:
        /* <DEDUP_REMOVED lines=39> */
.L_x_2392:
        /* <DEDUP_REMOVED lines=11> */
.L_x_2411:
[----:B------:R-:W-:-:S10]  /*93f0*/  DADD R8, R40, -R40 ;  /* 0x0000000028087229 */ /* 0x000fd40000000828 */
[----:B------:R-:W-:Y:S02]  /*9400*/  IMAD.MOV.U32 R10, RZ, RZ, R8 ;  /* 0x000000ffff0a7224 */ /* 0x000fe400078e0008 */
[----:B------:R-:W-:Y:S01]  /*9410*/  IMAD.MOV.U32 R11, RZ, RZ, R9 ;  /* 0x000000ffff0b7224 */ /* 0x000fe200078e0009 */
[----:B------:R-:W-:Y:S06]  /*9420*/  BRA `(.L_x_2402) ;  /* 0x00000008009c7947 */ /* 0x000fec0003800000 */
.L_x_2391:
        /* <DEDUP_REMOVED lines=26> */
.L_x_2413:
[----:B------:R-:W-:Y:S01]  /*95d0*/  DMUL R34, RZ, R40 ;  /* 0x00000028ff227228 */ /* 0x000fe20000000000 */
[----:B------:R-:W-:-:S10]  /*95e0*/  IMAD.MOV.U32 R27, RZ, RZ, RZ ;  /* 0x000000ffff1b7224 */ /* 0x000fd400078e00ff */
.L_x_2414:
[----:B------:R-:W-:Y:S05]  /*95f0*/  BSYNC B2 ;  /* 0x0000000000027941 */ /* 0x000fea0003800000 */
.L_x_2412:
        /* <DEDUP_REMOVED lines=49> */
.L_x_2416:
[----:B------:R-:W-:Y:S01]  /*9910*/  DMUL R10, RZ, R40 ;  /* 0x00000028ff0a7228 */ /* 0x000fe20000000000 */
[----:B------:R-:W-:-:S10]  /*9920*/  IMAD.MOV.U32 R37, RZ, RZ, RZ ;  /* 0x000000ffff257224 */ /* 0x000fd400078e00ff */
.L_x_2417:
[----:B------:R-:W-:Y:S05]  /*9930*/  BSYNC B2 ;  /* 0x0000000000027941 */ /* 0x000fea0003800000 */
.L_x_2415:
        /* <DEDUP_REMOVED lines=24> */
.L_x_2390:
        /* <DEDUP_REMOVED lines=59> */
.L_x_2419:
[----:B------:R-:W-:Y:S05]  /*9e70*/  BSYNC B0 ;  /* 0x0000000000007941 */ /* 0x000fea0003800000 */
.L_x_2418:
[----:B------:R-:W-:Y:S02]  /*9e80*/  IMAD.MOV.U32 R10, RZ, RZ, R40 ;  /* 0x000000ffff0a7224 */ /* 0x000fe400078e0028 */
[----:B------:R-:W-:-:S07]  /*9e90*/  IMAD.MOV.U32 R11, RZ, RZ, R41 ;  /* 0x000000ffff0b7224 */ /* 0x000fce00078e0029 */
.L_x_2402:
[----:B------:R-:W-:Y:S05]  /*9ea0*/  BSYNC B1 ;  /* 0x0000000000017941 */ /* 0x000fea0003800000 */
.L_x_2389:
        /* <DEDUP_REMOVED lines=117> */
.L_x_2427:
        /* <DEDUP_REMOVED lines=20> */
[----:B------:R-:W-:Y:S05]  /*a740*/  CALL.REL.NOINC `($__internal_3_$__cuda_sm20_div_rn_f64_full) ;  /* 0x0000042c00787944 */ /* 0x000fea0003c00000 */
.L_x_2430:
[----:B------:R-:W-:Y:S05]  /*a750*/  BSYNC B3 ;  /* 0x0000000000037941 */ /* 0x000fea0003800000 */
.L_x_2429:
        /* <DEDUP_REMOVED lines=29> */
.L_x_2428:
[----:B------:R-:W-:Y:S05]  /*a930*/  BSYNC B2 ;  /* 0x0000000000027941 */ /* 0x000fea0003800000 */
.L_x_2426:
        /* <DEDUP_REMOVED lines=20> */
[----:B------:R-:W-:Y:S05]  /*aa80*/  CALL.REL.NOINC `($__internal_3_$__cuda_sm20_div_rn_f64_full) ;  /* 0x0000042800a87944 */ /* 0x000fea0003c00000 */
.L_x_2432:
[----:B------:R-:W-:Y:S05]  /*aa90*/  BSYNC B2 ;  /* 0x0000000000027941 */ /* 0x000fea0003800000 */
.L_x_2431:
        /* <DEDUP_REMOVED lines=82> */
.L_x_2434:
[----:B------:R-:W-:-:S04]  /*afc0*/  ISETP.GE.AND P0, PT, R21, RZ, PT ;  /* 0x000000ff1500720c */ /* 0x000fc80003f06270 */
[----:B------:R-:W-:Y:S02]  /*afd0*/  FSEL R24, RZ, 3.37028055040000000000e+12, P0 ;  /* 0x54442d18ff187808 */ /* 0x000fe40000000000 */
[----:B------:R-:W-:-:S07]  /*afe0*/  FSEL R25, RZ, 2.1426990032196044922, P0 ;  /* 0x400921fbff197808 */ /* 0x000fce0000000000 */
.L_x_2435:
[----:B------:R-:W-:Y:S05]  /*aff0*/  BSYNC B0 ;  /* 0x0000000000007941 */ /* 0x000fea0003800000 */
.L_x_2433:
[----:B------:R-:W-:Y:S01]  /*b000*/  DADD R20, |R20|, |R22| ;  /* 0x0000000014147229 */ /* 0x000fe20000000616 */
[----:B------:R-:W-:Y:S01]  /*b010*/  LOP3.LUT R23, R25, 0x80000000, R23, 0xb8, !PT ;  /* 0x8000000019177812 */ /* 0x000fe200078eb817 */
[----:B------:R-:W-:-:S06]  /*b020*/  DMUL R44, R44, 0.5 ;  /* 0x3fe000002c2c7828 */ /* 0x000fcc0000000000 */
[----:B------:R-:W-:-:S06]  /*b030*/  DSETP.GTU.AND P0, PT, |R20|, +INF , PT ;  /* 0x7ff000001400742a */ /* 0x000fcc0003f0c200 */
[----:B------:R-:W-:Y:S02]  /*b040*/  FSEL R20, R20, R24, P0 ;  /* 0x0000001814147208 */ /* 0x000fe40000000000 */
[----:B------:R-:W-:Y:S01]  /*b050*/  FSEL R21, R21, R23, P0 ;  /* 0x0000001715157208 */ /* 0x000fe20000000000 */
[----:B------:R-:W-:Y:S06]  /*b060*/  BRA `(.L_x_2436) ;  /* 0x0000006400687947 */ /* 0x000fec0003800000 */
.L_x_2425:
        /* <DEDUP_REMOVED lines=98> */
.L_x_2439:
[----:B------:R-:W-:Y:S05]  /*b690*/  BSYNC B0 ;  /* 0x0000000000007941 */ /* 0x000fea0003800000 */
.L_x_2438:
        /* <DEDUP_REMOVED lines=8> */
[----:B------:R-:W-:Y:S05]  /*b720*/  CALL.REL.NOINC `($__internal_3_$__cuda_sm20_div_rn_f64_full) ;  /* 0x0000041c00807944 */ /* 0x000fea0003c00000 */
.L_x_2441:
[----:B------:R-:W-:Y:S05]  /*b730*/  BSYNC B2 ;  /* 0x0000000000027941 */ /* 0x000fea0003800000 */
.L_x_2440:
        /* <DEDUP_REMOVED lines=82> */
.L_x_2443:
[----:B------:R-:W-:-:S04]  /*bc60*/  ISETP.GE.AND P0, PT, R21, RZ, PT ;  /* 0x000000ff1500720c */ /* 0x000fc80003f06270 */
[----:B------:R-:W-:Y:S02]  /*bc70*/  FSEL R24, RZ, 3.37028055040000000000e+12, P0 ;  /* 0x54442d18ff187808 */ /* 0x000fe40000000000 */
[----:B------:R-:W-:-:S07]  /*bc80*/  FSEL R25, RZ, 2.1426990032196044922, P0 ;  /* 0x400921fbff197808 */ /* 0x000fce0000000000 */
.L_x_2444:
[----:B------:R-:W-:Y:S05]  /*bc90*/  BSYNC B0 ;  /* 0x0000000000007941 */ /* 0x000fea0003800000 */
.L_x_2442:
[----:B------:R-:W-:Y:S01]  /*bca0*/  DADD R20, |R20|, |R22| ;  /* 0x0000000014147229 */ /* 0x000fe20000000616 */
[----:B------:R-:W-:Y:S01]  /*bcb0*/  LOP3.LUT R23, R25, 0x80000000, R23, 0xb8, !PT ;  /* 0x8000000019177812 */ /* 0x000fe200078eb817 */
[----:B------:R-:W-:-:S06]  /*bcc0*/  DMUL R44, R44, 0.5 ;  /* 0x3fe000002c2c7828 */ /* 0x000fcc0000000000 */
[----:B------:R-:W-:-:S06]  /*bcd0*/  DSETP.GTU.AND P0, PT, |R20|, +INF , PT ;  /* 0x7ff000001400742a */ /* 0x000fcc0003f0c200 */
[----:B------:R-:W-:Y:S02]  /*bce0*/  FSEL R20, R20, R24, P0 ;  /* 0x0000001814147208 */ /* 0x000fe40000000000 */
[----:B------:R-:W-:Y:S01]  /*bcf0*/  FSEL R21, R21, R23, P0 ;  /* 0x0000001715157208 */ /* 0x000fe20000000000 */
[----:B------:R-:W-:Y:S06]  /*bd00*/  BRA `(.L_x_2436) ;  /* 0x0000005800407947 */ /* 0x000fec0003800000 */
.L_x_2437:
        /* <DEDUP_REMOVED lines=29> */
.L_x_2446:
        /* <DEDUP_REMOVED lines=85> */
.L_x_2445:
        /* <DEDUP_REMOVED lines=98> */
.L_x_2448:
        /* <DEDUP_REMOVED lines=21> */
.L_x_2451:
[----:B------:R-:W-:Y:S05]  /*cba0*/  BSYNC B3 ;  /* 0x0000000000037941 */ /* 0x000fea0003800000 */
.L_x_2450:
        /* <DEDUP_REMOVED lines=29> */
.L_x_2449:
[----:B------:R-:W-:Y:S05]  /*cd80*/  BSYNC B2 ;  /* 0x0000000000027941 */ /* 0x000fea0003800000 */
.L_x_2447:
        /* <DEDUP_REMOVED lines=21> */
.L_x_2453:
[----:B------:R-:W-:Y:S05]  /*cee0*/  BSYNC B2 ;  /* 0x0000000000027941 */ /* 0x000fea0003800000 */
.L_x_2452:
        /* <DEDUP_REMOVED lines=82> */
.L_x_2455:
[----:B------:R-:W-:-:S04]  /*d410*/  ISETP.GE.AND P0, PT, R21, RZ, PT ;  /* 0x000000ff1500720c */ /* 0x000fc80003f06270 */
[----:B------:R-:W-:Y:S02]  /*d420*/  FSEL R24, RZ, 3.37028055040000000000e+12, P0 ;  /* 0x54442d18ff187808 */ /* 0x000fe40000000000 */
[----:B------:R-:W-:-:S07]  /*d430*/  FSEL R25, RZ, 2.1426990032196044922, P0 ;  /* 0x400921fbff197808 */ /* 0x000fce0000000000 */
.L_x_2456:
[----:B------:R-:W-:Y:S05]  /*d440*/  BSYNC B0 ;  /* 0x0000000000007941 */ /* 0x000fea0003800000 */
.L_x_2454:
[----:B------:R-:W-:Y:S01]  /*d450*/  DADD R20, |R20|, |R22| ;  /* 0x0000000014147229 */ /* 0x000fe20000000616 */
[----:B------:R-:W-:Y:S01]  /*d460*/  LOP3.LUT R23, R25, 0x80000000, R23, 0xb8, !PT ;  /* 0x8000000019177812 */ /* 0x000fe200078eb817 */
[----:B------:R-:W-:-:S06]  /*d470*/  DMUL R44, R44, 0.5 ;  /* 0x3fe000002c2c7828 */ /* 0x000fcc0000000000 */
[----:B------:R-:W-:-:S06]  /*d480*/  DSETP.GTU.AND P0, PT, |R20|, +INF , PT ;  /* 0x7ff000001400742a */ /* 0x000fcc0003f0c200 */
[----:B------:R-:W-:Y:S02]  /*d490*/  FSEL R20, R20, R24, P0 ;  /* 0x0000001814147208 */ /* 0x000fe40000000000 */
[----:B------:R-:W-:Y:S01]  /*d4a0*/  FSEL R21, R21, R23, P0 ;  /* 0x0000001715157208 */ /* 0x000fe20000000000 */
[----:B------:R-:W-:Y:S06]  /*d4b0*/  BRA `(.L_x_2436) ;  /* 0x0000004000547947 */ /* 0x000fec0003800000 */
.L_x_2424:
        /* <DEDUP_REMOVED lines=134> */
.L_x_2458:
[----:B------:R-:W-:Y:S05]  /*dd20*/  BSYNC B0 ;  /* 0x0000000000007941 */ /* 0x000fea0003800000 */
.L_x_2457:
        /* <DEDUP_REMOVED lines=9> */
.L_x_2460:
[----:B------:R-:W-:Y:S05]  /*ddc0*/  BSYNC B2 ;  /* 0x0000000000027941 */ /* 0x000fea0003800000 */
.L_x_2459:
        /* <DEDUP_REMOVED lines=82> */
.L_x_2462:
[----:B------:R-:W-:-:S04]  /*e2f0*/  ISETP.GE.AND P0, PT, R21, RZ, PT ;  /* 0x000000ff1500720c */ /* 0x000fc80003f06270 */
[----:B------:R-:W-:Y:S02]  /*e300*/  FSEL R24, RZ, 3.37028055040000000000e+12, P0 ;  /* 0x54442d18ff187808 */ /* 0x000fe40000000000 */
[----:B------:R-:W-:-:S07]  /*e310*/  FSEL R25, RZ, 2.1426990032196044922, P0 ;  /* 0x400921fbff197808 */ /* 0x000fce0000000000 */
.L_x_2463:
[----:B------:R-:W-:Y:S05]  /*e320*/  BSYNC B0 ;  /* 0x0000000000007941 */ /* 0x000fea0003800000 */
.L_x_2461:
[----:B------:R-:W-:Y:S01]  /*e330*/  DADD R20, |R20|, |R22| ;  /* 0x0000000014147229 */ /* 0x000fe20000000616 */
[----:B------:R-:W-:-:S07]  /*e340*/  LOP3.LUT R23, R25, 0x80000000, R23, 0xb8, !PT ;  /* 0x8000000019177812 */ /* 0x000fce00078eb817 */
[----:B------:R-:W-:-:S06]  /*e350*/  DSETP.GTU.AND P0, PT, |R20|, +INF , PT ;  /* 0x7ff000001400742a */ /* 0x000fcc0003f0c200 */
[----:B------:R-:W-:Y:S02]  /*e360*/  FSEL R20, R20, R24, P0 ;  /* 0x0000001814147208 */ /* 0x000fe40000000000 */
[----:B------:R-:W-:Y:S01]  /*e370*/  FSEL R21, R21, R23, P0 ;  /* 0x0000001715157208 */ /* 0x000fe20000000000 */
[----:B------:R-:W-:Y:S06]  /*e380*/  BRA `(.L_x_2436) ;  /* 0x0000003000a07947 */ /* 0x000fec0003800000 */
.L_x_2423:
        /* <DEDUP_REMOVED lines=91> */
.L_x_2466:
        /* <DEDUP_REMOVED lines=21> */
.L_x_2469:
[----:B------:R-:W-:Y:S05]  /*ea90*/  BSYNC B3 ;  /* 0x0000000000037941 */ /* 0x000fea0003800000 */
.L_x_2468:
        /* <DEDUP_REMOVED lines=29> */
.L_x_2467:
[----:B------:R-:W-:Y:S05]  /*ec70*/  BSYNC B2 ;  /* 0x0000000000027941 */ /* 0x000fea0003800000 */
.L_x_2465:
        /* <DEDUP_REMOVED lines=83> */
.L_x_2464:
        /* <DEDUP_REMOVED lines=85> */
.L_x_2422:
        /* <DEDUP_REMOVED lines=22> */
[----:B------:R-:W-:Y:S05]  /*f860*/  CALL.REL.NOINC `($__internal_3_$__cuda_sm20_div_rn_f64_full) ;  /* 0x000003dc00307944 */ /* 0x000fea0003c00000 */
.L_x_2471:
[----:B------:R-:W-:Y:S05]  /*f870*/  BSYNC B2 ;  /* 0x0000000000027941 */ /* 0x000fea0003800000 */
.L_x_2470:
        /* <DEDUP_REMOVED lines=24> */
[----:B------:R-:W-:Y:S02]  /*fa00*/  IMAD.MOV.U32 R26, RZ, RZ, R24 ;  /* 0x000000ffff1a7224 */ /* 0x000fe400078e0018 */
[----:B------:R-:W-:-:S07]  /*fa10*/  IMAD.MOV.U32 R27, RZ, RZ, R25 ;  /* 0x000000ffff1b7224 */ /* 0x000fce00078e0019 */
.L_x_2473:
[----:B------:R-:W-:Y:S05]  /*fa20*/  BSYNC B2 ;  /* 0x0000000000027941 */ /* 0x000fea0003800000 */
.L_x_2472:
        /* <DEDUP_REMOVED lines=135> */
.L_x_2475:
[----:B------:R-:W-:Y:S05]  /*102a0*/  BSYNC B0 ;  /* 0x0000000000007941 */ /* 0x000fea0003800000 */
.L_x_2474:
        /* <DEDUP_REMOVED lines=9> */
.L_x_2477:
[----:B------:R-:W-:Y:S05]  /*10340*/  BSYNC B2 ;  /* 0x0000000000027941 */ /* 0x000fea0003800000 */
.L_x_2476:
        /* <DEDUP_REMOVED lines=82> */
.L_x_2479:
[----:B------:R-:W-:-:S04]  /*10870*/  ISETP.GE.AND P0, PT, R21, RZ, PT ;  /* 0x000000ff1500720c */ /* 0x000fc80003f06270 */
[----:B------:R-:W-:Y:S02]  /*10880*/  FSEL R24, RZ, 3.37028055040000000000e+12, P0 ;  /* 0x54442d18ff187808 */ /* 0x000fe40000000000 */
[----:B------:R-:W-:-:S07]  /*10890*/  FSEL R25, RZ, 2.1426990032196044922, P0 ;  /* 0x400921fbff197808 */ /* 0x000fce0000000000 */
.L_x_2480:
[----:B------:R-:W-:Y:S05]  /*108a0*/  BSYNC B0 ;  /* 0x0000000000007941 */ /* 0x000fea0003800000 */
.L_x_2478:
[----:B------:R-:W-:Y:S01]  /*108b0*/  DADD R20, |R20|, |R22| ;  /* 0x0000000014147229 */ /* 0x000fe20000000616 */
[----:B------:R-:W-:Y:S01]  /*108c0*/  LOP3.LUT R23, R25, 0x80000000, R23, 0xb8, !PT ;  /* 0x8000000019177812 */ /* 0x000fe200078eb817 */
[----:B------:R-:W-:-:S06]  /*108d0*/  DADD R44, R44, 1 ;  /* 0x3ff000002c2c7429 */ /* 0x000fcc0000000000 */
[----:B------:R-:W-:-:S06]  /*108e0*/  DSETP.GTU.AND P0, PT, |R20|, +INF , PT ;  /* 0x7ff000001400742a */ /* 0x000fcc0003f0c200 */
[----:B------:R-:W-:Y:S02]  /*108f0*/  FSEL R20, R20, R24, P0 ;  /* 0x0000001814147208 */ /* 0x000fe40000000000 */
[----:B------:R-:W-:Y:S01]  /*10900*/  FSEL R21, R21, R23, P0 ;  /* 0x0000001715157208 */ /* 0x000fe20000000000 */
[----:B------:R-:W-:Y:S06]  /*10910*/  BRA `(.L_x_2436) ;  /* 0x0000000c003c7947 */ /* 0x000fec0003800000 */
.L_x_2421:
        /* <DEDUP_REMOVED lines=106> */
.L_x_2482:
[----:B------:R-:W-:Y:S05]  /*10fc0*/  BSYNC B0 ;  /* 0x0000000000007941 */ /* 0x000fea0003800000 */
.L_x_2481:
        /* <DEDUP_REMOVED lines=9> */
.L_x_2484:
[----:B------:R-:W-:Y:S05]  /*11060*/  BSYNC B2 ;  /* 0x0000000000027941 */ /* 0x000fea0003800000 */
.L_x_2483:
        /* <DEDUP_REMOVED lines=82> */
.L_x_2486:
[----:B------:R-:W-:Y:S02]  /*11590*/  FSEL R24, RZ, 3.37028055040000000000e+12, P0 ;  /* 0x54442d18ff187808 */ /* 0x000fe40000000000 */
[----:B------:R-:W-:-:S07]  /*115a0*/  FSEL R25, RZ, 2.1426990032196044922, P0 ;  /* 0x400921fbff197808 */ /* 0x000fce0000000000 */
.L_x_2487:
[----:B------:R-:W-:Y:S05]  /*115b0*/  BSYNC B0 ;  /* 0x0000000000007941 */ /* 0x000fea0003800000 */
.L_x_2485:
[----:B------:R-:W-:Y:S01]  /*115c0*/  DADD R20, |R20|, |R22| ;  /* 0x0000000014147229 */ /* 0x000fe20000000616 */
[----:B------:R-:W-:-:S07]  /*115d0*/  LOP3.LUT R23, R25, 0x80000000, R23, 0xb8, !PT ;  /* 0x8000000019177812 */ /* 0x000fce00078eb817 */
[----:B------:R-:W-:-:S06]  /*115e0*/  DSETP.GTU.AND P0, PT, |R20|, +INF , PT ;  /* 0x7ff000001400742a */ /* 0x000fcc0003f0c200 */
[----:B------:R-:W-:Y:S02]  /*115f0*/  FSEL R20, R20, R24, P0 ;  /* 0x0000001814147208 */ /* 0x000fe40000000000 */
[----:B------:R-:W-:-:S07]  /*11600*/  FSEL R21, R21, R23, P0 ;  /* 0x0000001715157208 */ /* 0x000fce0000000000 */
.L_x_2436:
[----:B------:R-:W-:Y:S05]  /*11610*/  BSYNC B1 ;  /* 0x0000000000017941 */ /* 0x000fea0003800000 */
.L_x_2420:
        /* <DEDUP_REMOVED lines=76> */
.L_x_2494:
[----:B------:R-:W-:Y:S05]  /*11ae0*/  BSYNC B0 ;  /* 0x0000000000007941 */ /* 0x000fea0003800000 */
.L_x_2493:
        /* <DEDUP_REMOVED lines=21> */
[----:B------:R-:W-:Y:S05]  /*11c40*/  CALL.REL.NOINC `($_ZN2at6native61_GLOBAL__N__44eb8e94_28_ForeachBinaryOpScalarList_cu_dda10a6925multi_tensor_apply_kernelINS1_28TensorListScalarListMetadataIN3c107complexIdEELi1EEENS1_25BinaryOpScalarListFunctorIS6_Li1ELi1ELi0EEEJNS1_13power_functorIS6_EEEEEvT_T0_DpT1_$__internal_trig_reduction_slowpathd) ;  /* 0x000003bc00d07944 */ /* 0x000fea0003c00000 */
[----:B------:R-:W-:Y:S02]  /*11c50*/  IMAD.MOV.U32 R44, RZ, RZ, R30 ;  /* 0x000000ffff2c7224 */ /* 0x000fe400078e001e */
[----:B------:R-:W-:Y:S01]  /*11c60*/  IMAD.MOV.U32 R45, RZ, RZ, R31 ;  /* 0x000000ffff2d7224 */ /* 0x000fe200078e001f */
[----:B------:R-:W-:Y:S06]  /*11c70*/  BRA `(.L_x_2497) ;  /* 0x0000000000087947 */ /* 0x000fec0003800000 */
.L_x_2496:
[----:B------:R-:W-:Y:S01]  /*11c80*/  DMUL R44, RZ, R40 ;  /* 0x00000028ff2c7228 */ /* 0x000fe20000000000 */
[----:B------:R-:W-:-:S10]  /*11c90*/  IMAD.MOV.U32 R27, RZ, RZ, RZ ;  /* 0x000000ffff1b7224 */ /* 0x000fd400078e00ff */
.L_x_2497:
[----:B------:R-:W-:Y:S05]  /*11ca0*/  BSYNC B2 ;  /* 0x0000000000027941 */ /* 0x000fea0003800000 */
.L_x_2495:
        /* <DEDUP_REMOVED lines=46> */
[----:B------:R-:W-:Y:S02]  /*11f90*/  IMAD.MOV.U32 R32, RZ, RZ, R30 ;  /* 0x000000ffff207224 */ /* 0x000fe400078e001e */
[----:B------:R-:W-:Y:S01]  /*11fa0*/  IMAD.MOV.U32 R33, RZ, RZ, R31 ;  /* 0x000000ffff217224 */ /* 0x000fe200078e001f */
[----:B------:R-:W-:Y:S06]  /*11fb0*/  BRA `(.L_x_2500) ;  /* 0x0000000000087947 */ /* 0x000fec0003800000 */
.L_x_2499:
[----:B------:R-:W-:Y:S01]  /*11fc0*/  DMUL R32, RZ, R40 ;  /* 0x00000028ff207228 */ /* 0x000fe20000000000 */
[----:B------:R-:W-:-:S10]  /*11fd0*/  IMAD.MOV.U32 R34, RZ, RZ, RZ ;  /* 0x000000ffff227224 */ /* 0x000fd400078e00ff */
.L_x_2500:
[----:B------:R-:W-:Y:S05]  /*11fe0*/  BSYNC B2 ;  /* 0x0000000000027941 */ /* 0x000fea0003800000 */
.L_x_2498:
        /* <DEDUP_REMOVED lines=25> */
.L_x_2492:
        /* <DEDUP_REMOVED lines=63> */
.L_x_2503:
[----:B------:R-:W-:Y:S05]  /*12570*/  BSYNC B0 ;  /* 0x0000000000007941 */ /* 0x000fea0003800000 */
.L_x_2502:
        /* <DEDUP_REMOVED lines=25> */
.L_x_2505:
[----:B------:R-:W-:Y:S01]  /*12710*/  DMUL R44, RZ, R40 ;  /* 0x00000028ff2c7228 */ /* 0x000fe20000000000 */
[----:B------:R-:W-:-:S10]  /*12720*/  IMAD.MOV.U32 R27, RZ, RZ, RZ ;  /* 0x000000ffff1b7224 */ /* 0x000fd400078e00ff */
.L_x_2506:
[----:B------:R-:W-:Y:S05]  /*12730*/  BSYNC B2 ;  /* 0x0000000000027941 */ /* 0x000fea0003800000 */
.L_x_2504:
        /* <DEDUP_REMOVED lines=49> */
.L_x_2508:
[----:B------:R-:W-:Y:S01]  /*12a50*/  DMUL R32, RZ, R40 ;  /* 0x00000028ff207228 */ /* 0x000fe20000000000 */
[----:B------:R-:W-:-:S10]  /*12a60*/  IMAD.MOV.U32 R34, RZ, RZ, RZ ;  /* 0x000000ffff227224 */ /* 0x000fd400078e00ff */
.L_x_2509:
[----:B------:R-:W-:Y:S05]  /*12a70*/  BSYNC B2 ;  /* 0x0000000000027941 */ /* 0x000fea0003800000 */
.L_x_2507:
        /* <DEDUP_REMOVED lines=39> */
.L_x_2491:
        /* <DEDUP_REMOVED lines=11> */
.L_x_2510:
[----:B------:R-:W-:-:S10]  /*12da0*/  DADD R20, R40, -R40 ;  /* 0x0000000028147229 */ /* 0x000fd40000000828 */
[----:B------:R-:W-:Y:S02]  /*12db0*/  IMAD.MOV.U32 R22, RZ, RZ, R20 ;  /* 0x000000ffff167224 */ /* 0x000fe400078e0014 */
[----:B------:R-:W-:Y:S01]  /*12dc0*/  IMAD.MOV.U32 R23, RZ, RZ, R21 ;  /* 0x000000ffff177224 */ /* 0x000fe200078e0015 */
[----:B------:R-:W-:Y:S06]  /*12dd0*/  BRA `(.L_x_2501) ;  /* 0x00000008009c7947 */ /* 0x000fec0003800000 */
.L_x_2490:
        /* <DEDUP_REMOVED lines=26> */
.L_x_2512:
[----:B------:R-:W-:Y:S01]  /*12f80*/  DMUL R34, RZ, R40 ;  /* 0x00000028ff227228 */ /* 0x000fe20000000000 */
[----:B------:R-:W-:-:S10]  /*12f90*/  IMAD.MOV.U32 R27, RZ, RZ, RZ ;  /* 0x000000ffff1b7224 */ /* 0x000fd400078e00ff */
.L_x_2513:
[----:B------:R-:W-:Y:S05]  /*12fa0*/  BSYNC B2 ;  /* 0x0000000000027941 */ /* 0x000fea0003800000 */
.L_x_2511:
        /* <DEDUP_REMOVED lines=49> */
.L_x_2515:
[----:B------:R-:W-:Y:S01]  /*132c0*/  DMUL R22, RZ, R40 ;  /* 0x00000028ff167228 */ /* 0x000fe20000000000 */
[----:B------:R-:W-:-:S10]  /*132d0*/  IMAD.MOV.U32 R37, RZ, RZ, RZ ;  /* 0x000000ffff257224 */ /* 0x000fd400078e00ff */
.L_x_2516:
[----:B------:R-:W-:Y:S05]  /*132e0*/  BSYNC B2 ;  /* 0x0000000000027941 */ /* 0x000fea0003800000 */
.L_x_2514:
        /* <DEDUP_REMOVED lines=24> */
.L_x_2489:
        /* <DEDUP_REMOVED lines=59> */
.L_x_2518:
[----:B------:R-:W-:Y:S05]  /*13820*/  BSYNC B0 ;  /* 0x0000000000007941 */ /* 0x000fea0003800000 */
.L_x_2517:
[----:B------:R-:W-:Y:S02]  /*13830*/  IMAD.MOV.U32 R22, RZ, RZ, R40 ;  /* 0x000000ffff167224 */ /* 0x000fe400078e0028 */
[----:B------:R-:W-:-:S07]  /*13840*/  IMAD.MOV.U32 R23, RZ, RZ, R41 ;  /* 0x000000ffff177224 */ /* 0x000fce00078e0029 */
.L_x_2501:
[----:B------:R-:W-:Y:S05]  /*13850*/  BSYNC B1 ;  /* 0x0000000000017941 */ /* 0x000fea0003800000 */
.L_x_2488:
        /* <DEDUP_REMOVED lines=117> */
.L_x_2526:
        /* <DEDUP_REMOVED lines=21> */
.L_x_2529:
[----:B------:R-:W-:Y:S05]  /*14100*/  BSYNC B3 ;  /* 0x0000000000037941 */ /* 0x000fea0003800000 */
.L_x_2528:
        /* <DEDUP_REMOVED lines=29> */
.L_x_2527:
[----:B------:R-:W-:Y:S05]  /*142e0*/  BSYNC B2 ;  /* 0x0000000000027941 */ /* 0x000fea0003800000 */
.L_x_2525:
        /* <DEDUP_REMOVED lines=21> */
.L_x_2531:
[----:B------:R-:W-:Y:S05]  /*14440*/  BSYNC B2 ;  /* 0x0000000000027941 */ /* 0x000fea0003800000 */
.L_x_2530:
        /* <DEDUP_REMOVED lines=82> */
.L_x_2533:
[----:B------:R-:W-:-:S04]  /*14970*/  ISETP.GE.AND P0, PT, R17, RZ, PT ;  /* 0x000000ff1100720c */ /* 0x000fc80003f06270 */
[----:B------:R-:W-:Y:S02]  /*14980*/  FSEL R24, RZ, 3.37028055040000000000e+12, P0 ;  /* 0x54442d18ff187808 */ /* 0x000fe40000000000 */
[----:B------:R-:W-:-:S07]  /*14990*/  FSEL R25, RZ, 2.1426990032196044922, P0 ;  /* 0x400921fbff197808 */ /* 0x000fce0000000000 */
.L_x_2534:
[----:B------:R-:W-:Y:S05]  /*149a0*/  BSYNC B0 ;  /* 0x0000000000007941 */ /* 0x000fea0003800000 */
.L_x_2532:
[----:B------:R-:W-:Y:S01]  /*149b0*/  DADD R16, |R16|, |R18| ;  /* 0x0000000010107229 */ /* 0x000fe20000000612 */
[----:B------:R-:W-:Y:S01]  /*149c0*/  LOP3.LUT R19, R25, 0x80000000, R19, 0xb8, !PT ;  /* 0x8000000019137812 */ /* 0x000fe200078eb813 */
[----:B------:R-:W-:-:S06]  /*149d0*/  DMUL R44, R44, 0.5 ;  /* 0x3fe000002c2c7828 */ /* 0x000fcc0000000000 */
[----:B------:R-:W-:-:S06]  /*149e0*/  DSETP.GTU.AND P0, PT, |R16|, +INF , PT ;  /* 0x7ff000001000742a */ /* 0x000fcc0003f0c200 */
[----:B------:R-:W-:Y:S02]  /*149f0*/  FSEL R16, R16, R24, P0 ;  /* 0x0000001810107208 */ /* 0x000fe40000000000 */
[----:B------:R-:W-:Y:S01]  /*14a00*/  FSEL R17, R17, R19, P0 ;  /* 0x0000001311117208 */ /* 0x000fe20000000000 */
[----:B------:R-:W-:Y:S06]  /*14a10*/  BRA `(.L_x_2535) ;  /* 0x0000006400687947 */ /* 0x000fec0003800000 */
.L_x_2524:
        /* <DEDUP_REMOVED lines=98> */
.L_x_2538:
[----:B------:R-:W-:Y:S05]  /*15040*/  BSYNC B0 ;  /* 0x0000000000007941 */ /* 0x000fea0003800000 */
.L_x_2537:
        /* <DEDUP_REMOVED lines=9> */
.L_x_2540:
[----:B------:R-:W-:Y:S05]  /*150e0*/  BSYNC B2 ;  /* 0x0000000000027941 */ /* 0x000fea0003800000 */
.L_x_2539:
        /* <DEDUP_REMOVED lines=82> */
.L_x_2542:
[----:B------:R-:W-:-:S04]  /*15610*/  ISETP.GE.AND P0, PT, R17, RZ, PT ;  /* 0x000000ff1100720c */ /* 0x000fc80003f06270 */
[----:B------:R-:W-:Y:S02]  /*15620*/  FSEL R24, RZ, 3.37028055040000000000e+12, P0 ;  /* 0x54442d18ff187808 */ /* 0x000fe40000000000 */
[----:B------:R-:W-:-:S07]  /*15630*/  FSEL R25, RZ, 2.1426990032196044922, P0 ;  /* 0x400921fbff197808 */ /* 0x000fce0000000000 */
.L_x_2543:
[----:B------:R-:W-:Y:S05]  /*15640*/  BSYNC B0 ;  /* 0x0000000000007941 */ /* 0x000fea0003800000 */
.L_x_2541:
[----:B------:R-:W-:Y:S01]  /*15650*/  DADD R16, |R16|, |R18| ;  /* 0x0000000010107229 */ /* 0x000fe20000000612 */
[----:B------:R-:W-:Y:S01]  /*15660*/  LOP3.LUT R19, R25, 0x80000000, R19, 0xb8, !PT ;  /* 0x8000000019137812 */ /* 0x000fe200078eb813 */
[----:B------:R-:W-:-:S06]  /*15670*/  DMUL R44, R44, 0.5 ;  /* 0x3fe000002c2c7828 */ /* 0x000fcc0000000000 */
[----:B------:R-:W-:-:S06]  /*15680*/  DSETP.GTU.AND P0, PT, |R16|, +INF , PT ;  /* 0x7ff000001000742a */ /* 0x000fcc0003f0c200 */
[----:B------:R-:W-:Y:S02]  /*15690*/  FSEL R16, R16, R24, P0 ;  /* 0x0000001810107208 */ /* 0x000fe40000000000 */
[----:B------:R-:W-:Y:S01]  /*156a0*/  FSEL R17, R17, R19, P0 ;  /* 0x0000001311117208 */ /* 0x000fe20000000000 */
[----:B------:R-:W-:Y:S06]  /*156b0*/  BRA `(.L_x_2535) ;  /* 0x0000005800407947 */ /* 0x000fec0003800000 */
.L_x_2536:
        /* <DEDUP_REMOVED lines=29> */
.L_x_2545:
        /* <DEDUP_REMOVED lines=85> */
.L_x_2544:
        /* <DEDUP_REMOVED lines=98> */
.L_x_2547:
        /* <DEDUP_REMOVED lines=21> */
.L_x_2550:
[----:B------:R-:W-:Y:S05]  /*16550*/  BSYNC B3 ;  /* 0x0000000000037941 */ /* 0x000fea0003800000 */
.L_x_2549:
        /* <DEDUP_REMOVED lines=29> */
.L_x_2548:
[----:B------:R-:W-:Y:S05]  /*16730*/  BSYNC B2 ;  /* 0x0000000000027941 */ /* 0x000fea0003800000 */
.L_x_2546:
        /* <DEDUP_REMOVED lines=21> */
.L_x_2552:
[----:B------:R-:W-:Y:S05]  /*16890*/  BSYNC B2 ;  /* 0x0000000000027941 */ /* 0x000fea0003800000 */
.L_x_2551:
        /* <DEDUP_REMOVED lines=82> */
.L_x_2554:
[----:B------:R-:W-:-:S04]  /*16dc0*/  ISETP.GE.AND P0, PT, R17, RZ, PT ;  /* 0x000000ff1100720c */ /* 0x000fc80003f06270 */
[----:B------:R-:W-:Y:S02]  /*16dd0*/  FSEL R24, RZ, 3.37028055040000000000e+12, P0 ;  /* 0x54442d18ff187808 */ /* 0x000fe40000000000 */
[----:B------:R-:W-:-:S07]  /*16de0*/  FSEL R25, RZ, 2.1426990032196044922, P0 ;  /* 0x400921fbff197808 */ /* 0x000fce0000000000 */
.L_x_2555:
[----:B------:R-:W-:Y:S05]  /*16df0*/  BSYNC B0 ;  /* 0x0000000000007941 */ /* 0x000fea0003800000 */
.L_x_2553:
[----:B------:R-:W-:Y:S01]  /*16e00*/  DADD R16, |R16|, |R18| ;  /* 0x0000000010107229 */ /* 0x000fe20000000612 */
[----:B------:R-:W-:Y:S01]  /*16e10*/  LOP3.LUT R19, R25, 0x80000000, R19, 0xb8, !PT ;  /* 0x8000000019137812 */ /* 0x000fe200078eb813 */
[----:B------:R-:W-:-:S06]  /*16e20*/  DMUL R44, R44, 0.5 ;  /* 0x3fe000002c2c7828 */ /* 0x000fcc0000000000 */
[----:B------:R-:W-:-:S06]  /*16e30*/  DSETP.GTU.AND P0, PT, |R16|, +INF , PT ;  /* 0x7ff000001000742a */ /* 0x000fcc0003f0c200 */
[----:B------:R-:W-:Y:S02]  /*16e40*/  FSEL R16, R16, R24, P0 ;  /* 0x0000001810107208 */ /* 0x000fe40000000000 */
[----:B------:R-:W-:Y:S01]  /*16e50*/  FSEL R17, R17, R19, P0 ;  /* 0x0000001311117208 */ /* 0x000fe20000000000 */
[----:B------:R-:W-:Y:S06]  /*16e60*/  BRA `(.L_x_2535) ;  /* 0x0000004000547947 */ /* 0x000fec0003800000 */
.L_x_2523:
        /* <DEDUP_REMOVED lines=134> */
.L_x_2557:
[----:B------:R-:W-:Y:S05]  /*176d0*/  BSYNC B0 ;  /* 0x0000000000007941 */ /* 0x000fea0003800000 */
.L_x_2556:
        /* <DEDUP_REMOVED lines=9> */
.L_x_2559:
[----:B------:R-:W-:Y:S05]  /*17770*/  BSYNC B2 ;  /* 0x0000000000027941 */ /* 0x000fea0003800000 */
.L_x_2558:
        /* <DEDUP_REMOVED lines=82> */
.L_x_2561:
[----:B------:R-:W-:-:S04]  /*17ca0*/  ISETP.GE.AND P0, PT, R17, RZ, PT ;  /* 0x000000ff1100720c */ /* 0x000fc80003f06270 */
[----:B------:R-:W-:Y:S02]  /*17cb0*/  FSEL R24, RZ, 3.37028055040000000000e+12, P0 ;  /* 0x54442d18ff187808 */ /* 0x000fe40000000000 */
[----:B------:R-:W-:-:S07]  /*17cc0*/  FSEL R25, RZ, 2.1426990032196044922, P0 ;  /* 0x400921fbff197808 */ /* 0x000fce0000000000 */
.L_x_2562:
[----:B------:R-:W-:Y:S05]  /*17cd0*/  BSYNC B0 ;  /* 0x0000000000007941 */ /* 0x000fea0003800000 */
.L_x_2560:
[----:B------:R-:W-:Y:S01]  /*17ce0*/  DADD R16, |R16|, |R18| ;  /* 0x0000000010107229 */ /* 0x000fe20000000612 */
[----:B------:R-:W-:-:S07]  /*17cf0*/  LOP3.LUT R19, R25, 0x80000000, R19, 0xb8, !PT ;  /* 0x8000000019137812 */ /* 0x000fce00078eb813 */
[----:B------:R-:W-:-:S06]  /*17d00*/  DSETP.GTU.AND P0, PT, |R16|, +INF , PT ;  /* 0x7ff000001000742a */ /* 0x000fcc0003f0c200 */
[----:B------:R-:W-:Y:S02]  /*17d10*/  FSEL R16, R16, R24, P0 ;  /* 0x0000001810107208 */ /* 0x000fe40000000000 */
[----:B------:R-:W-:Y:S01]  /*17d20*/  FSEL R17, R17, R19, P0 ;  /* 0x0000001311117208 */ /* 0x000fe20000000000 */
[----:B------:R-:W-:Y:S06]  /*17d30*/  BRA `(.L_x_2535) ;  /* 0x0000003000a07947 */ /* 0x000fec0003800000 */
.L_x_2522:
        /* <DEDUP_REMOVED lines=91> */
.L_x_2565:
        /* <DEDUP_REMOVED lines=21> */
.L_x_2568:
[----:B------:R-:W-:Y:S05]  /*18440*/  BSYNC B3 ;  /* 0x0000000000037941 */ /* 0x000fea0003800000 */
.L_x_2567:
        /* <DEDUP_REMOVED lines=29> */
.L_x_2566:
[----:B------:R-:W-:Y:S05]  /*18620*/  BSYNC B2 ;  /* 0x0000000000027941 */ /* 0x000fea0003800000 */
.L_x_2564:
        /* <DEDUP_REMOVED lines=83> */
.L_x_2563:
        /* <DEDUP_REMOVED lines=85> */
.L_x_2521:
        /* <DEDUP_REMOVED lines=23> */
.L_x_2570:
[----:B------:R-:W-:Y:S05]  /*19220*/  BSYNC B2 ;  /* 0x0000000000027941 */ /* 0x000fea0003800000 */
.L_x_2569:
        /* <DEDUP_REMOVED lines=26> */
.L_x_2572:
[----:B------:R-:W-:Y:S05]  /*193d0*/  BSYNC B2 ;  /* 0x0000000000027941 */ /* 0x000fea0003800000 */
.L_x_2571:
        /* <DEDUP_REMOVED lines=135> */
.L_x_2574:
[----:B------:R-:W-:Y:S05]  /*19c50*/  BSYNC B0 ;  /* 0x0000000000007941 */ /* 0x000fea0003800000 */
.L_x_2573:
        /* <DEDUP_REMOVED lines=9> */
.L_x_2576:
[----:B------:R-:W-:Y:S05]  /*19cf0*/  BSYNC B2 ;  /* 0x0000000000027941 */ /* 0x000fea0003800000 */
.L_x_2575:
        /* <DEDUP_REMOVED lines=82> */
.L_x_2578:
[----:B------:R-:W-:-:S04]  /*1a220*/  ISETP.GE.AND P0, PT, R17, RZ, PT ;  /* 0x000000ff1100720c */ /* 0x000fc80003f06270 */
[----:B------:R-:W-:Y:S02]  /*1a230*/  FSEL R24, RZ, 3.37028055040000000000e+12, P0 ;  /* 0x54442d18ff187808 */ /* 0x000fe40000000000 */
[----:B------:R-:W-:-:S07]  /*1a240*/  FSEL R25, RZ, 2.1426990032196044922, P0 ;  /* 0x400921fbff197808 */ /* 0x000fce0000000000 */
.L_x_2579:
[----:B------:R-:W-:Y:S05]  /*1a250*/  BSYNC B0 ;  /* 0x0000000000007941 */ /* 0x000fea0003800000 */
.L_x_2577:
[----:B------:R-:W-:Y:S01]  /*1a260*/  DADD R16, |R16|, |R18| ;  /* 0x0000000010107229 */ /* 0x000fe20000000612 */
[----:B------:R-:W-:Y:S01]  /*1a270*/  LOP3.LUT R19, R25, 0x80000000, R19, 0xb8, !PT ;  /* 0x8000000019137812 */ /* 0x000fe200078eb813 */
[----:B------:R-:W-:-:S06]  /*1a280*/  DADD R44, R44, 1 ;  /* 0x3ff000002c2c7429 */ /* 0x000fcc0000000000 */
[----:B------:R-:W-:-:S06]  /*1a290*/  DSETP.GTU.AND P0, PT, |R16|, +INF , PT ;  /* 0x7ff000001000742a */ /* 0x000fcc0003f0c200 */
[----:B------:R-:W-:Y:S02]  /*1a2a0*/  FSEL R16, R16, R24, P0 ;  /* 0x0000001810107208 */ /* 0x000fe40000000000 */
[----:B------:R-:W-:Y:S01]  /*1a2b0*/  FSEL R17, R17, R19, P0 ;  /* 0x0000001311117208 */ /* 0x000fe20000000000 */
[----:B------:R-:W-:Y:S06]  /*1a2c0*/  BRA `(.L_x_2535) ;  /* 0x0000000c003c7947 */ /* 0x000fec0003800000 */
.L_x_2520:
        /* <DEDUP_REMOVED lines=106> */
.L_x_2581:
[----:B------:R-:W-:Y:S05]  /*1a970*/  BSYNC B0 ;  /* 0x0000000000007941 */ /* 0x000fea0003800000 */
.L_x_2580:
        /* <DEDUP_REMOVED lines=9> */
.L_x_2583:
[----:B------:R-:W-:Y:S05]  /*1aa10*/  BSYNC B2 ;  /* 0x0000000000027941 */ /* 0x000fea0003800000 */
.L_x_2582:
        /* <DEDUP_REMOVED lines=82> */
.L_x_2585:
[----:B------:R-:W-:Y:S02]  /*1af40*/  FSEL R24, RZ, 3.37028055040000000000e+12, P0 ;  /* 0x54442d18ff187808 */ /* 0x000fe40000000000 */
[----:B------:R-:W-:-:S07]  /*1af50*/  FSEL R25, RZ, 2.1426990032196044922, P0 ;  /* 0x400921fbff197808 */ /* 0x000fce0000000000 */
.L_x_2586:
[----:B------:R-:W-:Y:S05]  /*1af60*/  BSYNC B0 ;  /* 0x0000000000007941 */ /* 0x000fea0003800000 */
.L_x_2584:
[----:B------:R-:W-:Y:S01]  /*1af70*/  DADD R16, |R16|, |R18| ;  /* 0x0000000010107229 */ /* 0x000fe20000000612 */
[----:B------:R-:W-:-:S07]  /*1af80*/  LOP3.LUT R19, R25, 0x80000000, R19, 0xb8, !PT ;  /* 0x8000000019137812 */ /* 0x000fce00078eb813 */
[----:B------:R-:W-:-:S06]  /*1af90*/  DSETP.GTU.AND P0, PT, |R16|, +INF , PT ;  /* 0x7ff000001000742a */ /* 0x000fcc0003f0c200 */
[----:B------:R-:W-:Y:S02]  /*1afa0*/  FSEL R16, R16, R24, P0 ;  /* 0x0000001810107208 */ /* 0x000fe40000000000 */
[----:B------:R-:W-:-:S07]  /*1afb0*/  FSEL R17, R17, R19, P0 ;  /* 0x0000001311117208 */ /* 0x000fce0000000000 */
.L_x_2535:
[----:B------:R-:W-:Y:S05]  /*1afc0*/  BSYNC B1 ;  /* 0x0000000000017941 */ /* 0x000fea0003800000 */
.L_x_2519:
        /* <DEDUP_REMOVED lines=76> */
.L_x_2593:
[----:B------:R-:W-:Y:S05]  /*1b490*/  BSYNC B0 ;  /* 0x0000000000007941 */ /* 0x000fea0003800000 */
.L_x_2592:
        /* <DEDUP_REMOVED lines=25> */
.L_x_2595:
[----:B------:R-:W-:Y:S01]  /*1b630*/  DMUL R44, RZ, R40 ;  /* 0x00000028ff2c7228 */ /* 0x000fe20000000000 */
[----:B------:R-:W-:-:S10]  /*1b640*/  IMAD.MOV.U32 R27, RZ, RZ, RZ ;  /* 0x000000ffff1b7224 */ /* 0x000fd400078e00ff */
.L_x_2596:
[----:B------:R-:W-:Y:S05]  /*1b650*/  BSYNC B2 ;  /* 0x0000000000027941 */ /* 0x000fea0003800000 */
.L_x_2594:
        /* <DEDUP_REMOVED lines=49> */
.L_x_2598:
[----:B------:R-:W-:Y:S01]  /*1b970*/  DMUL R32, RZ, R40 ;  /* 0x00000028ff207228 */ /* 0x000fe20000000000 */
[----:B------:R-:W-:-:S10]  /*1b980*/  IMAD.MOV.U32 R34, RZ, RZ, RZ ;  /* 0x000000ffff227224 */ /* 0x000fd400078e00ff */
.L_x_2599:
[----:B------:R-:W-:Y:S05]  /*1b990*/  BSYNC B2 ;  /* 0x0000000000027941 */ /* 0x000fea0003800000 */
.L_x_2597:
        /* <DEDUP_REMOVED lines=25> */
.L_x_2591:
        /* <DEDUP_REMOVED lines=63> */
.L_x_2602:
[----:B------:R-:W-:Y:S05]  /*1bf20*/  BSYNC B0 ;  /* 0x0000000000007941 */ /* 0x000fea0003800000 */
.L_x_2601:
        /* <DEDUP_REMOVED lines=25> */
.L_x_2604:
[----:B------:R-:W-:Y:S01]  /*1c0c0*/  DMUL R44, RZ, R40 ;  /* 0x00000028ff2c7228 */ /* 0x000fe20000000000 */
[----:B------:R-:W-:-:S10]  /*1c0d0*/  IMAD.MOV.U32 R27, RZ, RZ, RZ ;  /* 0x000000ffff1b7224 */ /* 0x000fd400078e00ff */
.L_x_2605:
[----:B------:R-:W-:Y:S05]  /*1c0e0*/  BSYNC B2 ;  /* 0x0000000000027941 */ /* 0x000fea0003800000 */
.L_x_2603:
        /* <DEDUP_REMOVED lines=49> */
.L_x_2607:
[----:B------:R-:W-:Y:S01]  /*1c400*/  DMUL R32, RZ, R40 ;  /* 0x00000028ff207228 */ /* 0x000fe20000000000 */
[----:B------:R-:W-:-:S10]  /*1c410*/  IMAD.MOV.U32 R34, RZ, RZ, RZ ;  /* 0x000000ffff227224 */ /* 0x000fd400078e00ff */
.L_x_2608:
[----:B------:R-:W-:Y:S05]  /*1c420*/  BSYNC B2 ;  /* 0x0000000000027941 */ /* 0x000fea0003800000 */
.L_x_2606:
        /* <DEDUP_REMOVED lines=39> */
.L_x_2590:
        /* <DEDUP_REMOVED lines=11> */
.L_x_2609:
[----:B------:R-:W-:-:S10]  /*1c750*/  DADD R16, R40, -R40 ;  /* 0x0000000028107229 */ /* 0x000fd40000000828 */
[----:B------:R-:W-:Y:S02]  /*1c760*/  IMAD.MOV.U32 R18, RZ, RZ, R16 ;  /* 0x000000ffff127224 */ /* 0x000fe400078e0010 */
[----:B------:R-:W-:Y:S01]  /*1c770*/  IMAD.MOV.U32 R19, RZ, RZ, R17 ;  /* 0x000000ffff137224 */ /* 0x000fe200078e0011 */
[----:B------:R-:W-:Y:S06]  /*1c780*/  BRA `(.L_x_2600) ;  /* 0x00000008009c7947 */ /* 0x000fec0003800000 */
.L_x_2589:
        /* <DEDUP_REMOVED lines=26> */
.L_x_2611:
[----:B------:R-:W-:Y:S01]  /*1c930*/  DMUL R34, RZ, R40 ;  /* 0x00000028ff227228 */ /* 0x000fe20000000000 */
[----:B------:R-:W-:-:S10]  /*1c940*/  IMAD.MOV.U32 R27, RZ, RZ, RZ ;  /* 0x000000ffff1b7224 */ /* 0x000fd400078e00ff */
.L_x_2612:
[----:B------:R-:W-:Y:S05]  /*1c950*/  BSYNC B2 ;  /* 0x0000000000027941 */ /* 0x000fea0003800000 */
.L_x_2610:
        /* <DEDUP_REMOVED lines=49> */
.L_x_2614:
[----:B------:R-:W-:Y:S01]  /*1cc70*/  DMUL R18, RZ, R40 ;  /* 0x00000028ff127228 */ /* 0x000fe20000000000 */
[----:B------:R-:W-:-:S10]  /*1cc80*/  IMAD.MOV.U32 R37, RZ, RZ, RZ ;  /* 0x000000ffff257224 */ /* 0x000fd400078e00ff */
.L_x_2615:
[----:B------:R-:W-:Y:S05]  /*1cc90*/  BSYNC B2 ;  /* 0x0000000000027941 */ /* 0x000fea0003800000 */
.L_x_2613:
        /* <DEDUP_REMOVED lines=24> */
.L_x_2588:
        /* <DEDUP_REMOVED lines=59> */
.L_x_2617:
[----:B------:R-:W-:Y:S05]  /*1d1d0*/  BSYNC B0 ;  /* 0x0000000000007941 */ /* 0x000fea0003800000 */
.L_x_2616:
[----:B------:R-:W-:Y:S02]  /*1d1e0*/  IMAD.MOV.U32 R18, RZ, RZ, R40 ;  /* 0x000000ffff127224 */ /* 0x000fe400078e0028 */
[----:B------:R-:W-:-:S07]  /*1d1f0*/  IMAD.MOV.U32 R19, RZ, RZ, R41 ;  /* 0x000000ffff137224 */ /* 0x000fce00078e0029 */
.L_x_2600:
[----:B------:R-:W-:Y:S05]  /*1d200*/  BSYNC B1 ;  /* 0x0000000000017941 */ /* 0x000fea0003800000 */
.L_x_2587:
        /* <DEDUP_REMOVED lines=117> */
.L_x_2625:
        /* <DEDUP_REMOVED lines=21> */
.L_x_2628:
[----:B------:R-:W-:Y:S05]  /*1dab0*/  BSYNC B3 ;  /* 0x0000000000037941 */ /* 0x000fea0003800000 */
.L_x_2627:
        /* <DEDUP_REMOVED lines=29> */
.L_x_2626:
[----:B------:R-:W-:Y:S05]  /*1dc90*/  BSYNC B2 ;  /* 0x0000000000027941 */ /* 0x000fea0003800000 */
.L_x_2624:
        /* <DEDUP_REMOVED lines=21> */
.L_x_2630:
[----:B------:R-:W-:Y:S05]  /*1ddf0*/  BSYNC B2 ;  /* 0x0000000000027941 */ /* 0x000fea0003800000 */
.L_x_2629:
        /* <DEDUP_REMOVED lines=82> */
.L_x_2632:
[----:B------:R-:W-:-:S04]  /*1e320*/  ISETP.GE.AND P0, PT, R13, RZ, PT ;  /* 0x000000ff0d00720c */ /* 0x000fc80003f06270 */
[----:B------:R-:W-:Y:S02]  /*1e330*/  FSEL R24, RZ, 3.37028055040000000000e+12, P0 ;  /* 0x54442d18ff187808 */ /* 0x000fe40000000000 */
[----:B------:R-:W-:-:S07]  /*1e340*/  FSEL R25, RZ, 2.1426990032196044922, P0 ;  /* 0x400921fbff197808 */ /* 0x000fce0000000000 */
.L_x_2633:
[----:B------:R-:W-:Y:S05]  /*1e350*/  BSYNC B0 ;  /* 0x0000000000007941 */ /* 0x000fea0003800000 */
.L_x_2631:
[----:B------:R-:W-:Y:S01]  /*1e360*/  DADD R12, |R12|, |R14| ;  /* 0x000000000c0c7229 */ /* 0x000fe2000000060e */
[----:B------:R-:W-:Y:S01]  /*1e370*/  LOP3.LUT R15, R25, 0x80000000, R15, 0xb8, !PT ;  /* 0x80000000190f7812 */ /* 0x000fe200078eb80f */
[----:B------:R-:W-:-:S06]  /*1e380*/  DMUL R44, R44, 0.5 ;  /* 0x3fe000002c2c7828 */ /* 0x000fcc0000000000 */
[----:B------:R-:W-:-:S06]  /*1e390*/  DSETP.GTU.AND P0, PT, |R12|, +INF , PT ;  /* 0x7ff000000c00742a */ /* 0x000fcc0003f0c200 */
[----:B------:R-:W-:Y:S02]  /*1e3a0*/  FSEL R12, R12, R24, P0 ;  /* 0x000000180c0c7208 */ /* 0x000fe40000000000 */
[----:B------:R-:W-:Y:S01]  /*1e3b0*/  FSEL R13, R13, R15, P0 ;  /* 0x0000000f0d0d7208 */ /* 0x000fe20000000000 */
[----:B------:R-:W-:Y:S06]  /*1e3c0*/  BRA `(.L_x_2634) ;  /* 0x0000006400687947 */ /* 0x000fec0003800000 */
.L_x_2623:
        /* <DEDUP_REMOVED lines=98> */
.L_x_2637:
[----:B------:R-:W-:Y:S05]  /*1e9f0*/  BSYNC B0 ;  /* 0x0000000000007941 */ /* 0x000fea0003800000 */
.L_x_2636:
        /* <DEDUP_REMOVED lines=9> */
.L_x_2639:
[----:B------:R-:W-:Y:S05]  /*1ea90*/  BSYNC B2 ;  /* 0x0000000000027941 */ /* 0x000fea0003800000 */
.L_x_2638:
        /* <DEDUP_REMOVED lines=82> */
.L_x_2641:
[----:B------:R-:W-:-:S04]  /*1efc0*/  ISETP.GE.AND P0, PT, R13, RZ, PT ;  /* 0x000000ff0d00720c */ /* 0x000fc80003f06270 */
[----:B------:R-:W-:Y:S02]  /*1efd0*/  FSEL R24, RZ, 3.37028055040000000000e+12, P0 ;  /* 0x54442d18ff187808 */ /* 0x000fe40000000000 */
[----:B------:R-:W-:-:S07]  /*1efe0*/  FSEL R25, RZ, 2.1426990032196044922, P0 ;  /* 0x400921fbff197808 */ /* 0x000fce0000000000 */
.L_x_2642:
[----:B------:R-:W-:Y:S05]  /*1eff0*/  BSYNC B0 ;  /* 0x0000000000007941 */ /* 0x000fea0003800000 */
.L_x_2640:
[----:B------:R-:W-:Y:S01]  /*1f000*/  DADD R12, |R12|, |R14| ;  /* 0x000000000c0c7229 */ /* 0x000fe2000000060e */
[----:B------:R-:W-:Y:S01]  /*1f010*/  LOP3.LUT R15, R25, 0x80000000, R15, 0xb8, !PT ;  /* 0x80000000190f7812 */ /* 0x000fe200078eb80f */
[----:B------:R-:W-:-:S06]  /*1f020*/  DMUL R44, R44, 0.5 ;  /* 0x3fe000002c2c7828 */ /* 0x000fcc0000000000 */
[----:B------:R-:W-:-:S06]  /*1f030*/  DSETP.GTU.AND P0, PT, |R12|, +INF , PT ;  /* 0x7ff000000c00742a */ /* 0x000fcc0003f0c200 */
[----:B------:R-:W-:Y:S02]  /*1f040*/  FSEL R12, R12, R24, P0 ;  /* 0x000000180c0c7208 */ /* 0x000fe40000000000 */
[----:B------:R-:W-:Y:S01]  /*1f050*/  FSEL R13, R13, R15, P0 ;  /* 0x0000000f0d0d7208 */ /* 0x000fe20000000000 */
[----:B------:R-:W-:Y:S06]  /*1f060*/  BRA `(.L_x_2634) ;  /* 0x0000005800407947 */ /* 0x000fec0003800000 */
.L_x_2635:
        /* <DEDUP_REMOVED lines=29> */
.L_x_2644:
        /* <DEDUP_REMOVED lines=85> */
.L_x_2643:
        /* <DEDUP_REMOVED lines=98> */
.L_x_2646:
        /* <DEDUP_REMOVED lines=21> */
.L_x_2649:
[----:B------:R-:W-:Y:S05]  /*1ff00*/  BSYNC B3 ;  /* 0x0000000000037941 */ /* 0x000fea0003800000 */
.L_x_2648:
        /* <DEDUP_REMOVED lines=29> */
.L_x_2647:
[----:B------:R-:W-:Y:S05]  /*200e0*/  BSYNC B2 ;  /* 0x0000000000027941 */ /* 0x000fea0003800000 */
.L_x_2645:
        /* <DEDUP_REMOVED lines=21> */
.L_x_2651:
[----:B------:R-:W-:Y:S05]  /*20240*/  BSYNC B2 ;  /* 0x0000000000027941 */ /* 0x000fea0003800000 */
.L_x_2650:
        /* <DEDUP_REMOVED lines=82> */
.L_x_2653:
[----:B------:R-:W-:-:S04]  /*20770*/  ISETP.GE.AND P0, PT, R13, RZ, PT ;  /* 0x000000ff0d00720c */ /* 0x000fc80003f06270 */
[----:B------:R-:W-:Y:S02]  /*20780*/  FSEL R24, RZ, 3.37028055040000000000e+12, P0 ;  /* 0x54442d18ff187808 */ /* 0x000fe40000000000 */
[----:B------:R-:W-:-:S07]  /*20790*/  FSEL R25, RZ, 2.1426990032196044922, P0 ;  /* 0x400921fbff197808 */ /* 0x000fce0000000000 */
.L_x_2654:
[----:B------:R-:W-:Y:S05]  /*207a0*/  BSYNC B0 ;  /* 0x0000000000007941 */ /* 0x000fea0003800000 */
.L_x_2652:
[----:B------:R-:W-:Y:S01]  /*207b0*/  DADD R12, |R12|, |R14| ;  /* 0x000000000c0c7229 */ /* 0x000fe2000000060e */
[----:B------:R-:W-:Y:S01]  /*207c0*/  LOP3.LUT R15, R25, 0x80000000, R15, 0xb8, !PT ;  /* 0x80000000190f7812 */ /* 0x000fe200078eb80f */
[----:B------:R-:W-:-:S06]  /*207d0*/  DMUL R44, R44, 0.5 ;  /* 0x3fe000002c2c7828 */ /* 0x000fcc0000000000 */
[----:B------:R-:W-:-:S06]  /*207e0*/  DSETP.GTU.AND P0, PT, |R12|, +INF , PT ;  /* 0x7ff000000c00742a */ /* 0x000fcc0003f0c200 */
[----:B------:R-:W-:Y:S02]  /*207f0*/  FSEL R12, R12, R24, P0 ;  /* 0x000000180c0c7208 */ /* 0x000fe40000000000 */
[----:B------:R-:W-:Y:S01]  /*20800*/  FSEL R13, R13, R15, P0 ;  /* 0x0000000f0d0d7208 */ /* 0x000fe20000000000 */
[----:B------:R-:W-:Y:S06]  /*20810*/  BRA `(.L_x_2634) ;  /* 0x0000004000547947 */ /* 0x000fec0003800000 */
.L_x_2622:
        /* <DEDUP_REMOVED lines=134> */
.L_x_2656:
[----:B------:R-:W-:Y:S05]  /*21080*/  BSYNC B0 ;  /* 0x0000000000007941 */ /* 0x000fea0003800000 */
.L_x_2655:
        /* <DEDUP_REMOVED lines=9> */
.L_x_2658:
[----:B------:R-:W-:Y:S05]  /*21120*/  BSYNC B2 ;  /* 0x0000000000027941 */ /* 0x000fea0003800000 */
.L_x_2657:
        /* <DEDUP_REMOVED lines=82> */
.L_x_2660:
[----:B------:R-:W-:-:S04]  /*21650*/  ISETP.GE.AND P0, PT, R13, RZ, PT ;  /* 0x000000ff0d00720c */ /* 0x000fc80003f06270 */
[----:B------:R-:W-:Y:S02]  /*21660*/  FSEL R24, RZ, 3.37028055040000000000e+12, P0 ;  /* 0x54442d18ff187808 */ /* 0x000fe40000000000 */
[----:B------:R-:W-:-:S07]  /*21670*/  FSEL R25, RZ, 2.1426990032196044922, P0 ;  /* 0x400921fbff197808 */ /* 0x000fce0000000000 */
.L_x_2661:
[----:B------:R-:W-:Y:S05]  /*21680*/  BSYNC B0 ;  /* 0x0000000000007941 */ /* 0x000fea0003800000 */
.L_x_2659:
[----:B------:R-:W-:Y:S01]  /*21690*/  DADD R12, |R12|, |R14| ;  /* 0x000000000c0c7229 */ /* 0x000fe2000000060e */
[----:B------:R-:W-:-:S07]  /*216a0*/  LOP3.LUT R15, R25, 0x80000000, R15, 0xb8, !PT ;  /* 0x80000000190f7812 */ /* 0x000fce00078eb80f */
[----:B------:R-:W-:-:S06]  /*216b0*/  DSETP.GTU.AND P0, PT, |R12|, +INF , PT ;  /* 0x7ff000000c00742a */ /* 0x000fcc0003f0c200 */
[----:B------:R-:W-:Y:S02]  /*216c0*/  FSEL R12, R12, R24, P0 ;  /* 0x000000180c0c7208 */ /* 0x000fe40000000000 */
[----:B------:R-:W-:Y:S01]  /*216d0*/  FSEL R13, R13, R15, P0 ;  /* 0x0000000f0d0d7208 */ /* 0x000fe20000000000 */
[----:B------:R-:W-:Y:S06]  /*216e0*/  BRA `(.L_x_2634) ;  /* 0x0000003000a07947 */ /* 0x000fec0003800000 */
.L_x_2621:
        /* <DEDUP_REMOVED lines=91> */
.L_x_2664:
        /* <DEDUP_REMOVED lines=21> */
.L_x_2667:
[----:B------:R-:W-:Y:S05]  /*21df0*/  BSYNC B3 ;  /* 0x0000000000037941 */ /* 0x000fea0003800000 */
.L_x_2666:
        /* <DEDUP_REMOVED lines=29> */
.L_x_2665:
[----:B------:R-:W-:Y:S05]  /*21fd0*/  BSYNC B2 ;  /* 0x0000000000027941 */ /* 0x000fea0003800000 */
.L_x_2663:
        /* <DEDUP_REMOVED lines=83> */
.L_x_2662:
        /* <DEDUP_REMOVED lines=85> */
.L_x_2620:
        /* <DEDUP_REMOVED lines=23> */
.L_x_2669:
[----:B------:R-:W-:Y:S05]  /*22bd0*/  BSYNC B2 ;  /* 0x0000000000027941 */ /* 0x000fea0003800000 */
.L_x_2668:
        /* <DEDUP_REMOVED lines=26> */
.L_x_2671:
[----:B------:R-:W-:Y:S05]  /*22d80*/  BSYNC B2 ;  /* 0x0000000000027941 */ /* 0x000fea0003800000 */
.L_x_2670:
        /* <DEDUP_REMOVED lines=135> */
.L_x_2673:
[----:B------:R-:W-:Y:S05]  /*23600*/  BSYNC B0 ;  /* 0x0000000000007941 */ /* 0x000fea0003800000 */
.L_x_2672:
        /* <DEDUP_REMOVED lines=9> */
.L_x_2675:
[----:B------:R-:W-:Y:S05]  /*236a0*/  BSYNC B2 ;  /* 0x0000000000027941 */ /* 0x000fea0003800000 */
.L_x_2674:
        /* <DEDUP_REMOVED lines=82> */
.L_x_2677:
[----:B------:R-:W-:-:S04]  /*23bd0*/  ISETP.GE.AND P0, PT, R13, RZ, PT ;  /* 0x000000ff0d00720c */ /* 0x000fc80003f06270 */
[----:B------:R-:W-:Y:S02]  /*23be0*/  FSEL R24, RZ, 3.37028055040000000000e+12, P0 ;  /* 0x54442d18ff187808 */ /* 0x000fe40000000000 */
[----:B------:R-:W-:-:S07]  /*23bf0*/  FSEL R25, RZ, 2.1426990032196044922, P0 ;  /* 0x400921fbff197808 */ /* 0x000fce0000000000 */
.L_x_2678:
[----:B------:R-:W-:Y:S05]  /*23c00*/  BSYNC B0 ;  /* 0x0000000000007941 */ /* 0x000fea0003800000 */
.L_x_2676:
[----:B------:R-:W-:Y:S01]  /*23c10*/  DADD R12, |R12|, |R14| ;  /* 0x000000000c0c7229 */ /* 0x000fe2000000060e */
[----:B------:R-:W-:Y:S01]  /*23c20*/  LOP3.LUT R15, R25, 0x80000000, R15, 0xb8, !PT ;  /* 0x80000000190f7812 */ /* 0x000fe200078eb80f */
[----:B------:R-:W-:-:S06]  /*23c30*/  DADD R44, R44, 1 ;  /* 0x3ff000002c2c7429 */ /* 0x000fcc0000000000 */
[----:B------:R-:W-:-:S06]  /*23c40*/  DSETP.GTU.AND P0, PT, |R12|, +INF , PT ;  /* 0x7ff000000c00742a */ /* 0x000fcc0003f0c200 */
[----:B------:R-:W-:Y:S02]  /*23c50*/  FSEL R12, R12, R24, P0 ;  /* 0x000000180c0c7208 */ /* 0x000fe40000000000 */
[----:B------:R-:W-:Y:S01]  /*23c60*/  FSEL R13, R13, R15, P0 ;  /* 0x0000000f0d0d7208 */ /* 0x000fe20000000000 */
[----:B------:R-:W-:Y:S06]  /*23c70*/  BRA `(.L_x_2634) ;  /* 0x0000000c003c7947 */ /* 0x000fec0003800000 */
.L_x_2619:
        /* <DEDUP_REMOVED lines=106> */
.L_x_2680:
[----:B------:R-:W-:Y:S05]  /*24320*/  BSYNC B0 ;  /* 0x0000000000007941 */ /* 0x000fea0003800000 */
.L_x_2679:
        /* <DEDUP_REMOVED lines=9> */
.L_x_2682:
[----:B------:R-:W-:Y:S05]  /*243c0*/  BSYNC B2 ;  /* 0x0000000000027941 */ /* 0x000fea0003800000 */
.L_x_2681:
        /* <DEDUP_REMOVED lines=82> */
.L_x_2684:
[----:B------:R-:W-:Y:S02]  /*248f0*/  FSEL R24, RZ, 3.37028055040000000000e+12, P0 ;  /* 0x54442d18ff187808 */ /* 0x000fe40000000000 */
[----:B------:R-:W-:-:S07]  /*24900*/  FSEL R25, RZ, 2.1426990032196044922, P0 ;  /* 0x400921fbff197808 */ /* 0x000fce0000000000 */
.L_x_2685:
[----:B------:R-:W-:Y:S05]  /*24910*/  BSYNC B0 ;  /* 0x0000000000007941 */ /* 0x000fea0003800000 */
.L_x_2683:
[----:B------:R-:W-:Y:S01]  /*24920*/  DADD R12, |R12|, |R14| ;  /* 0x000000000c0c7229 */ /* 0x000fe2000000060e */
[----:B------:R-:W-:-:S07]  /*24930*/  LOP3.LUT R15, R25, 0x80000000, R15, 0xb8, !PT ;  /* 0x80000000190f7812 */ /* 0x000fce00078eb80f */
[----:B------:R-:W-:-:S06]  /*24940*/  DSETP.GTU.AND P0, PT, |R12|, +INF , PT ;  /* 0x7ff000000c00742a */ /* 0x000fcc0003f0c200 */
[----:B------:R-:W-:Y:S02]  /*24950*/  FSEL R12, R12, R24, P0 ;  /* 0x000000180c0c7208 */ /* 0x000fe40000000000 */
[----:B------:R-:W-:-:S07]  /*24960*/  FSEL R13, R13, R15, P0 ;  /* 0x0000000f0d0d7208 */ /* 0x000fce0000000000 */
.L_x_2634:
[----:B------:R-:W-:Y:S05]  /*24970*/  BSYNC B1 ;  /* 0x0000000000017941 */ /* 0x000fea0003800000 */
.L_x_2618:
        /* <DEDUP_REMOVED lines=76> */
.L_x_2692:
[----:B------:R-:W-:Y:S05]  /*24e40*/  BSYNC B0 ;  /* 0x0000000000007941 */ /* 0x000fea0003800000 */
.L_x_2691:
        /* <DEDUP_REMOVED lines=25> */
.L_x_2694:
[----:B------:R-:W-:Y:S01]  /*24fe0*/  DMUL R44, RZ, R40 ;  /* 0x00000028ff2c7228 */ /* 0x000fe20000000000 */
[----:B------:R-:W-:-:S10]  /*24ff0*/  IMAD.MOV.U32 R27, RZ, RZ, RZ ;  /* 0x000000ffff1b7224 */ /* 0x000fd400078e00ff */
.L_x_2695:
[----:B------:R-:W-:Y:S05]  /*25000*/  BSYNC B2 ;  /* 0x0000000000027941 */ /* 0x000fea0003800000 */
.L_x_2693:
        /* <DEDUP_REMOVED lines=49> */
.L_x_2697:
[----:B------:R-:W-:Y:S01]  /*25320*/  DMUL R32, RZ, R40 ;  /* 0x00000028ff207228 */ /* 0x000fe20000000000 */
[----:B------:R-:W-:-:S10]  /*25330*/  IMAD.MOV.U32 R34, RZ, RZ, RZ ;  /* 0x000000ffff227224 */ /* 0x000fd400078e00ff */
.L_x_2698:
[----:B------:R-:W-:Y:S05]  /*25340*/  BSYNC B2 ;  /* 0x0000000000027941 */ /* 0x000fea0003800000 */
.L_x_2696:
        /* <DEDUP_REMOVED lines=25> */
.L_x_2690:
        /* <DEDUP_REMOVED lines=63> */
.L_x_2701:
[----:B------:R-:W-:Y:S05]  /*258d0*/  BSYNC B0 ;  /* 0x0000000000007941 */ /* 0x000fea0003800000 */
.L_x_2700:
        /* <DEDUP_REMOVED lines=25> */
.L_x_2703:
[----:B------:R-:W-:Y:S01]  /*25a70*/  DMUL R44, RZ, R40 ;  /* 0x00000028ff2c7228 */ /* 0x000fe20000000000 */
[----:B------:R-:W-:-:S10]  /*25a80*/  IMAD.MOV.U32 R27, RZ, RZ, RZ ;  /* 0x000000ffff1b7224 */ /* 0x000fd400078e00ff */
.L_x_2704:
[----:B------:R-:W-:Y:S05]  /*25a90*/  BSYNC B2 ;  /* 0x0000000000027941 */ /* 0x000fea0003800000 */
.L_x_2702:
        /* <DEDUP_REMOVED lines=49> */
.L_x_2706:
[----:B------:R-:W-:Y:S01]  /*25db0*/  DMUL R32, RZ, R40 ;  /* 0x00000028ff207228 */ /* 0x000fe20000000000 */
[----:B------:R-:W-:-:S10]  /*25dc0*/  IMAD.MOV.U32 R34, RZ, RZ, RZ ;  /* 0x000000ffff227224 */ /* 0x000fd400078e00ff */
.L_x_2707:
[----:B------:R-:W-:Y:S05]  /*25dd0*/  BSYNC B2 ;  /* 0x0000000000027941 */ /* 0x000fea0003800000 */
.L_x_2705:
        /* <DEDUP_REMOVED lines=39> */
.L_x_2689:
        /* <DEDUP_REMOVED lines=11> */
.L_x_2708:
[----:B------:R-:W-:-:S10]  /*26100*/  DADD R12, R40, -R40 ;  /* 0x00000000280c7229 */ /* 0x000fd40000000828 */
[----:B------:R-:W-:Y:S02]  /*26110*/  IMAD.MOV.U32 R14, RZ, RZ, R12 ;  /* 0x000000ffff0e7224 */ /* 0x000fe400078e000c */
[----:B------:R-:W-:Y:S01]  /*26120*/  IMAD.MOV.U32 R15, RZ, RZ, R13 ;  /* 0x000000ffff0f7224 */ /* 0x000fe200078e000d */
[----:B------:R-:W-:Y:S06]  /*26130*/  BRA `(.L_x_2699) ;  /* 0x00000008009c7947 */ /* 0x000fec0003800000 */
.L_x_2688:
        /* <DEDUP_REMOVED lines=26> */
.L_x_2710:
[----:B------:R-:W-:Y:S01]  /*262e0*/  DMUL R34, RZ, R40 ;  /* 0x00000028ff227228 */ /* 0x000fe20000000000 */
[----:B------:R-:W-:-:S10]  /*262f0*/  IMAD.MOV.U32 R27, RZ, RZ, RZ ;  /* 0x000000ffff1b7224 */ /* 0x000fd400078e00ff */
.L_x_2711:
[----:B------:R-:W-:Y:S05]  /*26300*/  BSYNC B2 ;  /* 0x0000000000027941 */ /* 0x000fea0003800000 */
.L_x_2709:
        /* <DEDUP_REMOVED lines=49> */
.L_x_2713:
[----:B------:R-:W-:Y:S01]  /*26620*/  DMUL R14, RZ, R40 ;  /* 0x00000028ff0e7228 */ /* 0x000fe20000000000 */
[----:B------:R-:W-:-:S10]  /*26630*/  IMAD.MOV.U32 R37, RZ, RZ, RZ ;  /* 0x000000ffff257224 */ /* 0x000fd400078e00ff */
.L_x_2714:
[----:B------:R-:W-:Y:S05]  /*26640*/  BSYNC B2 ;  /* 0x0000000000027941 */ /* 0x000fea0003800000 */
.L_x_2712:
        /* <DEDUP_REMOVED lines=24> */
.L_x_2687:
        /* <DEDUP_REMOVED lines=59> */
.L_x_2716:
[----:B------:R-:W-:Y:S05]  /*26b80*/  BSYNC B0 ;  /* 0x0000000000007941 */ /* 0x000fea0003800000 */
.L_x_2715:
[----:B------:R-:W-:Y:S02]  /*26b90*/  IMAD.MOV.U32 R14, RZ, RZ, R40 ;  /* 0x000000ffff0e7224 */ /* 0x000fe400078e0028 */
[----:B------:R-:W-:-:S07]  /*26ba0*/  IMAD.MOV.U32 R15, RZ, RZ, R41 ;  /* 0x000000ffff0f7224 */ /* 0x000fce00078e0029 */
.L_x_2699:
[----:B------:R-:W-:Y:S05]  /*26bb0*/  BSYNC B1 ;  /* 0x0000000000017941 */ /* 0x000fea0003800000 */
.L_x_2686:
[----:B------:R-:W-:Y:S02]  /*26bc0*/  ISETP.NE.AND P6, PT, R36, RZ, PT ;  /* 0x000000ff2400720c */ /* 0x000fe40003fc5270 */
[----:B------:R-:W-:Y:S01]  /*26bd0*/  @P2 IADD3 R25, P0, R0, UR4, RZ ;  /* 0x0000000400192c10 */ /* 0x000fe2000ff1e0ff */
[----:B------:R-:W-:-:S03]  /*26be0*/  ULEA UR4, UP0, UR22, UR4, 0x2 ;  /* 0x0000000416047291 */ /* 0x000fc6000f80103f */
[----:B------:R-:W-:Y:S01]  /*26bf0*/  @P2 LEA R24, P3, R25, UR20, 0x4 ;  /* 0x0000001419182c11 */ /* 0x000fe2000f8620ff */
[----:B------:R-:W-:Y:S01]  /*26c00*/  @P2 IMAD.X R30, RZ, RZ, UR5, P0 ;  /* 0x00000005ff1e2e24 */ /* 0x000fe200080e06ff */
[----:B------:R-:W-:Y:S01]  /*26c10*/  @!P5 LEA R28, P0, R3, UR20, 0x4 ;  /* 0x00000014031cdc11 */ /* 0x000fe2000f8020ff */
[----:B------:R-:W-:Y:S02]  /*26c20*/  ULEA.HI.X UR5, UR22, UR5, URZ, 0x2, UP0 ;  /* 0x0000000516057291 */ /* 0x000fe400080f143f */
[----:B------:R-:W-:Y:S01]  /*26c30*/  UISETP.LT.U32.AND UP1, UPT, UR4, UR13, UPT ;  /* 0x0000000d0400728c */ /* 0x000fe2000bf21070 */
[----:B------:R-:W-:Y:S01]  /*26c40*/  @P2 LEA.HI.X R25, R25, UR21, R30, 0x4, P3 ;  /* 0x0000001519192c11 */ /* 0x000fe200098f241e */
[----:B------:R-:W-:Y:S01]  /*26c50*/  UISETP.GE.U32.AND UP0, UPT, UR4, 0x10000, UPT ;  /* 0x000100000400788c */ /* 0x000fe2000bf06070 */
[----:B------:R-:W-:Y:S02]  /*26c60*/  @!P6 LEA R26, P1, R2, UR20, 0x4 ;  /* 0x00000014021aec11 */ /* 0x000fe4000f8220ff */
[----:B------:R-:W-:Y:S01]  /*26c70*/  @!P4 LEA R30, P3, R4, UR20, 0x4 ;  /* 0x00000014041ecc11 */ /* 0x000fe2000f8620ff */
[----:B------:R1:W-:Y:S01]  /*26c80*/  @P2 STG.E.128 desc[UR16][R24.64], R8 ;  /* 0x0000000818002986 */ /* 0x0003e2000c101d10 */
[----:B------:R-:W-:Y:S01]  /*26c90*/  @!P6 LEA.HI.X R27, R2, UR21, R5, 0x4, P1 ;  /* 0x00000015021bec11 */ /* 0x000fe200088f2405 */
[----:B------:R-:W-:Y:S01]  /*26ca0*/  UISETP.GE.U32.AND.EX UP0, UPT, UR5, URZ, UPT, UP0 ;  /* 0x0000003f0500728c */ /* 0x000fe2000bf06100 */
[----:B------:R-:W-:Y:S01]  /*26cb0*/  @!P5 LEA.HI.X R29, R3, UR21, R6, 0x4, P0 ;  /* 0x00000015031ddc11 */ /* 0x000fe200080f2406 */
[----:B------:R-:W-:Y:S01]  /*26cc0*/  IMAD.U32 R2, RZ, RZ, UR5 ;  /* 0x00000005ff027e24 */ /* 0x000fe2000f8e00ff */
[----:B------:R-:W-:Y:S01]  /*26cd0*/  @!P4 LEA.HI.X R31, R4, UR21, R7, 0x4, P3 ;  /* 0x00000015041fcc11 */ /* 0x000fe200098f2407 */
[----:B------:R1:W-:Y:S01]  /*26ce0*/  @!P6 STG.E.128 desc[UR16][R26.64], R20 ;  /* 0x000000141a00e986 */ /* 0x0003e2000c101d10 */
[----:B------:R-:W-:-:S02]  /*26cf0*/  PLOP3.LUT P0, PT, PT, PT, UP1, 0x80, 0x0 ;  /* 0x000000000000781c */ /* 0x000fc40003f0f018 */
[----:B------:R-:W-:Y:S01]  /*26d00*/  PLOP3.LUT P1, PT, PT, PT, UP0, 0x80, 0x0 ;  /* 0x000000000000781c */ /* 0x000fe20003f2f008 */
[----:B------:R1:W-:Y:S01]  /*26d10*/  @!P5 STG.E.128 desc[UR16][R28.64], R16 ;  /* 0x000000101c00d986 */ /* 0x0003e2000c101d10 */
[----:B------:R-:W-:-:S03]  /*26d20*/  ISETP.LT.AND.EX P0, PT, R2, UR7, PT, P0 ;  /* 0x0000000702007c0c */ /* 0x000fc6000bf01300 */
[----:B------:R1:W-:Y:S10]  /*26d30*/  @!P4 STG.E.128 desc[UR16][R30.64], R12 ;  /* 0x0000000c1e00c986 */ /* 0x0003f4000c101d10 */
[----:B------:R-:W-:Y:S05]  /*26d40*/  @!P1 BRA P0, `(.L_x_2717) ;  /* 0xfffffd9400289947 */ /* 0x000fea000003ffff */
[----:B------:R-:W-:Y:S05]  /*26d50*/  EXIT ;  /* 0x000000000000794d */ /* 0x000fea0003800000 */
.L_x_2320:
[----:B------:R-:W0:Y:S02]  /*26d60*/  S2R R3, SR_TID.X ;  /* 0x0000000000037919 */ /* 0x000e240000002100 */
[----:B0-----:R-:W-:-:S03]  /*26d70*/  IMAD.WIDE.U32 R4, R3, 0x4, RZ ;  /* 0x0000000403047825 */ /* 0x001fc600078e00ff */
[----:B------:R-:W-:-:S04]  /*26d80*/  ISETP.GE.U32.AND P0, PT, R4, UR13, PT ;  /* 0x0000000d04007c0c */ /* 0x000fc8000bf06070 */
[----:B------:R-:W-:-:S04]  /*26d90*/  ISETP.GE.AND.EX P0, PT, R5, UR7, PT, P0 ;  /* 0x0000000705007c0c */ /* 0x000fc8000bf06300 */
[----:B------:R-:W-:-:S13]  /*26da0*/  ISETP.GT.U32.OR P0, PT, R3, 0x3fff, P0 ;  /* 0x00003fff0300780c */ /* 0x000fda0000704470 */
[----:B------:R-:W-:Y:S05]  /*26db0*/  @P0 EXIT ;  /* 0x000000000000094d */ /* 0x000fea0003800000 */
[----:B------:R-:W-:Y:S01]  /*26dc0*/  IMAD.MOV.U32 R0, RZ, RZ, RZ ;  /* 0x000000ffff007224 */ /* 0x000fe200078e00ff */
[----:B------:R-:W-:-:S12]  /*26dd0*/  UIMAD.WIDE UR10, UR12, 0x100000, UR10 ;  /* 0x001000000c0a78a5 */ /* 0x000fd8000f8e020a */
.L_x_3114:
[----:B------:R-:W-:-:S04]  /*26de0*/  LEA R20, P0, R3, UR10, 0x6 ;  /* 0x0000000a03147c11 */ /* 0x000fc8000f8030ff */
        /* <DEDUP_REMOVED lines=121> */
.L_x_2725:
        /* <DEDUP_REMOVED lines=21> */
.L_x_2728:
[----:B------:R-:W-:Y:S05]  /*276d0*/  BSYNC B3 ;  /* 0x0000000000037941 */ /* 0x000fea0003800000 */
.L_x_2727:
        /* <DEDUP_REMOVED lines=29> */
.L_x_2726:
[----:B------:R-:W-:Y:S05]  /*278b0*/  BSYNC B2 ;  /* 0x0000000000027941 */ /* 0x000fea0003800000 */
.L_x_2724:
        /* <DEDUP_REMOVED lines=21> */
.L_x_2730:
[----:B------:R-:W-:Y:S05]  /*27a10*/  BSYNC B2 ;  /* 0x0000000000027941 */ /* 0x000fea0003800000 */
.L_x_2729:
        /* <DEDUP_REMOVED lines=82> */
.L_x_2732:
[----:B------:R-:W-:-:S04]  /*27f40*/  ISETP.GE.AND P0, PT, R9, RZ, PT ;  /* 0x000000ff0900720c */ /* 0x000fc80003f06270 */
[----:B------:R-:W-:Y:S02]  /*27f50*/  FSEL R22, RZ, 3.37028055040000000000e+12, P0 ;  /* 0x54442d18ff167808 */ /* 0x000fe40000000000 */
[----:B------:R-:W-:-:S07]  /*27f60*/  FSEL R23, RZ, 2.1426990032196044922, P0 ;  /* 0x400921fbff177808 */ /* 0x000fce0000000000 */
.L_x_2733:
[----:B------:R-:W-:Y:S05]  /*27f70*/  BSYNC B0 ;  /* 0x0000000000007941 */ /* 0x000fea0003800000 */
.L_x_2731:
[----:B------:R-:W-:Y:S01]  /*27f80*/  DADD R8, |R8|, |R10| ;  /* 0x0000000008087229 */ /* 0x000fe2000000060a */
[----:B------:R-:W-:Y:S01]  /*27f90*/  LOP3.LUT R11, R23, 0x80000000, R11, 0xb8, !PT ;  /* 0x80000000170b7812 */ /* 0x000fe200078eb80b */
[----:B------:R-:W-:-:S06]  /*27fa0*/  DMUL R36, R36, 0.5 ;  /* 0x3fe0000024247828 */ /* 0x000fcc0000000000 */
[----:B------:R-:W-:-:S06]  /*27fb0*/  DSETP.GTU.AND P0, PT, |R8|, +INF , PT ;  /* 0x7ff000000800742a */ /* 0x000fcc0003f0c200 */
[----:B------:R-:W-:Y:S02]  /*27fc0*/  FSEL R8, R8, R22, P0 ;  /* 0x0000001608087208 */ /* 0x000fe40000000000 */
[----:B------:R-:W-:Y:S01]  /*27fd0*/  FSEL R9, R9, R11, P0 ;  /* 0x0000000b09097208 */ /* 0x000fe20000000000 */
[----:B------:R-:W-:Y:S06]  /*27fe0*/  BRA `(.L_x_2734) ;  /* 0x0000006400587947 */ /* 0x000fec0003800000 */
.L_x_2723:
        /* <DEDUP_REMOVED lines=8> */
[----:B------:R-:W-:Y:S01]  /*28070*/  ISETP.GT.AND P0, PT, R27, 0xfffff, PT ;  /* 0x000fffff1b00780c */ /* 0x000fe20003f04270 */
[----:B------:R-:W-:Y:S01]  /*28080*/  IMAD.MOV.U32 R35, RZ, RZ, R27 ;  /* 0x000000ffff237224 */ /* 0x000fe200078e001b */
[----:B------:R-:W-:Y:S01]  /*28090*/  BSSY B0, `(.L_x_2736) ;  /* 0x0000059000007945 */ /* 0x000fe20003800000 */
[----:B------:R-:W-:Y:S01]  /*280a0*/  IMAD.MOV.U32 R34, RZ, RZ, R26 ;  /* 0x000000ffff227224 */ /* 0x000fe200078e001a */
[----:B------:R-:W-:-:S09]  /*280b0*/  FSETP.GEU.AND P5, PT, |R23|, 6.5827683646048100446e-37, PT ;  /* 0x036000001700780b */ /* 0x000fd20003fae200 */
[----:B------:R-:W-:Y:S02]  /*280c0*/  @!P0 DMUL R26, R26, 1.80143985094819840000e+16 ;  /* 0x435000001a1a8828 */ /* 0x000fe40000000000 */
[----:B0-----:R-:W-:-:S08]  /*280d0*/  DFMA R28, -R44, R24, 1 ;  /* 0x3ff000002c1c742b */ /* 0x001fd00000000118 */
[----:B------:R-:W-:Y:S01]  /*280e0*/  DFMA R28, R28, R28, R28 ;  /* 0x0000001c1c1c722b */ /* 0x000fe2000000001c */
[----:B------:R-:W-:Y:S02]  /*280f0*/  @!P0 IMAD.MOV.U32 R35, RZ, RZ, R27 ;  /* 0x000000ffff238224 */ /* 0x000fe400078e001b */
[----:B------:R-:W-:Y:S02]  /*28100*/  @!P0 IMAD.MOV.U32 R34, RZ, RZ, R26 ;  /* 0x000000ffff228224 */ /* 0x000fe400078e001a */
[----:B------:R-:W-:-:S03]  /*28110*/  VIADD R2, R35, 0xffffffff ;  /* 0xffffffff23027836 */ /* 0x000fc60000000000 */
[----:B------:R-:W-:Y:S02]  /*28120*/  DFMA R28, R24, R28, R24 ;  /* 0x0000001c181c722b */ /* 0x000fe40000000018 */
[----:B------:R-:W-:-:S06]  /*28130*/  ISETP.GE.U32.AND P2, PT, R2, 0x7fefffff, PT ;  /* 0x7fefffff0200780c */ /* 0x000fcc0003f46070 */
[----:B------:R-:W-:-:S07]  /*28140*/  DFMA R24, -R44, R28, 1 ;  /* 0x3ff000002c18742b */ /* 0x000fce000000011c */
[----:B------:R-:W-:Y:S01]  /*28150*/  @P2 FSETP.NEU.FTZ.AND P3, PT, R27, RZ, PT ;  /* 0x000000ff1b00220b */ /* 0x000fe20003f7d000 */
[----:B------:R-:W-:Y:S01]  /*28160*/  DFMA R24, R28, R24, R28 ;  /* 0x000000181c18722b */ /* 0x000fe2000000001c */
[----:B------:R-:W-:Y:S02]  /*28170*/  @P2 IMAD.MOV.U32 R28, RZ, RZ, 0x0 ;  /* 0x00000000ff1c2424 */ /* 0x000fe400078e00ff */
[----:B------:R-:W-:-:S05]  /*28180*/  @P2 IMAD.MOV.U32 R29, RZ, RZ, 0x7ff00000 ;  /* 0x7ff00000ff1d2424 */ /* 0x000fca00078e00ff */
[----:B------:R-:W-:Y:S02]  /*28190*/  DMUL R30, R22, R24 ;  /* 0x00000018161e7228 */ /* 0x000fe40000000000 */
[----:B------:R-:W-:-:S06]  /*281a0*/  @P2 DFMA R28, R26, R28, +INF ;  /* 0x7ff000001a1c242b */ /* 0x000fcc000000001c */
[----:B------:R-:W-:-:S04]  /*281b0*/  DFMA R32, -R44, R30, R22 ;  /* 0x0000001e2c20722b */ /* 0x000fc80000000116 */
[----:B------:R-:W-:Y:S02]  /*281c0*/  @P2 FSEL R36, R28, RZ, P3 ;  /* 0x000000ff1c242208 */ /* 0x000fe40001800000 */
[----:B------:R-:W-:Y:S02]  /*281d0*/  @P2 FSEL R37, R29, -QNAN , P3 ;  /* 0xfff000001d252808 */ /* 0x000fe40001800000 */
[----:B------:R-:W-:-:S10]  /*281e0*/  DFMA R24, R24, R32, R30 ;  /* 0x000000201818722b */ /* 0x000fd4000000001e */
[----:B------:R-:W-:-:S05]  /*281f0*/  FFMA R2, RZ, R45, R25 ;  /* 0x0000002dff027223 */ /* 0x000fca0000000019 */
[----:B------:R-:W-:Y:S01]  /*28200*/  FSETP.GT.AND P4, PT, |R2|, 1.469367938527859385e-39, PT ;  /* 0x001000000200780b */ /* 0x000fe20003f84200 */
[----:B------:R-:W-:Y:S02]  /*28210*/  IMAD.MOV.U32 R2, RZ, RZ, -0x3ff ;  /* 0xfffffc01ff027424 */ /* 0x000fe400078e00ff */
[----:B------:R-:W-:Y:S01]  /*28220*/  @!P0 IMAD.MOV.U32 R2, RZ, RZ, -0x435 ;  /* 0xfffffbcbff028424 */ /* 0x000fe200078e00ff */
[----:B------:R-:W-:Y:S09]  /*28230*/  @P2 BRA `(.L_x_2737) ;  /* 0x0000000000f82947 */ /* 0x000ff20003800000 */
        /* <DEDUP_REMOVED lines=62> */
.L_x_2737:
[----:B------:R-:W-:Y:S05]  /*28620*/  BSYNC B0 ;  /* 0x0000000000007941 */ /* 0x000fea0003800000 */
.L_x_2736:
[----:B------:R-:W-:Y:S04]  /*28630*/  BSSY B2, `(.L_x_2738) ;  /* 0x0000008000027945 */ /* 0x000fe80003800000 */
[----:B------:R-:W-:Y:S05]  /*28640*/  @P4 BRA P5, `(.L_x_2739) ;  /* 0x0000000000184947 */ /* 0x000fea0002800000 */
[----:B------:R-:W-:Y:S01]  /*28650*/  IMAD.MOV.U32 R24, RZ, RZ, R22 ;  /* 0x000000ffff187224 */ /* 0x000fe200078e0016 */
[----:B------:R-:W-:Y:S01]  /*28660*/  MOV R28, 0x286b0 ;  /* 0x000286b0001c7802 */ /* 0x000fe20000000f00 */
[----:B------:R-:W-:Y:S02]  /*28670*/  IMAD.MOV.U32 R25, RZ, RZ, R23 ;  /* 0x000000ffff197224 */ /* 0x000fe400078e0017 */
[----:B------:R-:W-:Y:S02]  /*28680*/  IMAD.MOV.U32 R30, RZ, RZ, R44 ;  /* 0x000000ffff1e7224 */ /* 0x000fe400078e002c */
[----:B------:R-:W-:-:S07]  /*28690*/  IMAD.MOV.U32 R27, RZ, RZ, R45 ;  /* 0x000000ffff1b7224 */ /* 0x000fce00078e002d */
[----:B-----5:R-:W-:Y:S05]  /*286a0*/  CALL.REL.NOINC `($__internal_3_$__cuda_sm20_div_rn_f64_full) ;  /* 0x0000024c00a07944 */ /* 0x020fea0003c00000 */
.L_x_2739:
[----:B------:R-:W-:Y:S05]  /*286b0*/  BSYNC B2 ;  /* 0x0000000000027941 */ /* 0x000fea0003800000 */
.L_x_2738:
        /* <DEDUP_REMOVED lines=82> */
.L_x_2741:
[----:B------:R-:W-:-:S04]  /*28be0*/  ISETP.GE.AND P0, PT, R9, RZ, PT ;  /* 0x000000ff0900720c */ /* 0x000fc80003f06270 */
[----:B------:R-:W-:Y:S02]  /*28bf0*/  FSEL R22, RZ, 3.37028055040000000000e+12, P0 ;  /* 0x54442d18ff167808 */ /* 0x000fe40000000000 */
[----:B------:R-:W-:-:S07]  /*28c00*/  FSEL R23, RZ, 2.1426990032196044922, P0 ;  /* 0x400921fbff177808 */ /* 0x000fce0000000000 */
.L_x_2742:
[----:B------:R-:W-:Y:S05]  /*28c10*/  BSYNC B0 ;  /* 0x0000000000007941 */ /* 0x000fea0003800000 */
.L_x_2740:
[----:B------:R-:W-:Y:S01]  /*28c20*/  DADD R8, |R8|, |R10| ;  /* 0x0000000008087229 */ /* 0x000fe2000000060a */
[----:B------:R-:W-:Y:S01]  /*28c30*/  LOP3.LUT R11, R23, 0x80000000, R11, 0xb8, !PT ;  /* 0x80000000170b7812 */ /* 0x000fe200078eb80b */
[----:B------:R-:W-:-:S06]  /*28c40*/  DMUL R36, R36, 0.5 ;  /* 0x3fe0000024247828 */ /* 0x000fcc0000000000 */
[----:B------:R-:W-:-:S06]  /*28c50*/  DSETP.GTU.AND P0, PT, |R8|, +INF , PT ;  /* 0x7ff000000800742a */ /* 0x000fcc0003f0c200 */
[----:B------:R-:W-:Y:S02]  /*28c60*/  FSEL R8, R8, R22, P0 ;  /* 0x0000001608087208 */ /* 0x000fe40000000000 */
[----:B------:R-:W-:Y:S01]  /*28c70*/  FSEL R9, R9, R11, P0 ;  /* 0x0000000b09097208 */ /* 0x000fe20000000000 */
[----:B------:R-:W-:Y:S06]  /*28c80*/  BRA `(.L_x_2734) ;  /* 0x0000005800307947 */ /* 0x000fec0003800000 */
.L_x_2735:
        /* <DEDUP_REMOVED lines=10> */
[----:B------:R-:W-:Y:S02]  /*28d30*/  DADD R36, R28, R28 ;  /* 0x000000001c247229 */ /* 0x000fe4000000001c */
[----:B------:R-:W-:Y:S02]  /*28d40*/  DMUL R30, R24, R24 ;  /* 0x00000018181e7228 */ /* 0x000fe40000000000 */
[----:B------:R-:W-:Y:S01]  /*28d50*/  LOP3.LUT R27, R41, 0xfffffff8, RZ, 0xc0, !PT ;  /* 0xfffffff8291b7812 */ /* 0x000fe200078ec0ff */
[----:B------:R-:W-:Y:S01]  /*28d60*/  DMUL R52, R28, R28 ;  /* 0x0000001c1c347228 */ /* 0x000fe20000000000 */
[----:B------:R-:W-:-:S04]  /*28d70*/  LOP3.LUT R33, R47, 0xfffffff8, RZ, 0xc0, !PT ;  /* 0xfffffff82f217812 */ /* 0x000fc800078ec0ff */
[----:B------:R-:W-:Y:S02]  /*28d80*/  DADD R40, R40, -R26 ;  /* 0x0000000028287229 */ /* 0x000fe4000000081a */
[----:B------:R-:W-:Y:S02]  /*28d90*/  DADD R46, R46, -R32 ;  /* 0x000000002e2e7229 */ /* 0x000fe40000000820 */
[----:B------:R-:W-:Y:S02]  /*28da0*/  DADD R38, R26, R26 ;  /* 0x000000001a267229 */ /* 0x000fe4000000001a */
[----:B------:R-:W-:Y:S02]  /*28db0*/  DADD R42, R32, R32 ;  /* 0x00000000202a7229 */ /* 0x000fe40000000020 */
[C---:B------:R-:W-:Y:S02]  /*28dc0*/  DMUL R24, R26.reuse, R34 ;  /* 0x000000221a187228 */ /* 0x040fe40000000000 */
[----:B------:R-:W-:-:S02]  /*28dd0*/  DMUL R28, R26, R26 ;  /* 0x0000001a1a1c7228 */ /* 0x000fc40000000000 */
        /* <DEDUP_REMOVED lines=8> */
.L_x_2744:
        /* <DEDUP_REMOVED lines=74> */
[----:B------:R-:W-:Y:S02]  /*29300*/  IMAD.MOV.U32 R26, RZ, RZ, R28 ;  /* 0x000000ffff1a7224 */ /* 0x000fe400078e001c */
[----:B------:R-:W-:-:S02]  /*29310*/  IMAD.MOV.U32 R39, RZ, RZ, R43 ;  /* 0x000000ffff277224 */ /* 0x000fc400078e002b */
[----:B------:R-:W-:Y:S02]  /*29320*/  IMAD.MOV.U32 R28, RZ, RZ, R2 ;  /* 0x000000ffff1c7224 */ /* 0x000fe400078e0002 */
[----:B------:R-:W-:Y:S02]  /*29330*/  IMAD.MOV.U32 R46, RZ, RZ, R48 ;  /* 0x000000ffff2e7224 */ /* 0x000fe400078e0030 */
[----:B------:R-:W-:Y:S02]  /*29340*/  IMAD.MOV.U32 R47, RZ, RZ, R49 ;  /* 0x000000ffff2f7224 */ /* 0x000fe400078e0031 */
[----:B------:R-:W-:Y:S01]  /*29350*/  IMAD.MOV.U32 R43, RZ, RZ, R51 ;  /* 0x000000ffff2b7224 */ /* 0x000fe200078e0033 */
[----:B------:R-:W-:Y:S06]  /*29360*/  @P0 BRA `(.L_x_2744) ;  /* 0xfffffff800bc0947 */ /* 0x000fec000383ffff */
[----:B------:R-:W-:Y:S05]  /*29370*/  BSYNC B0 ;  /* 0x0000000000007941 */ /* 0x000fea0003800000 */
.L_x_2743:
        /* <DEDUP_REMOVED lines=97> */
.L_x_2746:
        /* <DEDUP_REMOVED lines=21> */
.L_x_2749:
[----:B------:R-:W-:Y:S05]  /*29ae0*/  BSYNC B3 ;  /* 0x0000000000037941 */ /* 0x000fea0003800000 */
.L_x_2748:
        /* <DEDUP_REMOVED lines=29> */
.L_x_2747:
[----:B------:R-:W-:Y:S05]  /*29cc0*/  BSYNC B2 ;  /* 0x0000000000027941 */ /* 0x000fea0003800000 */
.L_x_2745:
        /* <DEDUP_REMOVED lines=21> */
.L_x_2751:
[----:B------:R-:W-:Y:S05]  /*29e20*/  BSYNC B2 ;  /* 0x0000000000027941 */ /* 0x000fea0003800000 */
.L_x_2750:
        /* <DEDUP_REMOVED lines=82> */
.L_x_2753:
[----:B------:R-:W-:-:S04]  /*2a350*/  ISETP.GE.AND P0, PT, R9, RZ, PT ;  /* 0x000000ff0900720c */ /* 0x000fc80003f06270 */
[----:B------:R-:W-:Y:S02]  /*2a360*/  FSEL R22, RZ, 3.37028055040000000000e+12, P0 ;  /* 0x54442d18ff167808 */ /* 0x000fe40000000000 */
[----:B------:R-:W-:-:S07]  /*2a370*/  FSEL R23, RZ, 2.1426990032196044922, P0 ;  /* 0x400921fbff177808 */ /* 0x000fce0000000000 */
.L_x_2754:
[----:B------:R-:W-:Y:S05]  /*2a380*/  BSYNC B0 ;  /* 0x0000000000007941 */ /* 0x000fea0003800000 */
.L_x_2752:
[----:B------:R-:W-:Y:S01]  /*2a390*/  DADD R8, |R8|, |R10| ;  /* 0x0000000008087229 */ /* 0x000fe2000000060a */
[----:B------:R-:W-:Y:S01]  /*2a3a0*/  LOP3.LUT R11, R23, 0x80000000, R11, 0xb8, !PT ;  /* 0x80000000170b7812 */ /* 0x000fe200078eb80b */
[----:B------:R-:W-:-:S06]  /*2a3b0*/  DMUL R36, R36, 0.5 ;  /* 0x3fe0000024247828 */ /* 0x000fcc0000000000 */
[----:B------:R-:W-:-:S06]  /*2a3c0*/  DSETP.GTU.AND P0, PT, |R8|, +INF , PT ;  /* 0x7ff000000800742a */ /* 0x000fcc0003f0c200 */
[----:B------:R-:W-:Y:S02]  /*2a3d0*/  FSEL R8, R8, R22, P0 ;  /* 0x0000001608087208 */ /* 0x000fe40000000000 */
[----:B------:R-:W-:Y:S01]  /*2a3e0*/  FSEL R9, R9, R11, P0 ;  /* 0x0000000b09097208 */ /* 0x000fe20000000000 */
[----:B------:R-:W-:Y:S06]  /*2a3f0*/  BRA `(.L_x_2734) ;  /* 0x0000004000547947 */ /* 0x000fec0003800000 */
.L_x_2722:
        /* <DEDUP_REMOVED lines=135> */
.L_x_2756:
[----:B------:R-:W-:Y:S05]  /*2ac70*/  BSYNC B0 ;  /* 0x0000000000007941 */ /* 0x000fea0003800000 */
.L_x_2755:
        /* <DEDUP_REMOVED lines=8> */
.L_x_2758:
[----:B------:R-:W-:Y:S05]  /*2ad00*/  BSYNC B2 ;  /* 0x0000000000027941 */ /* 0x000fea0003800000 */
.L_x_2757:
        /* <DEDUP_REMOVED lines=82> */
.L_x_2760:
[----:B------:R-:W-:-:S04]  /*2b230*/  ISETP.GE.AND P0, PT, R9, RZ, PT ;  /* 0x000000ff0900720c */ /* 0x000fc80003f06270 */
[----:B------:R-:W-:Y:S02]  /*2b240*/  FSEL R22, RZ, 3.37028055040000000000e+12, P0 ;  /* 0x54442d18ff167808 */ /* 0x000fe40000000000 */
[----:B------:R-:W-:-:S07]  /*2b250*/  FSEL R23, RZ, 2.1426990032196044922, P0 ;  /* 0x400921fbff177808 */ /* 0x000fce0000000000 */
.L_x_2761:
[----:B------:R-:W-:Y:S05]  /*2b260*/  BSYNC B0 ;  /* 0x0000000000007941 */ /* 0x000fea0003800000 */
.L_x_2759:
[----:B------:R-:W-:Y:S01]  /*2b270*/  DADD R8, |R8|, |R10| ;  /* 0x0000000008087229 */ /* 0x000fe2000000060a */
[----:B------:R-:W-:-:S07]  /*2b280*/  LOP3.LUT R11, R23, 0x80000000, R11, 0xb8, !PT ;  /* 0x80000000170b7812 */ /* 0x000fce00078eb80b */
[----:B------:R-:W-:-:S06]  /*2b290*/  DSETP.GTU.AND P0, PT, |R8|, +INF , PT ;  /* 0x7ff000000800742a */ /* 0x000fcc0003f0c200 */
[----:B------:R-:W-:Y:S02]  /*2b2a0*/  FSEL R8, R8, R22, P0 ;  /* 0x0000001608087208 */ /* 0x000fe40000000000 */
[----:B------:R-:W-:Y:S01]  /*2b2b0*/  FSEL R9, R9, R11, P0 ;  /* 0x0000000b09097208 */ /* 0x000fe20000000000 */
[----:B------:R-:W-:Y:S06]  /*2b2c0*/  BRA `(.L_x_2734) ;  /* 0x0000003000a07947 */ /* 0x000fec0003800000 */
.L_x_2721:
        /* <DEDUP_REMOVED lines=90> */
.L_x_2764:
        /* <DEDUP_REMOVED lines=21> */
.L_x_2767:
[----:B------:R-:W-:Y:S05]  /*2b9c0*/  BSYNC B3 ;  /* 0x0000000000037941 */ /* 0x000fea0003800000 */
.L_x_2766:
        /* <DEDUP_REMOVED lines=29> */
.L_x_2765:
[----:B------:R-:W-:Y:S05]  /*2bba0*/  BSYNC B2 ;  /* 0x0000000000027941 */ /* 0x000fea0003800000 */
.L_x_2763:
        /* <DEDUP_REMOVED lines=77> */
[----:B------:R-:W-:Y:S02]  /*2c080*/  @!P2 FSEL R10, R22, 1.8213495016098022461, !P0 ;  /* 0x3fe921fb160aa808 */ /* 0x000fe40004000000 */
[----:B------:R-:W-:-:S02]  /*2c090*/  @!P2 FSEL R29, R2, 3.37028055040000000000e+12, !P0 ;  /* 0x54442d18021da808 */ /* 0x000fc40004000000 */
[----:B------:R-:W-:Y:S02]  /*2c0a0*/  LOP3.LUT R11, R10, 0x80000000, R11, 0xb8, !PT ;  /* 0x800000000a0b7812 */ /* 0x000fe400078eb80b */
[----:B------:R-:W-:Y:S02]  /*2c0b0*/  FSEL R8, R8, R29, P1 ;  /* 0x0000001d08087208 */ /* 0x000fe40000800000 */
[----:B------:R-:W-:Y:S01]  /*2c0c0*/  FSEL R9, R9, R11, P1 ;  /* 0x0000000b09097208 */ /* 0x000fe20000800000 */
[----:B------:R-:W-:Y:S06]  /*2c0d0*/  BRA `(.L_x_2734) ;  /* 0x00000024001c7947 */ /* 0x000fec0003800000 */
.L_x_2762:
        /* <DEDUP_REMOVED lines=11> */
[----:B------:R-:W-:Y:S01]  /*2c190*/  UMOV UR5, 0x3f531278 ;  /* 0x3f53127800057882 */ /* 0x000fe20000000000 */
[----:B------:R-:W-:-:S05]  /*2c1a0*/  DMUL R36, R22, 0.5 ;  /* 0x3fe0000016247828 */ /* 0x000fca0000000000 */
[----:B------:R-:W-:Y:S01]  /*2c1b0*/  DFMA R26, R26, R24, -UR4 ;  /* 0x800000041a1a7e2b */ /* 0x000fe20008000018 */
[----:B------:R-:W-:Y:S01]  /*2c1c0*/  UMOV UR4, 0xc8249315 ;  /* 0xc824931500047882 */ /* 0x000fe20000000000 */
[----:B------:R-:W-:Y:S01]  /*2c1d0*/  UMOV UR5, 0x3f6f9690 ;  /* 0x3f6f969000057882 */ /* 0x000fe20000000000 */
[----:B------:R-:W-:-:S05]  /*2c1e0*/  DMUL R36, R22, R36 ;  /* 0x0000002416247228 */ /* 0x000fca0000000000 */
        /* <DEDUP_REMOVED lines=58> */
[----:B------:R-:W-:-:S04]  /*2c590*/  FSEL R25, R25, R27, !P0 ;  /* 0x0000001b19197208 */ /* 0x000fc80004000000 */
[----:B------:R-:W-:Y:S02]  /*2c5a0*/  FSEL R10, R29, R25, !P1 ;  /* 0x000000191d0a7208 */ /* 0x000fe40004800000 */
[----:B------:R-:W-:Y:S02]  /*2c5b0*/  @!P2 FSEL R10, R24, 1.8213495016098022461, !P0 ;  /* 0x3fe921fb180aa808 */ /* 0x000fe40004000000 */
[----:B------:R-:W-:Y:S01]  /*2c5c0*/  FSEL R29, R28, R31, !P1 ;  /* 0x0000001f1c1d7208 */ /* 0x000fe20004800000 */
[----:B------:R-:W-:Y:S01]  /*2c5d0*/  DSETP.GTU.AND P1, PT, |R8|, +INF , PT ;  /* 0x7ff000000800742a */ /* 0x000fe20003f2c200 */
[----:B------:R-:W-:Y:S02]  /*2c5e0*/  @!P2 FSEL R29, R2, 3.37028055040000000000e+12, !P0 ;  /* 0x54442d18021da808 */ /* 0x000fe40004000000 */
[----:B------:R-:W-:-:S03]  /*2c5f0*/  LOP3.LUT R11, R10, 0x80000000, R11, 0xb8, !PT ;  /* 0x800000000a0b7812 */ /* 0x000fc600078eb80b */
[----:B------:R-:W-:Y:S02]  /*2c600*/  FSEL R8, R8, R29, P1 ;  /* 0x0000001d08087208 */ /* 0x000fe40000800000 */
[----:B------:R-:W-:Y:S01]  /*2c610*/  FSEL R9, R9, R11, P1 ;  /* 0x0000000b09097208 */ /* 0x000fe20000800000 */
[----:B------:R-:W-:Y:S06]  /*2c620*/  BRA `(.L_x_2734) ;  /* 0x0000001c00c87947 */ /* 0x000fec0003800000 */
.L_x_2720:
        /* <DEDUP_REMOVED lines=23> */
.L_x_2769:
[----:B------:R-:W-:Y:S05]  /*2c7a0*/  BSYNC B2 ;  /* 0x0000000000027941 */ /* 0x000fea0003800000 */
.L_x_2768:
        /* <DEDUP_REMOVED lines=26> */
.L_x_2771:
[----:B------:R-:W-:Y:S05]  /*2c950*/  BSYNC B2 ;  /* 0x0000000000027941 */ /* 0x000fea0003800000 */
.L_x_2770:
[----:B------:R-:W-:Y:S01]  /*2c960*/  DADD R32, -RZ, |R26| ;  /* 0x00000000ff207229 */ /* 0x000fe2000000051a */
[----:B------:R-:W-:Y:S01]  /*2c970*/  IMAD.MOV.U32 R28, RZ, RZ, RZ ;  /* 0x000000ffff1c7224 */ /* 0x000fe200078e00ff */
[----:B------:R-:W-:Y:S01]  /*2c980*/  UMOV UR4, 0xffffffff ;  /* 0xffffffff00047882 */ /* 0x000fe20000000000 */
[----:B------:R-:W-:Y:S01]  /*2c990*/  UMOV UR5, 0x7fefffff ;  /* 0x7fefffff00057882 */ /* 0x000fe20000000000 */
[----:B------:R-:W-:Y:S01]  /*2c9a0*/  MUFU.RCP64H R39, R45 ;  /* 0x0000002d00277308 */ /* 0x000fe20000001800 */
[----:B------:R-:W-:Y:S01]  /*2c9b0*/  UMOV UR6, UR5 ;  /* 0x0000000500067c82 */ /* 0x000fe20008000000 */
[----:B------:R-:W-:Y:S01]  /*2c9c0*/  IMAD.MOV.U32 R38, RZ, RZ, 0x1 ;  /* 0x00000001ff267424 */ /* 0x000fe200078e00ff */
[----:B------:R-:W-:Y:S01]  /*2c9d0*/  BSSY B0, `(.L_x_2772) ;  /* 0x0000081000007945 */ /* 0x000fe20003800000 */
[----:B------:R-:W-:Y:S02]  /*2c9e0*/  FSETP.GEU.AND P5, PT, |R23|, 6.5827683646048100446e-37, PT ;  /* 0x036000001700780b */ /* 0x000fe40003fae200 */
[----:B------:R-:W-:-:S02]  /*2c9f0*/  ISETP.GT.U32.AND P2, PT, R32, R36, PT ;  /* 0x000000242000720c */ /* 0x000fc40003f44070 */
[CC--:B------:R-:W-:Y:S02]  /*2ca00*/  ISETP.LT.U32.AND P0, PT, R32.reuse, R36.reuse, PT ;  /* 0x000000242000720c */ /* 0x0c0fe40003f01070 */
[CC--:B------:R-:W-:Y:S02]  /*2ca10*/  ISETP.GT.U32.AND.EX P2, PT, R33.reuse, R37.reuse, PT, P2 ;  /* 0x000000252100720c */ /* 0x0c0fe40003f44120 */
[CC--:B------:R-:W-:Y:S02]  /*2ca20*/  ISETP.LT.U32.AND.EX P0, PT, R33.reuse, R37.reuse, PT, P0 ;  /* 0x000000252100720c */ /* 0x0c0fe40003f01100 */
[----:B------:R-:W-:Y:S02]  /*2ca30*/  SEL R25, R33, R37, P2 ;  /* 0x0000002521197207 */ /* 0x000fe40001000000 */
[----:B------:R-:W-:Y:S02]  /*2ca40*/  SEL R26, R32, R36, P0 ;  /* 0x00000024201a7207 */ /* 0x000fe40000000000 */
[----:B------:R-:W-:-:S02]  /*2ca50*/  LOP3.LUT R2, R25, 0xffc00000, RZ, 0xc0, !PT ;  /* 0xffc0000019027812 */ /* 0x000fc400078ec0ff */
[----:B------:R-:W-:Y:S01]  /*2ca60*/  SEL R27, R33, R37, P0 ;  /* 0x00000025211b7207 */ /* 0x000fe20000000000 */
[----:B------:R-:W-:Y:S01]  /*2ca70*/  IMAD.MOV.U32 R37, RZ, RZ, 0x3fd80000 ;  /* 0x3fd80000ff257424 */ /* 0x000fe200078e00ff */
[----:B------:R-:W-:Y:S02]  /*2ca80*/  IADD3 R29, -R2, 0x7fd00000, RZ ;  /* 0x7fd00000021d7810 */ /* 0x000fe40007ffe1ff */
[----:B------:R-:W-:Y:S01]  /*2ca90*/  SEL R24, R32, R36, P2 ;  /* 0x0000002420187207 */ /* 0x000fe20001000000 */
[----:B------:R-:W-:Y:S01]  /*2caa0*/  IMAD.U32 R32, RZ, RZ, UR6 ;  /* 0x00000006ff207e24 */ /* 0x000fe2000f8e00ff */
[----:B------:R-:W-:Y:S01]  /*2cab0*/  ISETP.GE.U32.AND P3, PT, R27, 0x7ff00000, PT ;  /* 0x7ff000001b00780c */ /* 0x000fe20003f66070 */
[----:B------:R-:W-:Y:S01]  /*2cac0*/  IMAD.MOV.U32 R36, RZ, RZ, 0x0 ;  /* 0x00000000ff247424 */ /* 0x000fe200078e00ff */
[C---:B------:R-:W-:Y:S02]  /*2cad0*/  DMUL R30, R28.reuse, R26 ;  /* 0x0000001a1c1e7228 */ /* 0x040fe40000000000 */
[----:B------:R-:W-:-:S06]  /*2cae0*/  DMUL R28, R28, R24 ;  /* 0x000000181c1c7228 */ /* 0x000fcc0000000000 */
[----:B------:R-:W-:-:S08]  /*2caf0*/  DMUL R30, R30, R30 ;  /* 0x0000001e1e1e7228 */ /* 0x000fd00000000000 */
[----:B------:R-:W-:-:S08]  /*2cb00*/  DFMA R28, R28, R28, R30 ;  /* 0x0000001c1c1c722b */ /* 0x000fd0000000001e */
        /* <DEDUP_REMOVED lines=20> */
[----:B------:R-:W-:-:S10]  /*2cc50*/  DMUL R34, R34, R28 ;  /* 0x0000001c22227228 */ /* 0x000fd40000000000 */
[----:B------:R-:W-:Y:S02]  /*2cc60*/  @!P3 FSEL R27, R25, R35, !P2 ;  /* 0x00000023191bb208 */ /* 0x000fe40005000000 */
[----:B------:R-:W-:Y:S01]  /*2cc70*/  @!P3 FSEL R26, R24, R34, !P2 ;  /* 0x00000022181ab208 */ /* 0x000fe20005000000 */
[----:B------:R-:W-:Y:S01]  /*2cc80*/  DFMA R24, -R44, R30, 1 ;  /* 0x3ff000002c18742b */ /* 0x000fe2000000011e */
[----:B------:R-:W-:Y:S01]  /*2cc90*/  ISETP.GT.AND P0, PT, R27, 0xfffff, PT ;  /* 0x000fffff1b00780c */ /* 0x000fe20003f04270 */
[----:B------:R-:W-:Y:S02]  /*2cca0*/  IMAD.MOV.U32 R29, RZ, RZ, R27 ;  /* 0x000000ffff1d7224 */ /* 0x000fe400078e001b */
[----:B------:R-:W-:-:S04]  /*2ccb0*/  IMAD.MOV.U32 R28, RZ, RZ, R26 ;  /* 0x000000ffff1c7224 */ /* 0x000fc800078e001a */
[----:B------:R-:W-:-:S06]  /*2ccc0*/  DFMA R24, R30, R24, R30 ;  /* 0x000000181e18722b */ /* 0x000fcc000000001e */
[----:B------:R-:W-:Y:S02]  /*2ccd0*/  @!P0 DMUL R28, R28, 1.80143985094819840000e+16 ;  /* 0x435000001c1c8828 */ /* 0x000fe40000000000 */
[----:B------:R-:W-:-:S08]  /*2cce0*/  DMUL R30, R22, R24 ;  /* 0x00000018161e7228 */ /* 0x000fd00000000000 */
[----:B------:R-:W-:Y:S01]  /*2ccf0*/  @!P0 IMAD.MOV.U32 R27, RZ, RZ, R29 ;  /* 0x000000ffff1b8224 */ /* 0x000fe200078e001d */
[----:B------:R-:W-:Y:S01]  /*2cd00*/  DFMA R32, -R44, R30, R22 ;  /* 0x0000001e2c20722b */ /* 0x000fe20000000116 */
[----:B------:R-:W-:Y:S02]  /*2cd10*/  @!P0 IMAD.MOV.U32 R26, RZ, RZ, R28 ;  /* 0x000000ffff1a8224 */ /* 0x000fe400078e001c */
[----:B------:R-:W-:-:S05]  /*2cd20*/  VIADD R2, R27, 0xffffffff ;  /* 0xffffffff1b027836 */ /* 0x000fca0000000000 */
[----:B------:R-:W-:Y:S01]  /*2cd30*/  ISETP.GE.U32.AND P2, PT, R2, 0x7fefffff, PT ;  /* 0x7fefffff0200780c */ /* 0x000fe20003f46070 */
[----:B------:R-:W-:-:S10]  /*2cd40*/  DFMA R24, R24, R32, R30 ;  /* 0x000000201818722b */ /* 0x000fd4000000001e */
[----:B------:R-:W-:Y:S02]  /*2cd50*/  FFMA R2, RZ, R45, R25 ;  /* 0x0000002dff027223 */ /* 0x000fe40000000019 */
[----:B------:R-:W-:Y:S01]  /*2cd60*/  @P2 IMAD.MOV.U32 R30, RZ, RZ, 0x0 ;  /* 0x00000000ff1e2424 */ /* 0x000fe200078e00ff */
[----:B------:R-:W-:Y:S01]  /*2cd70*/  @P2 FSETP.NEU.FTZ.AND P3, PT, R29, RZ, PT ;  /* 0x000000ff1d00220b */ /* 0x000fe20003f7d000 */
[----:B------:R-:W-:Y:S01]  /*2cd80*/  @P2 IMAD.MOV.U32 R31, RZ, RZ, 0x7ff00000 ;  /* 0x7ff00000ff1f2424 */ /* 0x000fe200078e00ff */
[----:B------:R-:W-:Y:S01]  /*2cd90*/  FSETP.GT.AND P4, PT, |R2|, 1.469367938527859385e-39, PT ;  /* 0x001000000200780b */ /* 0x000fe20003f84200 */
[----:B------:R-:W-:Y:S02]  /*2cda0*/  IMAD.MOV.U32 R2, RZ, RZ, -0x3ff ;  /* 0xfffffc01ff027424 */ /* 0x000fe400078e00ff */
[----:B------:R-:W-:Y:S02]  /*2cdb0*/  @!P0 IMAD.MOV.U32 R2, RZ, RZ, -0x435 ;  /* 0xfffffbcbff028424 */ /* 0x000fe400078e00ff */
        /* <DEDUP_REMOVED lines=66> */
.L_x_2773:
[----:B------:R-:W-:Y:S05]  /*2d1e0*/  BSYNC B0 ;  /* 0x0000000000007941 */ /* 0x000fea0003800000 */
.L_x_2772:
        /* <DEDUP_REMOVED lines=8> */
.L_x_2775:
[----:B------:R-:W-:Y:S05]  /*2d270*/  BSYNC B2 ;  /* 0x0000000000027941 */ /* 0x000fea0003800000 */
.L_x_2774:
        /* <DEDUP_REMOVED lines=82> */
.L_x_2777:
[----:B------:R-:W-:-:S04]  /*2d7a0*/  ISETP.GE.AND P0, PT, R9, RZ, PT ;  /* 0x000000ff0900720c */ /* 0x000fc80003f06270 */
[----:B------:R-:W-:Y:S02]  /*2d7b0*/  FSEL R22, RZ, 3.37028055040000000000e+12, P0 ;  /* 0x54442d18ff167808 */ /* 0x000fe40000000000 */
[----:B------:R-:W-:-:S07]  /*2d7c0*/  FSEL R23, RZ, 2.1426990032196044922, P0 ;  /* 0x400921fbff177808 */ /* 0x000fce0000000000 */
.L_x_2778:
[----:B------:R-:W-:Y:S05]  /*2d7d0*/  BSYNC B0 ;  /* 0x0000000000007941 */ /* 0x000fea0003800000 */
.L_x_2776:
[----:B------:R-:W-:Y:S01]  /*2d7e0*/  DADD R8, |R8|, |R10| ;  /* 0x0000000008087229 */ /* 0x000fe2000000060a */
[----:B------:R-:W-:Y:S01]  /*2d7f0*/  LOP3.LUT R11, R23, 0x80000000, R11, 0xb8, !PT ;  /* 0x80000000170b7812 */ /* 0x000fe200078eb80b */
[----:B------:R-:W-:-:S06]  /*2d800*/  DADD R36, R36, 1 ;  /* 0x3ff0000024247429 */ /* 0x000fcc0000000000 */
[----:B------:R-:W-:-:S06]  /*2d810*/  DSETP.GTU.AND P0, PT, |R8|, +INF , PT ;  /* 0x7ff000000800742a */ /* 0x000fcc0003f0c200 */
[----:B------:R-:W-:Y:S02]  /*2d820*/  FSEL R8, R8, R22, P0 ;  /* 0x0000001608087208 */ /* 0x000fe40000000000 */
[----:B------:R-:W-:Y:S01]  /*2d830*/  FSEL R9, R9, R11, P0 ;  /* 0x0000000b09097208 */ /* 0x000fe20000000000 */
[----:B------:R-:W-:Y:S06]  /*2d840*/  BRA `(.L_x_2734) ;  /* 0x0000000c00407947 */ /* 0x000fec0003800000 */
.L_x_2719:
        /* <DEDUP_REMOVED lines=12> */
[----:B------:R-:W-:-:S08]  /*2d910*/  @P0 DMUL R28, R28, R28 ;  /* 0x0000001c1c1c0228 */ /* 0x000fd00000000000 */
[----:B------:R-:W-:Y:S02]  /*2d920*/  @P0 DFMA R26, R26, R26, R28 ;  /* 0x0000001a1a1a022b */ /* 0x000fe4000000001c */
[----:B------:R-:W-:Y:S02]  /*2d930*/  @!P0 DFMA R28, R8, R8, R30 ;  /* 0x00000008081c822b */ /* 0x000fe4000000001e */
[----:B0-----:R-:W-:-:S04]  /*2d940*/  DFMA R30, -R22, R32, 1 ;  /* 0x3ff00000161e742b */ /* 0x001fc80000000120 */
[----:B------:R-:W-:Y:S01]  /*2d950*/  @P0 DMUL R28, R26, 0.0625 ;  /* 0x3fb000001a1c0828 */ /* 0x000fe20000000000 */
[----:B------:R-:W-:-:S03]  /*2d960*/  FSEL R26, R24, R34, P1 ;  /* 0x00000022181a7208 */ /* 0x000fc60000800000 */
[----:B------:R-:W-:Y:S01]  /*2d970*/  DFMA R30, R30, R30, R30 ;  /* 0x0000001e1e1e722b */ /* 0x000fe2000000001e */
[----:B------:R-:W-:-:S04]  /*2d980*/  FSEL R27, R25, R35, P1 ;  /* 0x00000023191b7208 */ /* 0x000fc80000800000 */
[----:B------:R-:W-:Y:S01]  /*2d990*/  FSETP.GEU.AND P5, PT, |R27|, 6.5827683646048100446e-37, PT ;  /* 0x036000001b00780b */ /* 0x000fe20003fae200 */
[----:B------:R-:W-:Y:S01]  /*2d9a0*/  IMAD.MOV.U32 R38, RZ, RZ, R28 ;  /* 0x000000ffff267224 */ /* 0x000fe200078e001c */
[----:B------:R-:W-:Y:S01]  /*2d9b0*/  ISETP.GT.AND P0, PT, R29, 0xfffff, PT ;  /* 0x000fffff1d00780c */ /* 0x000fe20003f04270 */
[----:B------:R-:W-:Y:S01]  /*2d9c0*/  DFMA R30, R32, R30, R32 ;  /* 0x0000001e201e722b */ /* 0x000fe20000000020 */
[----:B------:R-:W-:-:S07]  /*2d9d0*/  IMAD.MOV.U32 R39, RZ, RZ, R29 ;  /* 0x000000ffff277224 */ /* 0x000fce00078e001d */
[----:B------:R-:W-:-:S04]  /*2d9e0*/  DFMA R32, -R22, R30, 1 ;  /* 0x3ff000001620742b */ /* 0x000fc8000000011e */
[----:B------:R-:W-:-:S04]  /*2d9f0*/  @!P0 DMUL R28, R28, 1.80143985094819840000e+16 ;  /* 0x435000001c1c8828 */ /* 0x000fc80000000000 */
[----:B------:R-:W-:-:S06]  /*2da00*/  DFMA R32, R30, R32, R30 ;  /* 0x000000201e20722b */ /* 0x000fcc000000001e */
[----:B------:R-:W-:Y:S02]  /*2da10*/  @!P0 IMAD.MOV.U32 R39, RZ, RZ, R29 ;  /* 0x000000ffff278224 */ /* 0x000fe400078e001d */
        /* <DEDUP_REMOVED lines=42> */
[----:B------:R-:W-:-:S08]  /*2dcc0*/  DMUL R34, R32, R32 ;  /* 0x0000002020227228 */ /* 0x000fd00000000000 */
[----:B------:R-:W-:Y:S01]  /*2dcd0*/  DFMA R36, R34, UR4, R40 ;  /* 0x0000000422247c2b */ /* 0x000fe20008000028 */
[----:B------:R-:W-:Y:S01]  /*2dce0*/  UMOV UR4, 0x9f02676f ;  /* 0x9f02676f00047882 */ /* 0x000fe20000000000 */
[----:B------:R-:W-:Y:S01]  /*2dcf0*/  UMOV UR5, 0x3ef3b266 ;  /* 0x3ef3b26600057882 */ /* 0x000fe20000000000 */
[----:B------:R-:W-:-:S05]  /*2dd00*/  DADD R40, R28, -R32 ;  /* 0x000000001c287229 */ /* 0x000fca0000000820 */
[----:B------:R-:W-:Y:S01]  /*2dd10*/  DFMA R36, R34, R36, UR4 ;  /* 0x0000000422247e2b */ /* 0x000fe20008000024 */
        /* <DEDUP_REMOVED lines=13> */
[----:B------:R-:W-:Y:S01]  /*2ddf0*/  UMOV UR5, 0x3f899999 ;  /* 0x3f89999900057882 */ /* 0x000fe20000000000 */
[----:B------:R-:W-:Y:S01]  /*2de00*/  DADD R36, R42, -UR14 ;  /* 0x8000000e2a247e29 */ /* 0x000fe20008000000 */
[----:B------:R-:W-:Y:S01]  /*2de10*/  UMOV UR14, 0xfefa39ef ;  /* 0xfefa39ef000e7882 */ /* 0x000fe20000000000 */
[----:B------:R-:W-:-:S03]  /*2de20*/  UMOV UR15, 0x3fe62e42 ;  /* 0x3fe62e42000f7882 */ /* 0x000fc60000000000 */
[----:B------:R-:W-:Y:S01]  /*2de30*/  DFMA R38, R34, R38, UR4 ;  /* 0x0000000422267e2b */ /* 0x000fe20008000026 */
[----:B------:R-:W-:Y:S01]  /*2de40*/  UMOV UR4, 0x55555554 ;  /* 0x5555555400047882 */ /* 0x000fe20000000000 */
[----:B------:R-:W-:Y:S01]  /*2de50*/  UMOV UR5, 0x3fb55555 ;  /* 0x3fb5555500057882 */ /* 0x000fe20000000000 */
[----:B------:R-:W-:-:S05]  /*2de60*/  DFMA R28, R36, UR14, R32 ;  /* 0x0000000e241c7c2b */ /* 0x000fca0008000020 */
[----:B------:R-:W-:Y:S01]  /*2de70*/  DFMA R38, R34, R38, UR4 ;  /* 0x0000000422267e2b */ /* 0x000fe20008000026 */
[----:B------:R-:W-:Y:S01]  /*2de80*/  UMOV UR4, 0x3b39803f ;  /* 0x3b39803f00047882 */ /* 0x000fe20000000000 */
[----:B------:R-:W-:Y:S01]  /*2de90*/  UMOV UR5, 0x3c7abc9e ;  /* 0x3c7abc9e00057882 */ /* 0x000fe20000000000 */
[----:B------:R-:W-:-:S05]  /*2dea0*/  DFMA R42, -R36, UR14, R28 ;  /* 0x0000000e242a7c2b */ /* 0x000fca000800011c */
[----:B------:R-:W-:-:S03]  /*2deb0*/  DMUL R38, R34, R38 ;  /* 0x0000002622267228 */ /* 0x000fc60000000000 */
[----:B------:R-:W-:-:S05]  /*2dec0*/  DADD R42, -R32, R42 ;  /* 0x00000000202a7229 */ /* 0x000fca000000012a */
[----:B------:R-:W-:-:S08]  /*2ded0*/  DFMA R38, R32, R38, R40 ;  /* 0x000000262026722b */ /* 0x000fd00000000028 */
[----:B------:R-:W-:-:S08]  /*2dee0*/  DADD R38, R38, -R42 ;  /* 0x0000000026267229 */ /* 0x000fd0000000082a */
[----:B------:R-:W-:-:S08]  /*2def0*/  DFMA R36, R36, UR4, R38 ;  /* 0x0000000424247c2b */ /* 0x000fd00008000026 */
[----:B------:R-:W-:-:S11]  /*2df00*/  DADD R36, R28, R36 ;  /* 0x000000001c247229 */ /* 0x000fd60000000024 */
.L_x_2780:
[----:B------:R-:W-:Y:S05]  /*2df10*/  BSYNC B0 ;  /* 0x0000000000007941 */ /* 0x000fea0003800000 */
.L_x_2779:
        /* <DEDUP_REMOVED lines=8> */
.L_x_2782:
[----:B------:R-:W-:Y:S05]  /*2dfa0*/  BSYNC B2 ;  /* 0x0000000000027941 */ /* 0x000fea0003800000 */
.L_x_2781:
        /* <DEDUP_REMOVED lines=82> */
.L_x_2784:
[----:B------:R-:W-:Y:S02]  /*2e4d0*/  FSEL R22, RZ, 3.37028055040000000000e+12, P2 ;  /* 0x54442d18ff167808 */ /* 0x000fe40001000000 */
[----:B------:R-:W-:-:S07]  /*2e4e0*/  FSEL R23, RZ, 2.1426990032196044922, P2 ;  /* 0x400921fbff177808 */ /* 0x000fce0001000000 */
.L_x_2785:
[----:B------:R-:W-:Y:S05]  /*2e4f0*/  BSYNC B0 ;  /* 0x0000000000007941 */ /* 0x000fea0003800000 */
.L_x_2783:
[----:B------:R-:W-:Y:S01]  /*2e500*/  DADD R8, |R8|, |R10| ;  /* 0x0000000008087229 */ /* 0x000fe2000000060a */
[----:B------:R-:W-:-:S07]  /*2e510*/  LOP3.LUT R11, R23, 0x80000000, R11, 0xb8, !PT ;  /* 0x80000000170b7812 */ /* 0x000fce00078eb80b */
[----:B------:R-:W-:-:S06]  /*2e520*/  DSETP.GTU.AND P0, PT, |R8|, +INF , PT ;  /* 0x7ff000000800742a */ /* 0x000fcc0003f0c200 */
[----:B------:R-:W-:Y:S02]  /*2e530*/  FSEL R8, R8, R22, P0 ;  /* 0x0000001608087208 */ /* 0x000fe40000000000 */
[----:B------:R-:W-:-:S07]  /*2e540*/  FSEL R9, R9, R11, P0 ;  /* 0x0000000b09097208 */ /* 0x000fce0000000000 */
.L_x_2734:
[----:B------:R-:W-:Y:S05]  /*2e550*/  BSYNC B1 ;  /* 0x0000000000017941 */ /* 0x000fea0003800000 */
.L_x_2718:
        /* <DEDUP_REMOVED lines=76> */
.L_x_2792:
[----:B------:R-:W-:Y:S05]  /*2ea20*/  BSYNC B0 ;  /* 0x0000000000007941 */ /* 0x000fea0003800000 */
.L_x_2791:
[----:B------:R-:W-:Y:S04]  /*2ea30*/  BSSY B2, `(.L_x_2793) ;  /* 0x000001c000027945 */ /* 0x000fe80003800000 */
[----:B------:R-:W-:Y:S05]  /*2ea40*/  @!P2 BRA `(.L_x_2794) ;  /* 0x000000000060a947 */ /* 0x000fea0003800000 */
[----:B------:R-:W-:Y:S01]  /*2ea50*/  UMOV UR4, 0x6dc9c883 ;  /* 0x6dc9c88300047882 */ /* 0x000fe20000000000 */
[----:B------:R-:W-:Y:S01]  /*2ea60*/  UMOV UR5, 0x3fe45f30 ;  /* 0x3fe45f3000057882 */ /* 0x000fe20000000000 */
[C---:B------:R-:W-:Y:S02]  /*2ea70*/  DSETP.GE.AND P0, PT, |R22|.reuse, 2.14748364800000000000e+09, PT ;  /* 0x41e000001600742a */ /* 0x040fe40003f06200 */
[----:B------:R-:W-:Y:S01]  /*2ea80*/  DMUL R24, R22, UR4 ;  /* 0x0000000416187c28 */ /* 0x000fe20008000000 */
[----:B------:R-:W-:Y:S01]  /*2ea90*/  UMOV UR4, 0x54442d18 ;  /* 0x54442d1800047882 */ /* 0x000fe20000000000 */
[----:B------:R-:W-:-:S08]  /*2eaa0*/  UMOV UR5, 0x3ff921fb ;  /* 0x3ff921fb00057882 */ /* 0x000fd00000000000 */
        /* <DEDUP_REMOVED lines=18> */
.L_x_2794:
[----:B------:R-:W-:Y:S01]  /*2ebd0*/  DMUL R8, RZ, R22 ;  /* 0x00000016ff087228 */ /* 0x000fe20000000000 */
[----:B------:R-:W-:-:S10]  /*2ebe0*/  IMAD.MOV.U32 R24, RZ, RZ, RZ ;  /* 0x000000ffff187224 */ /* 0x000fd400078e00ff */
.L_x_2795:
[----:B------:R-:W-:Y:S05]  /*2ebf0*/  BSYNC B2 ;  /* 0x0000000000027941 */ /* 0x000fea0003800000 */
.L_x_2793:
        /* <DEDUP_REMOVED lines=49> */
.L_x_2797:
[----:B------:R-:W-:Y:S01]  /*2ef10*/  DMUL R36, RZ, R22 ;  /* 0x00000016ff247228 */ /* 0x000fe20000000000 */
[----:B------:R-:W-:-:S10]  /*2ef20*/  IMAD.MOV.U32 R2, RZ, RZ, RZ ;  /* 0x000000ffff027224 */ /* 0x000fd400078e00ff */
.L_x_2798:
[----:B------:R-:W-:Y:S05]  /*2ef30*/  BSYNC B2 ;  /* 0x0000000000027941 */ /* 0x000fea0003800000 */
.L_x_2796:
        /* <DEDUP_REMOVED lines=25> */
.L_x_2790:
        /* <DEDUP_REMOVED lines=63> */
.L_x_2801:
[----:B------:R-:W-:Y:S05]  /*2f4c0*/  BSYNC B0 ;  /* 0x0000000000007941 */ /* 0x000fea0003800000 */
.L_x_2800:
        /* <DEDUP_REMOVED lines=26> */
.L_x_2803:
[----:B------:R-:W-:Y:S01]  /*2f670*/  DMUL R8, RZ, R22 ;  /* 0x00000016ff087228 */ /* 0x000fe20000000000 */
[----:B------:R-:W-:-:S10]  /*2f680*/  IMAD.MOV.U32 R24, RZ, RZ, RZ ;  /* 0x000000ffff187224 */ /* 0x000fd400078e00ff */
.L_x_2804:
[----:B------:R-:W-:Y:S05]  /*2f690*/  BSYNC B2 ;  /* 0x0000000000027941 */ /* 0x000fea0003800000 */
.L_x_2802:
        /* <DEDUP_REMOVED lines=49> */
.L_x_2806:
[----:B------:R-:W-:Y:S01]  /*2f9b0*/  DMUL R36, RZ, R22 ;  /* 0x00000016ff247228 */ /* 0x000fe20000000000 */
[----:B------:R-:W-:-:S10]  /*2f9c0*/  IMAD.MOV.U32 R2, RZ, RZ, RZ ;  /* 0x000000ffff027224 */ /* 0x000fd400078e00ff */
.L_x_2807:
[----:B------:R-:W-:Y:S05]  /*2f9d0*/  BSYNC B2 ;  /* 0x0000000000027941 */ /* 0x000fea0003800000 */
.L_x_2805:
        /* <DEDUP_REMOVED lines=22> */
[----:B------:R-:W-:Y:S02]  /*2fb40*/  LEA.HI R24, R11, 0xffffff09, RZ, 0xc ;  /* 0xffffff090b187811 */ /* 0x000fe400078f60ff */
[----:B------:R-:W-:Y:S02]  /*2fb50*/  LOP3.LUT R11, R2, 0x7fe00000, RZ, 0xfc, !PT ;  /* 0x7fe00000020b7812 */ /* 0x000fe400078efcff */
[----:B------:R-:W-:-:S03]  /*2fb60*/  LEA.HI R2, R24, R24, RZ, 0x1 ;  /* 0x0000001818027211 */ /* 0x000fc600078f08ff */
[----:B------:R-:W-:Y:S01]  /*2fb70*/  @P1 DFMA R36, R36, -1, RZ ;  /* 0xbff000002424182b */ /* 0x000fe200000000ff */
[----:B------:R-:W-:Y:S01]  /*2fb80*/  SHF.R.S32.HI R25, RZ, 0x1, R2 ;  /* 0x00000001ff197819 */ /* 0x000fe20000011402 */
[C---:B------:R-:W-:Y:S01]  /*2fb90*/  DMUL R22, R10.reuse, R8 ;  /* 0x000000080a167228 */ /* 0x040fe20000000000 */
[----:B------:R-:W-:Y:S02]  /*2fba0*/  IMAD.MOV.U32 R8, RZ, RZ, RZ ;  /* 0x000000ffff087224 */ /* 0x000fe400078e00ff */
[----:B------:R-:W-:Y:S01]  /*2fbb0*/  LEA R9, R25, 0x3ff00000, 0x14 ;  /* 0x3ff0000019097811 */ /* 0x000fe200078ea0ff */
[----:B------:R-:W-:Y:S02]  /*2fbc0*/  IMAD.IADD R2, R24, 0x1, -R25 ;  /* 0x0000000118027824 */ /* 0x000fe400078e0a19 */
[----:B------:R-:W-:-:S03]  /*2fbd0*/  DMUL R10, R10, R36 ;  /* 0x000000240a0a7228 */ /* 0x000fc60000000000 */
[----:B------:R-:W-:-:S05]  /*2fbe0*/  DMUL R24, R8, R22 ;  /* 0x0000001608187228 */ /* 0x000fca0000000000 */
[----:B------:R-:W-:Y:S01]  /*2fbf0*/  DMUL R22, R8, R10 ;  /* 0x0000000a08167228 */ /* 0x000fe20000000000 */
[----:B------:R-:W-:Y:S01]  /*2fc00*/  LEA R11, R2, 0x3ff00000, 0x14 ;  /* 0x3ff00000020b7811 */ /* 0x000fe200078ea0ff */
[----:B------:R-:W-:-:S06]  /*2fc10*/  IMAD.MOV.U32 R10, RZ, RZ, RZ ;  /* 0x000000ffff0a7224 */ /* 0x000fcc00078e00ff */
[C---:B------:R-:W-:Y:S02]  /*2fc20*/  DMUL R8, R10.reuse, R24 ;  /* 0x000000180a087228 */ /* 0x040fe40000000000 */
[----:B------:R-:W-:Y:S01]  /*2fc30*/  DMUL R10, R10, R22 ;  /* 0x000000160a0a7228 */ /* 0x000fe20000000000 */
[----:B------:R-:W-:Y:S10]  /*2fc40*/  BRA `(.L_x_2799) ;  /* 0x0000000800d87947 */ /* 0x000ff40003800000 */
.L_x_2789:
        /* <DEDUP_REMOVED lines=11> */
.L_x_2808:
[----:B------:R-:W-:-:S10]  /*2fd00*/  DADD R8, R22, -R22 ;  /* 0x0000000016087229 */ /* 0x000fd40000000816 */
[----:B------:R-:W-:Y:S02]  /*2fd10*/  IMAD.MOV.U32 R10, RZ, RZ, R8 ;  /* 0x000000ffff0a7224 */ /* 0x000fe400078e0008 */
[----:B------:R-:W-:Y:S01]  /*2fd20*/  IMAD.MOV.U32 R11, RZ, RZ, R9 ;  /* 0x000000ffff0b7224 */ /* 0x000fe200078e0009 */
[----:B------:R-:W-:Y:S06]  /*2fd30*/  BRA `(.L_x_2799) ;  /* 0x00000008009c7947 */ /* 0x000fec0003800000 */
.L_x_2788:
        /* <DEDUP_REMOVED lines=26> */
.L_x_2810:
[----:B------:R-:W-:Y:S01]  /*2fee0*/  DMUL R32, RZ, R22 ;  /* 0x00000016ff207228 */ /* 0x000fe20000000000 */
[----:B------:R-:W-:-:S10]  /*2fef0*/  IMAD.MOV.U32 R27, RZ, RZ, RZ ;  /* 0x000000ffff1b7224 */ /* 0x000fd400078e00ff */
.L_x_2811:
[----:B------:R-:W-:Y:S05]  /*2ff00*/  BSYNC B2 ;  /* 0x0000000000027941 */ /* 0x000fea0003800000 */
.L_x_2809:
        /* <DEDUP_REMOVED lines=49> */
.L_x_2813:
[----:B------:R-:W-:Y:S01]  /*30220*/  DMUL R10, RZ, R22 ;  /* 0x00000016ff0a7228 */ /* 0x000fe20000000000 */
[----:B------:R-:W-:-:S10]  /*30230*/  IMAD.MOV.U32 R2, RZ, RZ, RZ ;  /* 0x000000ffff027224 */ /* 0x000fd400078e00ff */
.L_x_2814:
[----:B------:R-:W-:Y:S05]  /*30240*/  BSYNC B2 ;  /* 0x0000000000027941 */ /* 0x000fea0003800000 */
.L_x_2812:
        /* <DEDUP_REMOVED lines=24> */
.L_x_2787:
        /* <DEDUP_REMOVED lines=59> */
.L_x_2816:
[----:B------:R-:W-:Y:S05]  /*30780*/  BSYNC B0 ;  /* 0x0000000000007941 */ /* 0x000fea0003800000 */
.L_x_2815:
[----:B------:R-:W-:Y:S02]  /*30790*/  IMAD.MOV.U32 R10, RZ, RZ, R22 ;  /* 0x000000ffff0a7224 */ /* 0x000fe400078e0016 */
[----:B------:R-:W-:-:S07]  /*307a0*/  IMAD.MOV.U32 R11, RZ, RZ, R23 ;  /* 0x000000ffff0b7224 */ /* 0x000fce00078e0017 */
.L_x_2799:
[----:B------:R-:W-:Y:S05]  /*307b0*/  BSYNC B1 ;  /* 0x0000000000017941 */ /* 0x000fea0003800000 */
.L_x_2786:
        /* <DEDUP_REMOVED lines=116> */
.L_x_2824:
        /* <DEDUP_REMOVED lines=21> */
.L_x_2827:
[----:B------:R-:W-:Y:S05]  /*31050*/  BSYNC B3 ;  /* 0x0000000000037941 */ /* 0x000fea0003800000 */
.L_x_2826:
        /* <DEDUP_REMOVED lines=29> */
.L_x_2825:
[----:B------:R-:W-:Y:S05]  /*31230*/  BSYNC B2 ;  /* 0x0000000000027941 */ /* 0x000fea0003800000 */
.L_x_2823:
        /* <DEDUP_REMOVED lines=21> */
.L_x_2829:
[----:B------:R-:W-:Y:S05]  /*31390*/  BSYNC B2 ;  /* 0x0000000000027941 */ /* 0x000fea0003800000 */
.L_x_2828:
        /* <DEDUP_REMOVED lines=82> */
.L_x_2831:
[----:B------:R-:W-:-:S04]  /*318c0*/  ISETP.GE.AND P0, PT, R13, RZ, PT ;  /* 0x000000ff0d00720c */ /* 0x000fc80003f06270 */
[----:B------:R-:W-:Y:S02]  /*318d0*/  FSEL R22, RZ, 3.37028055040000000000e+12, P0 ;  /* 0x54442d18ff167808 */ /* 0x000fe40000000000 */
[----:B------:R-:W-:-:S07]  /*318e0*/  FSEL R23, RZ, 2.1426990032196044922, P0 ;  /* 0x400921fbff177808 */ /* 0x000fce0000000000 */
.L_x_2832:
[----:B------:R-:W-:Y:S05]  /*318f0*/  BSYNC B0 ;  /* 0x0000000000007941 */ /* 0x000fea0003800000 */
.L_x_2830:
[----:B------:R-:W-:Y:S01]  /*31900*/  DADD R12, |R12|, |R14| ;  /* 0x000000000c0c7229 */ /* 0x000fe2000000060e */
[----:B------:R-:W-:Y:S01]  /*31910*/  LOP3.LUT R15, R23, 0x80000000, R15, 0xb8, !PT ;  /* 0x80000000170f7812 */ /* 0x000fe200078eb80f */
[----:B------:R-:W-:-:S06]  /*31920*/  DMUL R36, R36, 0.5 ;  /* 0x3fe0000024247828 */ /* 0x000fcc0000000000 */
[----:B------:R-:W-:-:S06]  /*31930*/  DSETP.GTU.AND P0, PT, |R12|, +INF , PT ;  /* 0x7ff000000c00742a */ /* 0x000fcc0003f0c200 */
[----:B------:R-:W-:Y:S02]  /*31940*/  FSEL R12, R12, R22, P0 ;  /* 0x000000160c0c7208 */ /* 0x000fe40000000000 */
[----:B------:R-:W-:Y:S01]  /*31950*/  FSEL R13, R13, R15, P0 ;  /* 0x0000000f0d0d7208 */ /* 0x000fe20000000000 */
[----:B------:R-:W-:Y:S06]  /*31960*/  BRA `(.L_x_2833) ;  /* 0x0000006400587947 */ /* 0x000fec0003800000 */
.L_x_2822:
        /* <DEDUP_REMOVED lines=99> */
.L_x_2836:
[----:B------:R-:W-:Y:S05]  /*31fa0*/  BSYNC B0 ;  /* 0x0000000000007941 */ /* 0x000fea0003800000 */
.L_x_2835:
[----:B------:R-:W-:Y:S04]  /*31fb0*/  BSSY B2, `(.L_x_2837) ;  /* 0x0000008000027945 */ /* 0x000fe80003800000 */
[----:B------:R-:W-:Y:S05]  /*31fc0*/  @P4 BRA P5, `(.L_x_2838) ;  /* 0x0000000000184947 */ /* 0x000fea0002800000 */
[----:B------:R-:W-:Y:S01]  /*31fd0*/  IMAD.MOV.U32 R24, RZ, RZ, R22 ;  /* 0x000000ffff187224 */ /* 0x000fe200078e0016 */
[----:B------:R-:W-:Y:S01]  /*31fe0*/  MOV R28, 0x32030 ;  /* 0x00032030001c7802 */ /* 0x000fe20000000f00 */
[----:B------:R-:W-:Y:S02]  /*31ff0*/  IMAD.MOV.U32 R25, RZ, RZ, R23 ;  /* 0x000000ffff197224 */ /* 0x000fe400078e0017 */
[----:B------:R-:W-:Y:S02]  /*32000*/  IMAD.MOV.U32 R30, RZ, RZ, R44 ;  /* 0x000000ffff1e7224 */ /* 0x000fe400078e002c */
[----:B------:R-:W-:-:S07]  /*32010*/  IMAD.MOV.U32 R27, RZ, RZ, R45 ;  /* 0x000000ffff1b7224 */ /* 0x000fce00078e002d */
[----:B------:R-:W-:Y:S05]  /*32020*/  CALL.REL.NOINC `($__internal_3_$__cuda_sm20_div_rn_f64_full) ;  /* 0x000001b400407944 */ /* 0x000fea0003c00000 */
.L_x_2838:
[----:B------:R-:W-:Y:S05]  /*32030*/  BSYNC B2 ;  /* 0x0000000000027941 */ /* 0x000fea0003800000 */
.L_x_2837:
        /* <DEDUP_REMOVED lines=82> */
.L_x_2840:
[----:B------:R-:W-:-:S04]  /*32560*/  ISETP.GE.AND P0, PT, R13, RZ, PT ;  /* 0x000000ff0d00720c */ /* 0x000fc80003f06270 */
[----:B------:R-:W-:Y:S02]  /*32570*/  FSEL R22, RZ, 3.37028055040000000000e+12, P0 ;  /* 0x54442d18ff167808 */ /* 0x000fe40000000000 */
[----:B------:R-:W-:-:S07]  /*32580*/  FSEL R23, RZ, 2.1426990032196044922, P0 ;  /* 0x400921fbff177808 */ /* 0x000fce0000000000 */
.L_x_2841:
[----:B------:R-:W-:Y:S05]  /*32590*/  BSYNC B0 ;  /* 0x0000000000007941 */ /* 0x000fea0003800000 */
.L_x_2839:
[----:B------:R-:W-:Y:S01]  /*325a0*/  DADD R12, |R12|, |R14| ;  /* 0x000000000c0c7229 */ /* 0x000fe2000000060e */
[----:B------:R-:W-:Y:S01]  /*325b0*/  LOP3.LUT R15, R23, 0x80000000, R15, 0xb8, !PT ;  /* 0x80000000170f7812 */ /* 0x000fe200078eb80f */
[----:B------:R-:W-:-:S06]  /*325c0*/  DMUL R36, R36, 0.5 ;  /* 0x3fe0000024247828 */ /* 0x000fcc0000000000 */
[----:B------:R-:W-:-:S06]  /*325d0*/  DSETP.GTU.AND P0, PT, |R12|, +INF , PT ;  /* 0x7ff000000c00742a */ /* 0x000fcc0003f0c200 */
[----:B------:R-:W-:Y:S02]  /*325e0*/  FSEL R12, R12, R22, P0 ;  /* 0x000000160c0c7208 */ /* 0x000fe40000000000 */
[----:B------:R-:W-:Y:S01]  /*325f0*/  FSEL R13, R13, R15, P0 ;  /* 0x0000000f0d0d7208 */ /* 0x000fe20000000000 */
[----:B------:R-:W-:Y:S06]  /*32600*/  BRA `(.L_x_2833) ;  /* 0x0000005800307947 */ /* 0x000fec0003800000 */
.L_x_2834:
        /* <DEDUP_REMOVED lines=29> */
.L_x_2843:
        /* <DEDUP_REMOVED lines=82> */
.L_x_2842:
        /* <DEDUP_REMOVED lines=97> */
.L_x_2845:
        /* <DEDUP_REMOVED lines=21> */
.L_x_2848:
[----:B------:R-:W-:Y:S05]  /*33460*/  BSYNC B3 ;  /* 0x0000000000037941 */ /* 0x000fea0003800000 */
.L_x_2847:
        /* <DEDUP_REMOVED lines=29> */
.L_x_2846:
[----:B------:R-:W-:Y:S05]  /*33640*/  BSYNC B2 ;  /* 0x0000000000027941 */ /* 0x000fea0003800000 */
.L_x_2844:
        /* <DEDUP_REMOVED lines=21> */
.L_x_2850:
[----:B------:R-:W-:Y:S05]  /*337a0*/  BSYNC B2 ;  /* 0x0000000000027941 */ /* 0x000fea0003800000 */
.L_x_2849:
        /* <DEDUP_REMOVED lines=82> */
.L_x_2852:
[----:B------:R-:W-:-:S04]  /*33cd0*/  ISETP.GE.AND P0, PT, R13, RZ, PT ;  /* 0x000000ff0d00720c */ /* 0x000fc80003f06270 */
[----:B------:R-:W-:Y:S02]  /*33ce0*/  FSEL R22, RZ, 3.37028055040000000000e+12, P0 ;  /* 0x54442d18ff167808 */ /* 0x000fe40000000000 */
[----:B------:R-:W-:-:S07]  /*33cf0*/  FSEL R23, RZ, 2.1426990032196044922, P0 ;  /* 0x400921fbff177808 */ /* 0x000fce0000000000 */
.L_x_2853:
[----:B------:R-:W-:Y:S05]  /*33d00*/  BSYNC B0 ;  /* 0x0000000000007941 */ /* 0x000fea0003800000 */
.L_x_2851:
[----:B------:R-:W-:Y:S01]  /*33d10*/  DADD R12, |R12|, |R14| ;  /* 0x000000000c0c7229 */ /* 0x000fe2000000060e */
[----:B------:R-:W-:Y:S01]  /*33d20*/  LOP3.LUT R15, R23, 0x80000000, R15, 0xb8, !PT ;  /* 0x80000000170f7812 */ /* 0x000fe200078eb80f */
[----:B------:R-:W-:-:S06]  /*33d30*/  DMUL R36, R36, 0.5 ;  /* 0x3fe0000024247828 */ /* 0x000fcc0000000000 */
[----:B------:R-:W-:-:S06]  /*33d40*/  DSETP.GTU.AND P0, PT, |R12|, +INF , PT ;  /* 0x7ff000000c00742a */ /* 0x000fcc0003f0c200 */
[----:B------:R-:W-:Y:S02]  /*33d50*/  FSEL R12, R12, R22, P0 ;  /* 0x000000160c0c7208 */ /* 0x000fe40000000000 */
[----:B------:R-:W-:Y:S01]  /*33d60*/  FSEL R13, R13, R15, P0 ;  /* 0x0000000f0d0d7208 */ /* 0x000fe20000000000 */
[----:B------:R-:W-:Y:S06]  /*33d70*/  BRA `(.L_x_2833) ;  /* 0x0000004000547947 */ /* 0x000fec0003800000 */
.L_x_2821:
        /* <DEDUP_REMOVED lines=135> */
.L_x_2855:
[----:B------:R-:W-:Y:S05]  /*345f0*/  BSYNC B0 ;  /* 0x0000000000007941 */ /* 0x000fea0003800000 */
.L_x_2854:
        /* <DEDUP_REMOVED lines=8> */
.L_x_2857:
[----:B------:R-:W-:Y:S05]  /*34680*/  BSYNC B2 ;  /* 0x0000000000027941 */ /* 0x000fea0003800000 */
.L_x_2856:
        /* <DEDUP_REMOVED lines=82> */
.L_x_2859:
[----:B------:R-:W-:-:S04]  /*34bb0*/  ISETP.GE.AND P0, PT, R13, RZ, PT ;  /* 0x000000ff0d00720c */ /* 0x000fc80003f06270 */
[----:B------:R-:W-:Y:S02]  /*34bc0*/  FSEL R22, RZ, 3.37028055040000000000e+12, P0 ;  /* 0x54442d18ff167808 */ /* 0x000fe40000000000 */
[----:B------:R-:W-:-:S07]  /*34bd0*/  FSEL R23, RZ, 2.1426990032196044922, P0 ;  /* 0x400921fbff177808 */ /* 0x000fce0000000000 */
.L_x_2860:
[----:B------:R-:W-:Y:S05]  /*34be0*/  BSYNC B0 ;  /* 0x0000000000007941 */ /* 0x000fea0003800000 */
.L_x_2858:
[----:B------:R-:W-:Y:S01]  /*34bf0*/  DADD R12, |R12|, |R14| ;  /* 0x000000000c0c7229 */ /* 0x000fe2000000060e */
[----:B------:R-:W-:-:S07]  /*34c00*/  LOP3.LUT R15, R23, 0x80000000, R15, 0xb8, !PT ;  /* 0x80000000170f7812 */ /* 0x000fce00078eb80f */
[----:B------:R-:W-:-:S06]  /*34c10*/  DSETP.GTU.AND P0, PT, |R12|, +INF , PT ;  /* 0x7ff000000c00742a */ /* 0x000fcc0003f0c200 */
[----:B------:R-:W-:Y:S02]  /*34c20*/  FSEL R12, R12, R22, P0 ;  /* 0x000000160c0c7208 */ /* 0x000fe40000000000 */
[----:B------:R-:W-:Y:S01]  /*34c30*/  FSEL R13, R13, R15, P0 ;  /* 0x0000000f0d0d7208 */ /* 0x000fe20000000000 */
[----:B------:R-:W-:Y:S06]  /*34c40*/  BRA `(.L_x_2833) ;  /* 0x0000003000a07947 */ /* 0x000fec0003800000 */
.L_x_2820:
        /* <DEDUP_REMOVED lines=90> */
.L_x_2863:
        /* <DEDUP_REMOVED lines=21> */
.L_x_2866:
[----:B------:R-:W-:Y:S05]  /*35340*/  BSYNC B3 ;  /* 0x0000000000037941 */ /* 0x000fea0003800000 */
.L_x_2865:
        /* <DEDUP_REMOVED lines=29> */
.L_x_2864:
[----:B------:R-:W-:Y:S05]  /*35520*/  BSYNC B2 ;  /* 0x0000000000027941 */ /* 0x000fea0003800000 */
.L_x_2862:
        /* <DEDUP_REMOVED lines=83> */
.L_x_2861:
        /* <DEDUP_REMOVED lines=85> */
.L_x_2819:
        /* <DEDUP_REMOVED lines=23> */
.L_x_2868:
[----:B------:R-:W-:Y:S05]  /*36120*/  BSYNC B2 ;  /* 0x0000000000027941 */ /* 0x000fea0003800000 */
.L_x_2867:
        /* <DEDUP_REMOVED lines=26> */
.L_x_2870:
[----:B------:R-:W-:Y:S05]  /*362d0*/  BSYNC B2 ;  /* 0x0000000000027941 */ /* 0x000fea0003800000 */
.L_x_2869:
        /* <DEDUP_REMOVED lines=136> */
.L_x_2872:
[----:B------:R-:W-:Y:S05]  /*36b60*/  BSYNC B0 ;  /* 0x0000000000007941 */ /* 0x000fea0003800000 */
.L_x_2871:
        /* <DEDUP_REMOVED lines=8> */
.L_x_2874:
[----:B------:R-:W-:Y:S05]  /*36bf0*/  BSYNC B2 ;  /* 0x0000000000027941 */ /* 0x000fea0003800000 */
.L_x_2873:
        /* <DEDUP_REMOVED lines=82> */
.L_x_2876:
[----:B------:R-:W-:-:S04]  /*37120*/  ISETP.GE.AND P0, PT, R13, RZ, PT ;  /* 0x000000ff0d00720c */ /* 0x000fc80003f06270 */
[----:B------:R-:W-:Y:S02]  /*37130*/  FSEL R22, RZ, 3.37028055040000000000e+12, P0 ;  /* 0x54442d18ff167808 */ /* 0x000fe40000000000 */
[----:B------:R-:W-:-:S07]  /*37140*/  FSEL R23, RZ, 2.1426990032196044922, P0 ;  /* 0x400921fbff177808 */ /* 0x000fce0000000000 */
.L_x_2877:
[----:B------:R-:W-:Y:S05]  /*37150*/  BSYNC B0 ;  /* 0x0000000000007941 */ /* 0x000fea0003800000 */
.L_x_2875:
[----:B------:R-:W-:Y:S01]  /*37160*/  DADD R12, |R12|, |R14| ;  /* 0x000000000c0c7229 */ /* 0x000fe2000000060e */
[----:B------:R-:W-:Y:S01]  /*37170*/  LOP3.LUT R15, R23, 0x80000000, R15, 0xb8, !PT ;  /* 0x80000000170f7812 */ /* 0x000fe200078eb80f */
[----:B------:R-:W-:-:S06]  /*37180*/  DADD R36, R36, 1 ;  /* 0x3ff0000024247429 */ /* 0x000fcc0000000000 */
[----:B------:R-:W-:-:S06]  /*37190*/  DSETP.GTU.AND P0, PT, |R12|, +INF , PT ;  /* 0x7ff000000c00742a */ /* 0x000fcc0003f0c200 */
[----:B------:R-:W-:Y:S02]  /*371a0*/  FSEL R12, R12, R22, P0 ;  /* 0x000000160c0c7208 */ /* 0x000fe40000000000 */
[----:B------:R-:W-:Y:S01]  /*371b0*/  FSEL R13, R13, R15, P0 ;  /* 0x0000000f0d0d7208 */ /* 0x000fe20000000000 */
[----:B------:R-:W-:Y:S06]  /*371c0*/  BRA `(.L_x_2833) ;  /* 0x0000000c00407947 */ /* 0x000fec0003800000 */
.L_x_2818:
        /* <DEDUP_REMOVED lines=108> */
.L_x_2879:
[----:B------:R-:W-:Y:S05]  /*37890*/  BSYNC B0 ;  /* 0x0000000000007941 */ /* 0x000fea0003800000 */
.L_x_2878:
        /* <DEDUP_REMOVED lines=8> */
.L_x_2881:
[----:B------:R-:W-:Y:S05]  /*37920*/  BSYNC B2 ;  /* 0x0000000000027941 */ /* 0x000fea0003800000 */
.L_x_2880:
        /* <DEDUP_REMOVED lines=82> */
.L_x_2883:
[----:B------:R-:W-:Y:S02]  /*37e50*/  FSEL R22, RZ, 3.37028055040000000000e+12, P2 ;  /* 0x54442d18ff167808 */ /* 0x000fe40001000000 */
[----:B------:R-:W-:-:S07]  /*37e60*/  FSEL R23, RZ, 2.1426990032196044922, P2 ;  /* 0x400921fbff177808 */ /* 0x000fce0001000000 */
.L_x_2884:
[----:B------:R-:W-:Y:S05]  /*37e70*/  BSYNC B0 ;  /* 0x0000000000007941 */ /* 0x000fea0003800000 */
.L_x_2882:
[----:B------:R-:W-:Y:S01]  /*37e80*/  DADD R12, |R12|, |R14| ;  /* 0x000000000c0c7229 */ /* 0x000fe2000000060e */
[----:B------:R-:W-:-:S07]  /*37e90*/  LOP3.LUT R15, R23, 0x80000000, R15, 0xb8, !PT ;  /* 0x80000000170f7812 */ /* 0x000fce00078eb80f */
[----:B------:R-:W-:-:S06]  /*37ea0*/  DSETP.GTU.AND P0, PT, |R12|, +INF , PT ;  /* 0x7ff000000c00742a */ /* 0x000fcc0003f0c200 */
[----:B------:R-:W-:Y:S02]  /*37eb0*/  FSEL R12, R12, R22, P0 ;  /* 0x000000160c0c7208 */ /* 0x000fe40000000000 */
[----:B------:R-:W-:-:S07]  /*37ec0*/  FSEL R13, R13, R15, P0 ;  /* 0x0000000f0d0d7208 */ /* 0x000fce0000000000 */
.L_x_2833:
[----:B------:R-:W-:Y:S05]  /*37ed0*/  BSYNC B1 ;  /* 0x0000000000017941 */ /* 0x000fea0003800000 */
.L_x_2817:
        /* <DEDUP_REMOVED lines=76> */
.L_x_2891:
[----:B------:R-:W-:Y:S05]  /*383a0*/  BSYNC B0 ;  /* 0x0000000000007941 */ /* 0x000fea0003800000 */
.L_x_2890:
        /* <DEDUP_REMOVED lines=26> */
.L_x_2893:
[----:B------:R-:W-:Y:S01]  /*38550*/  DMUL R12, RZ, R22 ;  /* 0x00000016ff0c7228 */ /* 0x000fe20000000000 */
[----:B------:R-:W-:-:S10]  /*38560*/  IMAD.MOV.U32 R24, RZ, RZ, RZ ;  /* 0x000000ffff187224 */ /* 0x000fd400078e00ff */
.L_x_2894:
[----:B------:R-:W-:Y:S05]  /*38570*/  BSYNC B2 ;  /* 0x0000000000027941 */ /* 0x000fea0003800000 */
.L_x_2892:
        /* <DEDUP_REMOVED lines=49> */
.L_x_2896:
[----:B------:R-:W-:Y:S01]  /*38890*/  DMUL R36, RZ, R22 ;  /* 0x00000016ff247228 */ /* 0x000fe20000000000 */
[----:B------:R-:W-:-:S10]  /*388a0*/  IMAD.MOV.U32 R2, RZ, RZ, RZ ;  /* 0x000000ffff027224 */ /* 0x000fd400078e00ff */
.L_x_2897:
[----:B------:R-:W-:Y:S05]  /*388b0*/  BSYNC B2 ;  /* 0x0000000000027941 */ /* 0x000fea0003800000 */
.L_x_2895:
        /* <DEDUP_REMOVED lines=25> */
.L_x_2889:
        /* <DEDUP_REMOVED lines=63> */
.L_x_2900:
[----:B------:R-:W-:Y:S05]  /*38e40*/  BSYNC B0 ;  /* 0x0000000000007941 */ /* 0x000fea0003800000 */
.L_x_2899:
        /* <DEDUP_REMOVED lines=26> */
.L_x_2902:
[----:B------:R-:W-:Y:S01]  /*38ff0*/  DMUL R12, RZ, R22 ;  /* 0x00000016ff0c7228 */ /* 0x000fe20000000000 */
[----:B------:R-:W-:-:S10]  /*39000*/  IMAD.MOV.U32 R24, RZ, RZ, RZ ;  /* 0x000000ffff187224 */ /* 0x000fd400078e00ff */
.L_x_2903:
[----:B------:R-:W-:Y:S05]  /*39010*/  BSYNC B2 ;  /* 0x0000000000027941 */ /* 0x000fea0003800000 */
.L_x_2901:
        /* <DEDUP_REMOVED lines=49> */
.L_x_2905:
[----:B------:R-:W-:Y:S01]  /*39330*/  DMUL R36, RZ, R22 ;  /* 0x00000016ff247228 */ /* 0x000fe20000000000 */
[----:B------:R-:W-:-:S10]  /*39340*/  IMAD.MOV.U32 R2, RZ, RZ, RZ ;  /* 0x000000ffff027224 */ /* 0x000fd400078e00ff */
.L_x_2906:
[----:B------:R-:W-:Y:S05]  /*39350*/  BSYNC B2 ;  /* 0x0000000000027941 */ /* 0x000fea0003800000 */
.L_x_2904:
        /* <DEDUP_REMOVED lines=39> */
.L_x_2888:
        /* <DEDUP_REMOVED lines=11> */
.L_x_2907:
[----:B------:R-:W-:-:S10]  /*39680*/  DADD R12, R22, -R22 ;  /* 0x00000000160c7229 */ /* 0x000fd40000000816 */
[----:B------:R-:W-:Y:S02]  /*39690*/  IMAD.MOV.U32 R14, RZ, RZ, R12 ;  /* 0x000000ffff0e7224 */ /* 0x000fe400078e000c */
[----:B------:R-:W-:Y:S01]  /*396a0*/  IMAD.MOV.U32 R15, RZ, RZ, R13 ;  /* 0x000000ffff0f7224 */ /* 0x000fe200078e000d */
[----:B------:R-:W-:Y:S06]  /*396b0*/  BRA `(.L_x_2898) ;  /* 0x00000008009c7947 */ /* 0x000fec0003800000 */
.L_x_2887:
        /* <DEDUP_REMOVED lines=26> */
.L_x_2909:
[----:B------:R-:W-:Y:S01]  /*39860*/  DMUL R32, RZ, R22 ;  /* 0x00000016ff207228 */ /* 0x000fe20000000000 */
[----:B------:R-:W-:-:S10]  /*39870*/  IMAD.MOV.U32 R27, RZ, RZ, RZ ;  /* 0x000000ffff1b7224 */ /* 0x000fd400078e00ff */
.L_x_2910:
[----:B------:R-:W-:Y:S05]  /*39880*/  BSYNC B2 ;  /* 0x0000000000027941 */ /* 0x000fea0003800000 */
.L_x_2908:
        /* <DEDUP_REMOVED lines=49> */
.L_x_2912:
[----:B------:R-:W-:Y:S01]  /*39ba0*/  DMUL R14, RZ, R22 ;  /* 0x00000016ff0e7228 */ /* 0x000fe20000000000 */
[----:B------:R-:W-:-:S10]  /*39bb0*/  IMAD.MOV.U32 R2, RZ, RZ, RZ ;  /* 0x000000ffff027224 */ /* 0x000fd400078e00ff */
.L_x_2913:
[----:B------:R-:W-:Y:S05]  /*39bc0*/  BSYNC B2 ;  /* 0x0000000000027941 */ /* 0x000fea0003800000 */
.L_x_2911:
        /* <DEDUP_REMOVED lines=24> */
.L_x_2886:
        /* <DEDUP_REMOVED lines=59> */
.L_x_2915:
[----:B------:R-:W-:Y:S05]  /*3a100*/  BSYNC B0 ;  /* 0x0000000000007941 */ /* 0x000fea0003800000 */
.L_x_2914:
[----:B------:R-:W-:Y:S02]  /*3a110*/  IMAD.MOV.U32 R14, RZ, RZ, R22 ;  /* 0x000000ffff0e7224 */ /* 0x000fe400078e0016 */
[----:B------:R-:W-:-:S07]  /*3a120*/  IMAD.MOV.U32 R15, RZ, RZ, R23 ;  /* 0x000000ffff0f7224 */ /* 0x000fce00078e0017 */
.L_x_2898:
[----:B------:R-:W-:Y:S05]  /*3a130*/  BSYNC B1 ;  /* 0x0000000000017941 */ /* 0x000fea0003800000 */
.L_x_2885:
        /* <DEDUP_REMOVED lines=116> */
.L_x_2923:
        /* <DEDUP_REMOVED lines=21> */
.L_x_2926:
[----:B------:R-:W-:Y:S05]  /*3a9d0*/  BSYNC B3 ;  /* 0x0000000000037941 */ /* 0x000fea0003800000 */
.L_x_2925:
        /* <DEDUP_REMOVED lines=29> */
.L_x_2924:
[----:B------:R-:W-:Y:S05]  /*3abb0*/  BSYNC B2 ;  /* 0x0000000000027941 */ /* 0x000fea0003800000 */
.L_x_2922:
        /* <DEDUP_REMOVED lines=21> */
.L_x_2928:
[----:B------:R-:W-:Y:S05]  /*3ad10*/  BSYNC B2 ;  /* 0x0000000000027941 */ /* 0x000fea0003800000 */
.L_x_2927:
        /* <DEDUP_REMOVED lines=82> */
.L_x_2930:
[----:B------:R-:W-:-:S04]  /*3b240*/  ISETP.GE.AND P0, PT, R17, RZ, PT ;  /* 0x000000ff1100720c */ /* 0x000fc80003f06270 */
[----:B------:R-:W-:Y:S02]  /*3b250*/  FSEL R22, RZ, 3.37028055040000000000e+12, P0 ;  /* 0x54442d18ff167808 */ /* 0x000fe40000000000 */
[----:B------:R-:W-:-:S07]  /*3b260*/  FSEL R23, RZ, 2.1426990032196044922, P0 ;  /* 0x400921fbff177808 */ /* 0x000fce0000000000 */
.L_x_2931:
[----:B------:R-:W-:Y:S05]  /*3b270*/  BSYNC B0 ;  /* 0x0000000000007941 */ /* 0x000fea0003800000 */
.L_x_2929:
[----:B------:R-:W-:Y:S01]  /*3b280*/  DADD R16, |R16|, |R18| ;  /* 0x0000000010107229 */ /* 0x000fe20000000612 */
[----:B------:R-:W-:Y:S01]  /*3b290*/  LOP3.LUT R19, R23, 0x80000000, R19, 0xb8, !PT ;  /* 0x8000000017137812 */ /* 0x000fe200078eb813 */
[----:B------:R-:W-:-:S06]  /*3b2a0*/  DMUL R36, R36, 0.5 ;  /* 0x3fe0000024247828 */ /* 0x000fcc0000000000 */
[----:B------:R-:W-:-:S06]  /*3b2b0*/  DSETP.GTU.AND P0, PT, |R16|, +INF , PT ;  /* 0x7ff000001000742a */ /* 0x000fcc0003f0c200 */
[----:B------:R-:W-:Y:S02]  /*3b2c0*/  FSEL R16, R16, R22, P0 ;  /* 0x0000001610107208 */ /* 0x000fe40000000000 */
[----:B------:R-:W-:Y:S01]  /*3b2d0*/  FSEL R17, R17, R19, P0 ;  /* 0x0000001311117208 */ /* 0x000fe20000000000 */
[----:B------:R-:W-:Y:S06]  /*3b2e0*/  BRA `(.L_x_2932) ;  /* 0x0000006400587947 */ /* 0x000fec0003800000 */
.L_x_2921:
        /* <DEDUP_REMOVED lines=99> */
.L_x_2935:
[----:B------:R-:W-:Y:S05]  /*3b920*/  BSYNC B0 ;  /* 0x0000000000007941 */ /* 0x000fea0003800000 */
.L_x_2934:
        /* <DEDUP_REMOVED lines=8> */
.L_x_2937:
[----:B------:R-:W-:Y:S05]  /*3b9b0*/  BSYNC B2 ;  /* 0x0000000000027941 */ /* 0x000fea0003800000 */
.L_x_2936:
        /* <DEDUP_REMOVED lines=82> */
.L_x_2939:
[----:B------:R-:W-:-:S04]  /*3bee0*/  ISETP.GE.AND P0, PT, R17, RZ, PT ;  /* 0x000000ff1100720c */ /* 0x000fc80003f06270 */
[----:B------:R-:W-:Y:S02]  /*3bef0*/  FSEL R22, RZ, 3.37028055040000000000e+12, P0 ;  /* 0x54442d18ff167808 */ /* 0x000fe40000000000 */
[----:B------:R-:W-:-:S07]  /*3bf00*/  FSEL R23, RZ, 2.1426990032196044922, P0 ;  /* 0x400921fbff177808 */ /* 0x000fce0000000000 */
.L_x_2940:
[----:B------:R-:W-:Y:S05]  /*3bf10*/  BSYNC B0 ;  /* 0x0000000000007941 */ /* 0x000fea0003800000 */
.L_x_2938:
[----:B------:R-:W-:Y:S01]  /*3bf20*/  DADD R16, |R16|, |R18| ;  /* 0x0000000010107229 */ /* 0x000fe20000000612 */
[----:B------:R-:W-:Y:S01]  /*3bf30*/  LOP3.LUT R19, R23, 0x80000000, R19, 0xb8, !PT ;  /* 0x8000000017137812 */ /* 0x000fe200078eb813 */
[----:B------:R-:W-:-:S06]  /*3bf40*/  DMUL R36, R36, 0.5 ;  /* 0x3fe0000024247828 */ /* 0x000fcc0000000000 */
[----:B------:R-:W-:-:S06]  /*3bf50*/  DSETP.GTU.AND P0, PT, |R16|, +INF , PT ;  /* 0x7ff000001000742a */ /* 0x000fcc0003f0c200 */
[----:B------:R-:W-:Y:S02]  /*3bf60*/  FSEL R16, R16, R22, P0 ;  /* 0x0000001610107208 */ /* 0x000fe40000000000 */
[----:B------:R-:W-:Y:S01]  /*3bf70*/  FSEL R17, R17, R19, P0 ;  /* 0x0000001311117208 */ /* 0x000fe20000000000 */
[----:B------:R-:W-:Y:S06]  /*3bf80*/  BRA `(.L_x_2932) ;  /* 0x0000005800307947 */ /* 0x000fec0003800000 */
.L_x_2933:
        /* <DEDUP_REMOVED lines=29> */
.L_x_2942:
        /* <DEDUP_REMOVED lines=82> */
.L_x_2941:
        /* <DEDUP_REMOVED lines=97> */
.L_x_2944:
        /* <DEDUP_REMOVED lines=21> */
.L_x_2947:
[----:B------:R-:W-:Y:S05]  /*3cde0*/  BSYNC B3 ;  /* 0x0000000000037941 */ /* 0x000fea0003800000 */
.L_x_2946:
        /* <DEDUP_REMOVED lines=29> */
.L_x_2945:
[----:B------:R-:W-:Y:S05]  /*3cfc0*/  BSYNC B2 ;  /* 0x0000000000027941 */ /* 0x000fea0003800000 */
.L_x_2943:
        /* <DEDUP_REMOVED lines=21> */
.L_x_2949:
[----:B------:R-:W-:Y:S05]  /*3d120*/  BSYNC B2 ;  /* 0x0000000000027941 */ /* 0x000fea0003800000 */
.L_x_2948:
        /* <DEDUP_REMOVED lines=82> */
.L_x_2951:
[----:B------:R-:W-:-:S04]  /*3d650*/  ISETP.GE.AND P0, PT, R17, RZ, PT ;  /* 0x000000ff1100720c */ /* 0x000fc80003f06270 */
[----:B------:R-:W-:Y:S02]  /*3d660*/  FSEL R22, RZ, 3.37028055040000000000e+12, P0 ;  /* 0x54442d18ff167808 */ /* 0x000fe40000000000 */
[----:B------:R-:W-:-:S07]  /*3d670*/  FSEL R23, RZ, 2.1426990032196044922, P0 ;  /* 0x400921fbff177808 */ /* 0x000fce0000000000 */
.L_x_2952:
[----:B------:R-:W-:Y:S05]  /*3d680*/  BSYNC B0 ;  /* 0x0000000000007941 */ /* 0x000fea0003800000 */
.L_x_2950:
[----:B------:R-:W-:Y:S01]  /*3d690*/  DADD R16, |R16|, |R18| ;  /* 0x0000000010107229 */ /* 0x000fe20000000612 */
[----:B------:R-:W-:Y:S01]  /*3d6a0*/  LOP3.LUT R19, R23, 0x80000000, R19, 0xb8, !PT ;  /* 0x8000000017137812 */ /* 0x000fe200078eb813 */
[----:B------:R-:W-:-:S06]  /*3d6b0*/  DMUL R36, R36, 0.5 ;  /* 0x3fe0000024247828 */ /* 0x000fcc0000000000 */
[----:B------:R-:W-:-:S06]  /*3d6c0*/  DSETP.GTU.AND P0, PT, |R16|, +INF , PT ;  /* 0x7ff000001000742a */ /* 0x000fcc0003f0c200 */
[----:B------:R-:W-:Y:S02]  /*3d6d0*/  FSEL R16, R16, R22, P0 ;  /* 0x0000001610107208 */ /* 0x000fe40000000000 */
[----:B------:R-:W-:Y:S01]  /*3d6e0*/  FSEL R17, R17, R19, P0 ;  /* 0x0000001311117208 */ /* 0x000fe20000000000 */
[----:B------:R-:W-:Y:S06]  /*3d6f0*/  BRA `(.L_x_2932) ;  /* 0x0000004000547947 */ /* 0x000fec0003800000 */
.L_x_2920:
        /* <DEDUP_REMOVED lines=135> */
.L_x_2954:
[----:B------:R-:W-:Y:S05]  /*3df70*/  BSYNC B0 ;  /* 0x0000000000007941 */ /* 0x000fea0003800000 */
.L_x_2953:
        /* <DEDUP_REMOVED lines=8> */
.L_x_2956:
[----:B------:R-:W-:Y:S05]  /*3e000*/  BSYNC B2 ;  /* 0x0000000000027941 */ /* 0x000fea0003800000 */
.L_x_2955:
        /* <DEDUP_REMOVED lines=82> */
.L_x_2958:
[----:B------:R-:W-:-:S04]  /*3e530*/  ISETP.GE.AND P0, PT, R17, RZ, PT ;  /* 0x000000ff1100720c */ /* 0x000fc80003f06270 */
[----:B------:R-:W-:Y:S02]  /*3e540*/  FSEL R22, RZ, 3.37028055040000000000e+12, P0 ;  /* 0x54442d18ff167808 */ /* 0x000fe40000000000 */
[----:B------:R-:W-:-:S07]  /*3e550*/  FSEL R23, RZ, 2.1426990032196044922, P0 ;  /* 0x400921fbff177808 */ /* 0x000fce0000000000 */
.L_x_2959:
[----:B------:R-:W-:Y:S05]  /*3e560*/  BSYNC B0 ;  /* 0x0000000000007941 */ /* 0x000fea0003800000 */
.L_x_2957:
[----:B------:R-:W-:Y:S01]  /*3e570*/  DADD R16, |R16|, |R18| ;  /* 0x0000000010107229 */ /* 0x000fe20000000612 */
[----:B------:R-:W-:-:S07]  /*3e580*/  LOP3.LUT R19, R23, 0x80000000, R19, 0xb8, !PT ;  /* 0x8000000017137812 */ /* 0x000fce00078eb813 */
[----:B------:R-:W-:-:S06]  /*3e590*/  DSETP.GTU.AND P0, PT, |R16|, +INF , PT ;  /* 0x7ff000001000742a */ /* 0x000fcc0003f0c200 */
[----:B------:R-:W-:Y:S02]  /*3e5a0*/  FSEL R16, R16, R22, P0 ;  /* 0x0000001610107208 */ /* 0x000fe40000000000 */
[----:B------:R-:W-:Y:S01]  /*3e5b0*/  FSEL R17, R17, R19, P0 ;  /* 0x0000001311117208 */ /* 0x000fe20000000000 */
[----:B------:R-:W-:Y:S06]  /*3e5c0*/  BRA `(.L_x_2932) ;  /* 0x0000003000a07947 */ /* 0x000fec0003800000 */
.L_x_2919:
        /* <DEDUP_REMOVED lines=90> */
.L_x_2962:
        /* <DEDUP_REMOVED lines=21> */
.L_x_2965:
[----:B------:R-:W-:Y:S05]  /*3ecc0*/  BSYNC B3 ;  /* 0x0000000000037941 */ /* 0x000fea0003800000 */
.L_x_2964:
        /* <DEDUP_REMOVED lines=29> */
.L_x_2963:
[----:B------:R-:W-:Y:S05]  /*3eea0*/  BSYNC B2 ;  /* 0x0000000000027941 */ /* 0x000fea0003800000 */
.L_x_2961:
        /* <DEDUP_REMOVED lines=83> */
.L_x_2960:
        /* <DEDUP_REMOVED lines=85> */
.L_x_2918:
        /* <DEDUP_REMOVED lines=23> */
.L_x_2967:
[----:B------:R-:W-:Y:S05]  /*3faa0*/  BSYNC B2 ;  /* 0x0000000000027941 */ /* 0x000fea0003800000 */
.L_x_2966:
        /* <DEDUP_REMOVED lines=26> */
.L_x_2969:
[----:B------:R-:W-:Y:S05]  /*3fc50*/  BSYNC B2 ;  /* 0x0000000000027941 */ /* 0x000fea0003800000 */
.L_x_2968:
        /* <DEDUP_REMOVED lines=136> */
.L_x_2971:
[----:B------:R-:W-:Y:S05]  /*404e0*/  BSYNC B0 ;  /* 0x0000000000007941 */ /* 0x000fea0003800000 */
.L_x_2970:
        /* <DEDUP_REMOVED lines=8> */
.L_x_2973:
[----:B------:R-:W-:Y:S05]  /*40570*/  BSYNC B2 ;  /* 0x0000000000027941 */ /* 0x000fea0003800000 */
.L_x_2972:
        /* <DEDUP_REMOVED lines=82> */
.L_x_2975:
[----:B------:R-:W-:-:S04]  /*40aa0*/  ISETP.GE.AND P0, PT, R17, RZ, PT ;  /* 0x000000ff1100720c */ /* 0x000fc80003f06270 */
[----:B------:R-:W-:Y:S02]  /*40ab0*/  FSEL R22, RZ, 3.37028055040000000000e+12, P0 ;  /* 0x54442d18ff167808 */ /* 0x000fe40000000000 */
[----:B------:R-:W-:-:S07]  /*40ac0*/  FSEL R23, RZ, 2.1426990032196044922, P0 ;  /* 0x400921fbff177808 */ /* 0x000fce0000000000 */
.L_x_2976:
[----:B------:R-:W-:Y:S05]  /*40ad0*/  BSYNC B0 ;  /* 0x0000000000007941 */ /* 0x000fea0003800000 */
.L_x_2974:
[----:B------:R-:W-:Y:S01]  /*40ae0*/  DADD R16, |R16|, |R18| ;  /* 0x0000000010107229 */ /* 0x000fe20000000612 */
[----:B------:R-:W-:Y:S01]  /*40af0*/  LOP3.LUT R19, R23, 0x80000000, R19, 0xb8, !PT ;  /* 0x8000000017137812 */ /* 0x000fe200078eb813 */
[----:B------:R-:W-:-:S06]  /*40b00*/  DADD R36, R36, 1 ;  /* 0x3ff0000024247429 */ /* 0x000fcc0000000000 */
[----:B------:R-:W-:-:S06]  /*40b10*/  DSETP.GTU.AND P0, PT, |R16|, +INF , PT ;  /* 0x7ff000001000742a */ /* 0x000fcc0003f0c200 */
[----:B------:R-:W-:Y:S02]  /*40b20*/  FSEL R16, R16, R22, P0 ;  /* 0x0000001610107208 */ /* 0x000fe40000000000 */
[----:B------:R-:W-:Y:S01]  /*40b30*/  FSEL R17, R17, R19, P0 ;  /* 0x0000001311117208 */ /* 0x000fe20000000000 */
[----:B------:R-:W-:Y:S06]  /*40b40*/  BRA `(.L_x_2932) ;  /* 0x0000000c00407947 */ /* 0x000fec0003800000 */
.L_x_2917:
        /* <DEDUP_REMOVED lines=108> */
.L_x_2978:
[----:B------:R-:W-:Y:S05]  /*41210*/  BSYNC B0 ;  /* 0x0000000000007941 */ /* 0x000fea0003800000 */
.L_x_2977:
        /* <DEDUP_REMOVED lines=8> */
.L_x_2980:
[----:B------:R-:W-:Y:S05]  /*412a0*/  BSYNC B2 ;  /* 0x0000000000027941 */ /* 0x000fea0003800000 */
.L_x_2979:
        /* <DEDUP_REMOVED lines=82> */
.L_x_2982:
[----:B------:R-:W-:Y:S02]  /*417d0*/  FSEL R22, RZ, 3.37028055040000000000e+12, P2 ;  /* 0x54442d18ff167808 */ /* 0x000fe40001000000 */
[----:B------:R-:W-:-:S07]  /*417e0*/  FSEL R23, RZ, 2.1426990032196044922, P2 ;  /* 0x400921fbff177808 */ /* 0x000fce0001000000 */
.L_x_2983:
[----:B------:R-:W-:Y:S05]  /*417f0*/  BSYNC B0 ;  /* 0x0000000000007941 */ /* 0x000fea0003800000 */
.L_x_2981:
[----:B------:R-:W-:Y:S01]  /*41800*/  DADD R16, |R16|, |R18| ;  /* 0x0000000010107229 */ /* 0x000fe20000000612 */
[----:B------:R-:W-:-:S07]  /*41810*/  LOP3.LUT R19, R23, 0x80000000, R19, 0xb8, !PT ;  /* 0x8000000017137812 */ /* 0x000fce00078eb813 */
[----:B------:R-:W-:-:S06]  /*41820*/  DSETP.GTU.AND P0, PT, |R16|, +INF , PT ;  /* 0x7ff000001000742a */ /* 0x000fcc0003f0c200 */
[----:B------:R-:W-:Y:S02]  /*41830*/  FSEL R16, R16, R22, P0 ;  /* 0x0000001610107208 */ /* 0x000fe40000000000 */
[----:B------:R-:W-:-:S07]  /*41840*/  FSEL R17, R17, R19, P0 ;  /* 0x0000001311117208 */ /* 0x000fce0000000000 */
.L_x_2932:
[----:B------:R-:W-:Y:S05]  /*41850*/  BSYNC B1 ;  /* 0x0000000000017941 */ /* 0x000fea0003800000 */
.L_x_2916:
        /* <DEDUP_REMOVED lines=76> */
.L_x_2990:
[----:B------:R-:W-:Y:S05]  /*41d20*/  BSYNC B0 ;  /* 0x0000000000007941 */ /* 0x000fea0003800000 */
.L_x_2989:
        /* <DEDUP_REMOVED lines=26> */
.L_x_2992:
[----:B------:R-:W-:Y:S01]  /*41ed0*/  DMUL R16, RZ, R22 ;  /* 0x00000016ff107228 */ /* 0x000fe20000000000 */
[----:B------:R-:W-:-:S10]  /*41ee0*/  IMAD.MOV.U32 R24, RZ, RZ, RZ ;  /* 0x000000ffff187224 */ /* 0x000fd400078e00ff */
.L_x_2993:
[----:B------:R-:W-:Y:S05]  /*41ef0*/  BSYNC B2 ;  /* 0x0000000000027941 */ /* 0x000fea0003800000 */
.L_x_2991:
        /* <DEDUP_REMOVED lines=49> */
.L_x_2995:
[----:B------:R-:W-:Y:S01]  /*42210*/  DMUL R36, RZ, R22 ;  /* 0x00000016ff247228 */ /* 0x000fe20000000000 */
[----:B------:R-:W-:-:S10]  /*42220*/  IMAD.MOV.U32 R2, RZ, RZ, RZ ;  /* 0x000000ffff027224 */ /* 0x000fd400078e00ff */
.L_x_2996:
[----:B------:R-:W-:Y:S05]  /*42230*/  BSYNC B2 ;  /* 0x0000000000027941 */ /* 0x000fea0003800000 */
.L_x_2994:
        /* <DEDUP_REMOVED lines=25> */
.L_x_2988:
        /* <DEDUP_REMOVED lines=63> */
.L_x_2999:
[----:B------:R-:W-:Y:S05]  /*427c0*/  BSYNC B0 ;  /* 0x0000000000007941 */ /* 0x000fea0003800000 */
.L_x_2998:
        /* <DEDUP_REMOVED lines=26> */
.L_x_3001:
[----:B------:R-:W-:Y:S01]  /*42970*/  DMUL R16, RZ, R22 ;  /* 0x00000016ff107228 */ /* 0x000fe20000000000 */
[----:B------:R-:W-:-:S10]  /*42980*/  IMAD.MOV.U32 R24, RZ, RZ, RZ ;  /* 0x000000ffff187224 */ /* 0x000fd400078e00ff */
.L_x_3002:
[----:B------:R-:W-:Y:S05]  /*42990*/  BSYNC B2 ;  /* 0x0000000000027941 */ /* 0x000fea0003800000 */
.L_x_3000:
        /* <DEDUP_REMOVED lines=49> */
.L_x_3004:
[----:B------:R-:W-:Y:S01]  /*42cb0*/  DMUL R36, RZ, R22 ;  /* 0x00000016ff247228 */ /* 0x000fe20000000000 */
[----:B------:R-:W-:-:S10]  /*42cc0*/  IMAD.MOV.U32 R2, RZ, RZ, RZ ;  /* 0x000000ffff027224 */ /* 0x000fd400078e00ff */
.L_x_3005:
[----:B------:R-:W-:Y:S05]  /*42cd0*/  BSYNC B2 ;  /* 0x0000000000027941 */ /* 0x000fea0003800000 */
.L_x_3003:
        /* <DEDUP_REMOVED lines=39> */
.L_x_2987:
        /* <DEDUP_REMOVED lines=11> */
.L_x_3006:
[----:B------:R-:W-:-:S10]  /*43000*/  DADD R16, R22, -R22 ;  /* 0x0000000016107229 */ /* 0x000fd40000000816 */
[----:B------:R-:W-:Y:S02]  /*43010*/  IMAD.MOV.U32 R18, RZ, RZ, R16 ;  /* 0x000000ffff127224 */ /* 0x000fe400078e0010 */
[----:B------:R-:W-:Y:S01]  /*43020*/  IMAD.MOV.U32 R19, RZ, RZ, R17 ;  /* 0x000000ffff137224 */ /* 0x000fe200078e0011 */
[----:B------:R-:W-:Y:S06]  /*43030*/  BRA `(.L_x_2997) ;  /* 0x00000008009c7947 */ /* 0x000fec0003800000 */
.L_x_2986:
        /* <DEDUP_REMOVED lines=26> */
.L_x_3008:
[----:B------:R-:W-:Y:S01]  /*431e0*/  DMUL R32, RZ, R22 ;  /* 0x00000016ff207228 */ /* 0x000fe20000000000 */
[----:B------:R-:W-:-:S10]  /*431f0*/  IMAD.MOV.U32 R27, RZ, RZ, RZ ;  /* 0x000000ffff1b7224 */ /* 0x000fd400078e00ff */
.L_x_3009:
[----:B------:R-:W-:Y:S05]  /*43200*/  BSYNC B2 ;  /* 0x0000000000027941 */ /* 0x000fea0003800000 */
.L_x_3007:
        /* <DEDUP_REMOVED lines=49> */
.L_x_3011:
[----:B------:R-:W-:Y:S01]  /*43520*/  DMUL R18, RZ, R22 ;  /* 0x00000016ff127228 */ /* 0x000fe20000000000 */
[----:B------:R-:W-:-:S10]  /*43530*/  IMAD.MOV.U32 R2, RZ, RZ, RZ ;  /* 0x000000ffff027224 */ /* 0x000fd400078e00ff */
.L_x_3012:
[----:B------:R-:W-:Y:S05]  /*43540*/  BSYNC B2 ;  /* 0x0000000000027941 */ /* 0x000fea0003800000 */
.L_x_3010:
        /* <DEDUP_REMOVED lines=24> */
.L_x_2985:
        /* <DEDUP_REMOVED lines=59> */
.L_x_3014:
[----:B------:R-:W-:Y:S05]  /*43a80*/  BSYNC B0 ;  /* 0x0000000000007941 */ /* 0x000fea0003800000 */
.L_x_3013:
[----:B------:R-:W-:Y:S02]  /*43a90*/  IMAD.MOV.U32 R18, RZ, RZ, R22 ;  /* 0x000000ffff127224 */ /* 0x000fe400078e0016 */
[----:B------:R-:W-:-:S07]  /*43aa0*/  IMAD.MOV.U32 R19, RZ, RZ, R23 ;  /* 0x000000ffff137224 */ /* 0x000fce00078e0017 */
.L_x_2997:
[----:B------:R-:W-:Y:S05]  /*43ab0*/  BSYNC B1 ;  /* 0x0000000000017941 */ /* 0x000fea0003800000 */
.L_x_2984:
        /* <DEDUP_REMOVED lines=116> */
.L_x_3022:
        /* <DEDUP_REMOVED lines=21> */
.L_x_3025:
[----:B------:R-:W-:Y:S05]  /*44350*/  BSYNC B3 ;  /* 0x0000000000037941 */ /* 0x000fea0003800000 */
.L_x_3024:
        /* <DEDUP_REMOVED lines=29> */
.L_x_3023:
[----:B------:R-:W-:Y:S05]  /*44530*/  BSYNC B2 ;  /* 0x0000000000027941 */ /* 0x000fea0003800000 */
.L_x_3021:
        /* <DEDUP_REMOVED lines=21> */
.L_x_3027:
[----:B------:R-:W-:Y:S05]  /*44690*/  BSYNC B2 ;  /* 0x0000000000027941 */ /* 0x000fea0003800000 */
.L_x_3026:
        /* <DEDUP_REMOVED lines=82> */
.L_x_3029:
[----:B------:R-:W-:-:S04]  /*44bc0*/  ISETP.GE.AND P0, PT, R5, RZ, PT ;  /* 0x000000ff0500720c */ /* 0x000fc80003f06270 */
[----:B------:R-:W-:Y:S02]  /*44bd0*/  FSEL R22, RZ, 3.37028055040000000000e+12, P0 ;  /* 0x54442d18ff167808 */ /* 0x000fe40000000000 */
[----:B------:R-:W-:-:S07]  /*44be0*/  FSEL R23, RZ, 2.1426990032196044922, P0 ;  /* 0x400921fbff177808 */ /* 0x000fce0000000000 */
.L_x_3030:
[----:B------:R-:W-:Y:S05]  /*44bf0*/  BSYNC B0 ;  /* 0x0000000000007941 */ /* 0x000fea0003800000 */
.L_x_3028:
[----:B------:R-:W-:Y:S01]  /*44c00*/  DADD R4, |R4|, |R6| ;  /* 0x0000000004047229 */ /* 0x000fe20000000606 */
[----:B------:R-:W-:Y:S01]  /*44c10*/  LOP3.LUT R7, R23, 0x80000000, R7, 0xb8, !PT ;  /* 0x8000000017077812 */ /* 0x000fe200078eb807 */
[----:B------:R-:W-:-:S06]  /*44c20*/  DMUL R36, R36, 0.5 ;  /* 0x3fe0000024247828 */ /* 0x000fcc0000000000 */
[----:B------:R-:W-:-:S06]  /*44c30*/  DSETP.GTU.AND P0, PT, |R4|, +INF , PT ;  /* 0x7ff000000400742a */ /* 0x000fcc0003f0c200 */
[----:B------:R-:W-:Y:S02]  /*44c40*/  FSEL R4, R4, R22, P0 ;  /* 0x0000001604047208 */ /* 0x000fe40000000000 */
[----:B------:R-:W-:Y:S01]  /*44c50*/  FSEL R5, R5, R7, P0 ;  /* 0x0000000705057208 */ /* 0x000fe20000000000 */
[----:B------:R-:W-:Y:S06]  /*44c60*/  BRA `(.L_x_3031) ;  /* 0x0000006400587947 */ /* 0x000fec0003800000 */
.L_x_3020:
        /* <DEDUP_REMOVED lines=99> */
.L_x_3034:
[----:B------:R-:W-:Y:S05]  /*452a0*/  BSYNC B0 ;  /* 0x0000000000007941 */ /* 0x000fea0003800000 */
.L_x_3033:
        /* <DEDUP_REMOVED lines=8> */
.L_x_3036:
[----:B------:R-:W-:Y:S05]  /*45330*/  BSYNC B2 ;  /* 0x0000000000027941 */ /* 0x000fea0003800000 */
.L_x_3035:
        /* <DEDUP_REMOVED lines=82> */
.L_x_3038:
[----:B------:R-:W-:-:S04]  /*45860*/  ISETP.GE.AND P0, PT, R5, RZ, PT ;  /* 0x000000ff0500720c */ /* 0x000fc80003f06270 */
[----:B------:R-:W-:Y:S02]  /*45870*/  FSEL R22, RZ, 3.37028055040000000000e+12, P0 ;  /* 0x54442d18ff167808 */ /* 0x000fe40000000000 */
[----:B------:R-:W-:-:S07]  /*45880*/  FSEL R23, RZ, 2.1426990032196044922, P0 ;  /* 0x400921fbff177808 */ /* 0x000fce0000000000 */
.L_x_3039:
[----:B------:R-:W-:Y:S05]  /*45890*/  BSYNC B0 ;  /* 0x0000000000007941 */ /* 0x000fea0003800000 */
.L_x_3037:
[----:B------:R-:W-:Y:S01]  /*458a0*/  DADD R4, |R4|, |R6| ;  /* 0x0000000004047229 */ /* 0x000fe20000000606 */
[----:B------:R-:W-:Y:S01]  /*458b0*/  LOP3.LUT R7, R23, 0x80000000, R7, 0xb8, !PT ;  /* 0x8000000017077812 */ /* 0x000fe200078eb807 */
[----:B------:R-:W-:-:S06]  /*458c0*/  DMUL R36, R36, 0.5 ;  /* 0x3fe0000024247828 */ /* 0x000fcc0000000000 */
[----:B------:R-:W-:-:S06]  /*458d0*/  DSETP.GTU.AND P0, PT, |R4|, +INF , PT ;  /* 0x7ff000000400742a */ /* 0x000fcc0003f0c200 */
[----:B------:R-:W-:Y:S02]  /*458e0*/  FSEL R4, R4, R22, P0 ;  /* 0x0000001604047208 */ /* 0x000fe40000000000 */
[----:B------:R-:W-:Y:S01]  /*458f0*/  FSEL R5, R5, R7, P0 ;  /* 0x0000000705057208 */ /* 0x000fe20000000000 */
[----:B------:R-:W-:Y:S06]  /*45900*/  BRA `(.L_x_3031) ;  /* 0x0000005800307947 */ /* 0x000fec0003800000 */
.L_x_3032:
        /* <DEDUP_REMOVED lines=29> */
.L_x_3041:
        /* <DEDUP_REMOVED lines=82> */
.L_x_3040:
        /* <DEDUP_REMOVED lines=97> */
.L_x_3043:
        /* <DEDUP_REMOVED lines=21> */
.L_x_3046:
[----:B------:R-:W-:Y:S05]  /*46760*/  BSYNC B3 ;  /* 0x0000000000037941 */ /* 0x000fea0003800000 */
.L_x_3045:
        /* <DEDUP_REMOVED lines=29> */
.L_x_3044:
[----:B------:R-:W-:Y:S05]  /*46940*/  BSYNC B2 ;  /* 0x0000000000027941 */ /* 0x000fea0003800000 */
.L_x_3042:
        /* <DEDUP_REMOVED lines=21> */
.L_x_3048:
[----:B------:R-:W-:Y:S05]  /*46aa0*/  BSYNC B2 ;  /* 0x0000000000027941 */ /* 0x000fea0003800000 */
.L_x_3047:
        /* <DEDUP_REMOVED lines=82> */
.L_x_3050:
[----:B------:R-:W-:-:S04]  /*46fd0*/  ISETP.GE.AND P0, PT, R5, RZ, PT ;  /* 0x000000ff0500720c */ /* 0x000fc80003f06270 */
[----:B------:R-:W-:Y:S02]  /*46fe0*/  FSEL R22, RZ, 3.37028055040000000000e+12, P0 ;  /* 0x54442d18ff167808 */ /* 0x000fe40000000000 */
[----:B------:R-:W-:-:S07]  /*46ff0*/  FSEL R23, RZ, 2.1426990032196044922, P0 ;  /* 0x400921fbff177808 */ /* 0x000fce0000000000 */
.L_x_3051:
[----:B------:R-:W-:Y:S05]  /*47000*/  BSYNC B0 ;  /* 0x0000000000007941 */ /* 0x000fea0003800000 */
.L_x_3049:
[----:B------:R-:W-:Y:S01]  /*47010*/  DADD R4, |R4|, |R6| ;  /* 0x0000000004047229 */ /* 0x000fe20000000606 */
[----:B------:R-:W-:Y:S01]  /*47020*/  LOP3.LUT R7, R23, 0x80000000, R7, 0xb8, !PT ;  /* 0x8000000017077812 */ /* 0x000fe200078eb807 */
[----:B------:R-:W-:-:S06]  /*47030*/  DMUL R36, R36, 0.5 ;  /* 0x3fe0000024247828 */ /* 0x000fcc0000000000 */
[----:B------:R-:W-:-:S06]  /*47040*/  DSETP.GTU.AND P0, PT, |R4|, +INF , PT ;  /* 0x7ff000000400742a */ /* 0x000fcc0003f0c200 */
[----:B------:R-:W-:Y:S02]  /*47050*/  FSEL R4, R4, R22, P0 ;  /* 0x0000001604047208 */ /* 0x000fe40000000000 */
[----:B------:R-:W-:Y:S01]  /*47060*/  FSEL R5, R5, R7, P0 ;  /* 0x0000000705057208 */ /* 0x000fe20000000000 */
[----:B------:R-:W-:Y:S06]  /*47070*/  BRA `(.L_x_3031) ;  /* 0x0000004000547947 */ /* 0x000fec0003800000 */
.L_x_3019:
        /* <DEDUP_REMOVED lines=135> */
.L_x_3053:
[----:B------:R-:W-:Y:S05]  /*478f0*/  BSYNC B0 ;  /* 0x0000000000007941 */ /* 0x000fea0003800000 */
.L_x_3052:
        /* <DEDUP_REMOVED lines=8> */
.L_x_3055:
[----:B------:R-:W-:Y:S05]  /*47980*/  BSYNC B2 ;  /* 0x0000000000027941 */ /* 0x000fea0003800000 */
.L_x_3054:
        /* <DEDUP_REMOVED lines=82> */
.L_x_3057:
[----:B------:R-:W-:-:S04]  /*47eb0*/  ISETP.GE.AND P0, PT, R5, RZ, PT ;  /* 0x000000ff0500720c */ /* 0x000fc80003f06270 */
[----:B------:R-:W-:Y:S02]  /*47ec0*/  FSEL R22, RZ, 3.37028055040000000000e+12, P0 ;  /* 0x54442d18ff167808 */ /* 0x000fe40000000000 */
[----:B------:R-:W-:-:S07]  /*47ed0*/  FSEL R23, RZ, 2.1426990032196044922, P0 ;  /* 0x400921fbff177808 */ /* 0x000fce0000000000 */
.L_x_3058:
[----:B------:R-:W-:Y:S05]  /*47ee0*/  BSYNC B0 ;  /* 0x0000000000007941 */ /* 0x000fea0003800000 */
.L_x_3056:
[----:B------:R-:W-:Y:S01]  /*47ef0*/  DADD R4, |R4|, |R6| ;  /* 0x0000000004047229 */ /* 0x000fe20000000606 */
[----:B------:R-:W-:-:S07]  /*47f00*/  LOP3.LUT R7, R23, 0x80000000, R7, 0xb8, !PT ;  /* 0x8000000017077812 */ /* 0x000fce00078eb807 */
[----:B------:R-:W-:-:S06]  /*47f10*/  DSETP.GTU.AND P0, PT, |R4|, +INF , PT ;  /* 0x7ff000000400742a */ /* 0x000fcc0003f0c200 */
[----:B------:R-:W-:Y:S02]  /*47f20*/  FSEL R4, R4, R22, P0 ;  /* 0x0000001604047208 */ /* 0x000fe40000000000 */
[----:B------:R-:W-:Y:S01]  /*47f30*/  FSEL R5, R5, R7, P0 ;  /* 0x0000000705057208 */ /* 0x000fe20000000000 */
[----:B------:R-:W-:Y:S06]  /*47f40*/  BRA `(.L_x_3031) ;  /* 0x0000003000a07947 */ /* 0x000fec0003800000 */
.L_x_3018:
        /* <DEDUP_REMOVED lines=90> */
.L_x_3061:
        /* <DEDUP_REMOVED lines=21> */
.L_x_3064:
[----:B------:R-:W-:Y:S05]  /*48640*/  BSYNC B3 ;  /* 0x0000000000037941 */ /* 0x000fea0003800000 */
.L_x_3063:
        /* <DEDUP_REMOVED lines=29> */
.L_x_3062:
[----:B------:R-:W-:Y:S05]  /*48820*/  BSYNC B2 ;  /* 0x0000000000027941 */ /* 0x000fea0003800000 */
.L_x_3060:
        /* <DEDUP_REMOVED lines=83> */
.L_x_3059:
        /* <DEDUP_REMOVED lines=85> */
.L_x_3017:
        /* <DEDUP_REMOVED lines=23> */
.L_x_3066:
[----:B------:R-:W-:Y:S05]  /*49420*/  BSYNC B2 ;  /* 0x0000000000027941 */ /* 0x000fea0003800000 */
.L_x_3065:
        /* <DEDUP_REMOVED lines=26> */
.L_x_3068:
[----:B------:R-:W-:Y:S05]  /*495d0*/  BSYNC B2 ;  /* 0x0000000000027941 */ /* 0x000fea0003800000 */
.L_x_3067:
        /* <DEDUP_REMOVED lines=136> */
.L_x_3070:
[----:B------:R-:W-:Y:S05]  /*49e60*/  BSYNC B0 ;  /* 0x0000000000007941 */ /* 0x000fea0003800000 */
.L_x_3069:
        /* <DEDUP_REMOVED lines=8> */
.L_x_3072:
[----:B------:R-:W-:Y:S05]  /*49ef0*/  BSYNC B2 ;  /* 0x0000000000027941 */ /* 0x000fea0003800000 */
.L_x_3071:
        /* <DEDUP_REMOVED lines=82> */
.L_x_3074:
[----:B------:R-:W-:-:S04]  /*4a420*/  ISETP.GE.AND P0, PT, R5, RZ, PT ;  /* 0x000000ff0500720c */ /* 0x000fc80003f06270 */
[----:B------:R-:W-:Y:S02]  /*4a430*/  FSEL R22, RZ, 3.37028055040000000000e+12, P0 ;  /* 0x54442d18ff167808 */ /* 0x000fe40000000000 */
[----:B------:R-:W-:-:S07]  /*4a440*/  FSEL R23, RZ, 2.1426990032196044922, P0 ;  /* 0x400921fbff177808 */ /* 0x000fce0000000000 */
.L_x_3075:
[----:B------:R-:W-:Y:S05]  /*4a450*/  BSYNC B0 ;  /* 0x0000000000007941 */ /* 0x000fea0003800000 */
.L_x_3073:
[----:B------:R-:W-:Y:S01]  /*4a460*/  DADD R4, |R4|, |R6| ;  /* 0x0000000004047229 */ /* 0x000fe20000000606 */
[----:B------:R-:W-:Y:S01]  /*4a470*/  LOP3.LUT R7, R23, 0x80000000, R7, 0xb8, !PT ;  /* 0x8000000017077812 */ /* 0x000fe200078eb807 */
[----:B------:R-:W-:-:S06]  /*4a480*/  DADD R36, R36, 1 ;  /* 0x3ff0000024247429 */ /* 0x000fcc0000000000 */
[----:B------:R-:W-:-:S06]  /*4a490*/  DSETP.GTU.AND P0, PT, |R4|, +INF , PT ;  /* 0x7ff000000400742a */ /* 0x000fcc0003f0c200 */
[----:B------:R-:W-:Y:S02]  /*4a4a0*/  FSEL R4, R4, R22, P0 ;  /* 0x0000001604047208 */ /* 0x000fe40000000000 */
[----:B------:R-:W-:Y:S01]  /*4a4b0*/  FSEL R5, R5, R7, P0 ;  /* 0x0000000705057208 */ /* 0x000fe20000000000 */
[----:B------:R-:W-:Y:S06]  /*4a4c0*/  BRA `(.L_x_3031) ;  /* 0x0000000c00407947 */ /* 0x000fec0003800000 */
.L_x_3016:
        /* <DEDUP_REMOVED lines=108> */
.L_x_3077:
[----:B------:R-:W-:Y:S05]  /*4ab90*/  BSYNC B0 ;  /* 0x0000000000007941 */ /* 0x000fea0003800000 */
.L_x_3076:
        /* <DEDUP_REMOVED lines=8> */
.L_x_3079:
[----:B------:R-:W-:Y:S05]  /*4ac20*/  BSYNC B2 ;  /* 0x0000000000027941 */ /* 0x000fea0003800000 */
.L_x_3078:
        /* <DEDUP_REMOVED lines=82> */
.L_x_3081:
[----:B------:R-:W-:Y:S02]  /*4b150*/  FSEL R22, RZ, 3.37028055040000000000e+12, P2 ;  /* 0x54442d18ff167808 */ /* 0x000fe40001000000 */
[----:B------:R-:W-:-:S07]  /*4b160*/  FSEL R23, RZ, 2.1426990032196044922, P2 ;  /* 0x400921fbff177808 */ /* 0x000fce0001000000 */
.L_x_3082:
[----:B------:R-:W-:Y:S05]  /*4b170*/  BSYNC B0 ;  /* 0x0000000000007941 */ /* 0x000fea0003800000 */
.L_x_3080:
[----:B------:R-:W-:Y:S01]  /*4b180*/  DADD R4, |R4|, |R6| ;  /* 0x0000000004047229 */ /* 0x000fe20000000606 */
[----:B------:R-:W-:-:S07]  /*4b190*/  LOP3.LUT R7, R23, 0x80000000, R7, 0xb8, !PT ;  /* 0x8000000017077812 */ /* 0x000fce00078eb807 */
[----:B------:R-:W-:-:S06]  /*4b1a0*/  DSETP.GTU.AND P0, PT, |R4|, +INF , PT ;  /* 0x7ff000000400742a */ /* 0x000fcc0003f0c200 */
[----:B------:R-:W-:Y:S02]  /*4b1b0*/  FSEL R4, R4, R22, P0 ;  /* 0x0000001604047208 */ /* 0x000fe40000000000 */
[----:B------:R-:W-:-:S07]  /*4b1c0*/  FSEL R5, R5, R7, P0 ;  /* 0x0000000705057208 */ /* 0x000fce0000000000 */
.L_x_3031:
[----:B------:R-:W-:Y:S05]  /*4b1d0*/  BSYNC B1 ;  /* 0x0000000000017941 */ /* 0x000fea0003800000 */
.L_x_3015:
        /* <DEDUP_REMOVED lines=76> */
.L_x_3089:
[----:B------:R-:W-:Y:S05]  /*4b6a0*/  BSYNC B0 ;  /* 0x0000000000007941 */ /* 0x000fea0003800000 */
.L_x_3088:
        /* <DEDUP_REMOVED lines=26> */
.L_x_3091:
[----:B------:R-:W-:Y:S01]  /*4b850*/  DMUL R4, RZ, R22 ;  /* 0x00000016ff047228 */ /* 0x000fe20000000000 */
[----:B------:R-:W-:-:S10]  /*4b860*/  IMAD.MOV.U32 R24, RZ, RZ, RZ ;  /* 0x000000ffff187224 */ /* 0x000fd400078e00ff */
.L_x_3092:
[----:B------:R-:W-:Y:S05]  /*4b870*/  BSYNC B2 ;  /* 0x0000000000027941 */ /* 0x000fea0003800000 */
.L_x_3090:
        /* <DEDUP_REMOVED lines=49> */
.L_x_3094:
[----:B------:R-:W-:Y:S01]  /*4bb90*/  DMUL R36, RZ, R22 ;  /* 0x00000016ff247228 */ /* 0x000fe20000000000 */
[----:B------:R-:W-:-:S10]  /*4bba0*/  IMAD.MOV.U32 R2, RZ, RZ, RZ ;  /* 0x000000ffff027224 */ /* 0x000fd400078e00ff */
.L_x_3095:
[----:B------:R-:W-:Y:S05]  /*4bbb0*/  BSYNC B2 ;  /* 0x0000000000027941 */ /* 0x000fea0003800000 */
.L_x_3093:
        /* <DEDUP_REMOVED lines=25> */
.L_x_3087:
        /* <DEDUP_REMOVED lines=63> */
.L_x_3098:
[----:B------:R-:W-:Y:S05]  /*4c140*/  BSYNC B0 ;  /* 0x0000000000007941 */ /* 0x000fea0003800000 */
.L_x_3097:
        /* <DEDUP_REMOVED lines=26> */
.L_x_3100:
[----:B------:R-:W-:Y:S01]  /*4c2f0*/  DMUL R4, RZ, R22 ;  /* 0x00000016ff047228 */ /* 0x000fe20000000000 */
[----:B------:R-:W-:-:S10]  /*4c300*/  IMAD.MOV.U32 R24, RZ, RZ, RZ ;  /* 0x000000ffff187224 */ /* 0x000fd400078e00ff */
.L_x_3101:
[----:B------:R-:W-:Y:S05]  /*4c310*/  BSYNC B2 ;  /* 0x0000000000027941 */ /* 0x000fea0003800000 */
.L_x_3099:
        /* <DEDUP_REMOVED lines=49> */
.L_x_3103:
[----:B------:R-:W-:Y:S01]  /*4c630*/  DMUL R36, RZ, R22 ;  /* 0x00000016ff247228 */ /* 0x000fe20000000000 */
[----:B------:R-:W-:-:S10]  /*4c640*/  IMAD.MOV.U32 R2, RZ, RZ, RZ ;  /* 0x000000ffff027224 */ /* 0x000fd400078e00ff */
.L_x_3104:
[----:B------:R-:W-:Y:S05]  /*4c650*/  BSYNC B2 ;  /* 0x0000000000027941 */ /* 0x000fea0003800000 */
.L_x_3102:
        /* <DEDUP_REMOVED lines=39> */
.L_x_3086:
        /* <DEDUP_REMOVED lines=11> */
.L_x_3105:
[----:B------:R-:W-:-:S10]  /*4c980*/  DADD R4, R22, -R22 ;  /* 0x0000000016047229 */ /* 0x000fd40000000816 */
[----:B------:R-:W-:Y:S02]  /*4c990*/  IMAD.MOV.U32 R6, RZ, RZ, R4 ;  /* 0x000000ffff067224 */ /* 0x000fe400078e0004 */
[----:B------:R-:W-:Y:S01]  /*4c9a0*/  IMAD.MOV.U32 R7, RZ, RZ, R5 ;  /* 0x000000ffff077224 */ /* 0x000fe200078e0005 */
[----:B------:R-:W-:Y:S06]  /*4c9b0*/  BRA `(.L_x_3096) ;  /* 0x00000008009c7947 */ /* 0x000fec0003800000 */
.L_x_3085:
        /* <DEDUP_REMOVED lines=26> */
.L_x_3107:
[----:B------:R-:W-:Y:S01]  /*4cb60*/  DMUL R32, RZ, R22 ;  /* 0x00000016ff207228 */ /* 0x000fe20000000000 */
[----:B------:R-:W-:-:S10]  /*4cb70*/  IMAD.MOV.U32 R27, RZ, RZ, RZ ;  /* 0x000000ffff1b7224 */ /* 0x000fd400078e00ff */
.L_x_3108:
[----:B------:R-:W-:Y:S05]  /*4cb80*/  BSYNC B2 ;  /* 0x0000000000027941 */ /* 0x000fea0003800000 */
.L_x_3106:
        /* <DEDUP_REMOVED lines=49> */
.L_x_3110:
[----:B------:R-:W-:Y:S01]  /*4cea0*/  DMUL R6, RZ, R22 ;  /* 0x00000016ff067228 */ /* 0x000fe20000000000 */
[----:B------:R-:W-:-:S10]  /*4ceb0*/  IMAD.MOV.U32 R2, RZ, RZ, RZ ;  /* 0x000000ffff027224 */ /* 0x000fd400078e00ff */
.L_x_3111:
[----:B------:R-:W-:Y:S05]  /*4cec0*/  BSYNC B2 ;  /* 0x0000000000027941 */ /* 0x000fea0003800000 */
.L_x_3109:
        /* <DEDUP_REMOVED lines=24> */
.L_x_3084:
        /* <DEDUP_REMOVED lines=59> */
.L_x_3113:
[----:B------:R-:W-:Y:S05]  /*4d400*/  BSYNC B0 ;  /* 0x0000000000007941 */ /* 0x000fea0003800000 */
.L_x_3112:
[----:B------:R-:W-:Y:S02]  /*4d410*/  IMAD.MOV.U32 R6, RZ, RZ, R22 ;  /* 0x000000ffff067224 */ /* 0x000fe400078e0016 */
[----:B------:R-:W-:-:S07]  /*4d420*/  IMAD.MOV.U32 R7, RZ, RZ, R23 ;  /* 0x000000ffff077224 */ /* 0x000fce00078e0017 */
.L_x_3096:
[----:B------:R-:W-:Y:S05]  /*4d430*/  BSYNC B1 ;  /* 0x0000000000017941 */ /* 0x000fea0003800000 */
.L_x_3083:
[----:B------:R-:W-:Y:S01]  /*4d440*/  ULDC UR4, c[0x0][0x0] ;  /* 0x0000000000047ab9 */ /* 0x000fe20000000800 */
[----:B------:R0:W-:Y:S01]  /*4d450*/  STG.E.128 desc[UR16][R20.64], R8 ;  /* 0x0000000814007986 */ /* 0x0001e2000c101d10 */
        /* <DEDUP_REMOVED lines=9> */
[----:B------:R-:W-:Y:S02]  /*4d4f0*/  ISETP.LT.U32.AND.EX P1, PT, R0, RZ, PT, P1 ;  /* 0x000000ff0000720c */ /* 0x000fe40003f21110 */
[----:B------:R-:W-:-:S13]  /*4d500*/  ISETP.GE.AND.EX P0, PT, R2, UR7, PT, P0 ;  /* 0x0000000702007c0c */ /* 0x000fda000bf06300 */
[----:B0-----:R-:W-:Y:S05]  /*4d510*/  @!P0 BRA P1, `(.L_x_3114) ;  /* 0xfffffd9800308947 */ /* 0x001fea000083ffff */
[----:B------:R-:W-:Y:S05]  /*4d520*/  EXIT ;  /* 0x000000000000794d */ /* 0x000fea0003800000 */
        .weak           $__internal_3_$__cuda_sm20_div_rn_f64_full
        .type           $__internal_3_$__cuda_sm20_div_rn_f64_full,@function
        .size           $__internal_3_$__cuda_sm20_div_rn_f64_full,($_ZN2at6native61_GLOBAL__N__44eb8e94_28_ForeachBinaryOpScalarList_cu_dda10a6925multi_tensor_apply_kernelINS1_28TensorListScalarListMetadataIN3c107complexIdEELi1EEENS1_25BinaryOpScalarListFunctorIS6_Li1ELi1ELi0EEEJNS1_13power_functorIS6_EEEEEvT_T0_DpT1_$__internal_trig_reduction_slowpathd - $__internal_3_$__cuda_sm20_div_rn_f64_full)
$__internal_3_$__cuda_sm20_div_rn_f64_full:
        /* <DEDUP_REMOVED lines=73> */
.L_x_3116:
        /* <DEDUP_REMOVED lines=17> */
.L_x_3119:
[----:B------:R-:W-:Y:S01]  /*4dad0*/  LOP3.LUT R25, R33, 0x80000, RZ, 0xfc, !PT ;  /* 0x0008000021197812 */ /* 0x000fe200078efcff */
[----:B------:R-:W-:-:S04]  /*4dae0*/  IMAD.MOV.U32 R50, RZ, RZ, R32 ;  /* 0x000000ffff327224 */ /* 0x000fc800078e0020 */
[----:B------:R-:W-:Y:S01]  /*4daf0*/  IMAD.MOV.U32 R51, RZ, RZ, R25 ;  /* 0x000000ffff337224 */ /* 0x000fe200078e0019 */
[----:B------:R-:W-:Y:S06]  /*4db00*/  BRA `(.L_x_3117) ;  /* 0x00000000000c7947 */ /* 0x000fec0003800000 */
.L_x_3118:
[----:B------:R-:W-:Y:S01]  /*4db10*/  LOP3.LUT R25, R39, 0x80000, RZ, 0xfc, !PT ;  /* 0x0008000027197812 */ /* 0x000fe200078efcff */
[----:B------:R-:W-:-:S04]  /*4db20*/  IMAD.MOV.U32 R50, RZ, RZ, R38 ;  /* 0x000000ffff327224 */ /* 0x000fc800078e0026 */
[----:B------:R-:W-:-:S07]  /*4db30*/  IMAD.MOV.U32 R51, RZ, RZ, R25 ;  /* 0x000000ffff337224 */ /* 0x000fce00078e0019 */
.L_x_3117:
[----:B------:R-:W-:Y:S05]  /*4db40*/  BSYNC B0 ;  /* 0x0000000000007941 */ /* 0x000fea0003800000 */
.L_x_3115:
[----:B------:R-:W-:Y:S02]  /*4db50*/  IMAD.MOV.U32 R29, RZ, RZ, 0x0 ;  /* 0x00000000ff1d7424 */ /* 0x000fe400078e00ff */
[----:B------:R-:W-:Y:S02]  /*4db60*/  IMAD.MOV.U32 R24, RZ, RZ, R50 ;  /* 0x000000ffff187224 */ /* 0x000fe400078e0032 */
[----:B------:R-:W-:Y:S01]  /*4db70*/  IMAD.MOV.U32 R25, RZ, RZ, R51 ;  /* 0x000000ffff197224 */ /* 0x000fe200078e0033 */
[----:B------:R-:W-:Y:S06]  /*4db80*/  RET.REL.NODEC R28 `(_ZN2at6native61_GLOBAL__N__44eb8e94_28_ForeachBinaryOpScalarList_cu_dda10a6925multi_tensor_apply_kernelINS1_28TensorListScalarListMetadataIN3c107complexIdEELi1EEENS1_25BinaryOpScalarListFunctorIS6_Li1ELi1ELi0EEEJNS1_13power_functorIS6_EEEEEvT_T0_DpT1_) ;  /* 0xfffffb241c1c7950 */ /* 0x000fec0003c3ffff */
        .type           $_ZN2at6native61_GLOBAL__N__44eb8e94_28_ForeachBinaryOpScalarList_cu_dda10a6925multi_tensor_apply_kernelINS1_28TensorListScalarListMetadataIN3c107complexIdEELi1EEENS1_25BinaryOpScalarListFunctorIS6_Li1ELi1ELi0EEEJNS1_13power_functorIS6_EEEEEvT_T0_DpT1_$__internal_trig_reduction_slowpathd,@function
        .size           $_ZN2at6native61_GLOBAL__N__44eb8e94_28_ForeachBinaryOpScalarList_cu_dda10a6925multi_tensor_apply_kernelINS1_28TensorListScalarListMetadataIN3c107complexIdEELi1EEENS1_25BinaryOpScalarListFunctorIS6_Li1ELi1ELi0EEEJNS1_13power_functorIS6_EEEEEvT_T0_DpT1_$__internal_trig_reduction_slowpathd,(.L_x_4005 - $_ZN2at6native61_GLOBAL__N__44eb8e94_28_ForeachBinaryOpScalarList_cu_dda10a6925multi_tensor_apply_kernelINS1_28TensorListScalarListMetadataIN3c107complexIdEELi1EEENS1_25BinaryOpScalarListFunctorIS6_Li1ELi1ELi0EEEJNS1_13power_functorIS6_EEEEEvT_T0_DpT1_$__internal_trig_reduction_slowpathd)
$_ZN2at6native61_GLOBAL__N__44eb8e94_28_ForeachBinaryOpScalarList_cu_dda10a6925multi_tensor_apply_kernelINS1_28TensorListScalarListMetadataIN3c107complexIdEELi1EEENS1_25BinaryOpScalarListFunctorIS6_Li1ELi1ELi0EEEJNS1_13power_functorIS6_EEEEEvT_T0_DpT1_$__internal_trig_reduction_slowpathd:
        /* <DEDUP_REMOVED lines=28> */
.L_x_3123:
        /* <DEDUP_REMOVED lines=28> */
.L_x_3122:
[----:B------:R-:W-:Y:S05]  /*4df10*/  BSYNC B0 ;  /* 0x0000000000007941 */ /* 0x000fea0003800000 */
.L_x_3121:
        /* <DEDUP_REMOVED lines=91> */
.L_x_3120:
[----:B------:R-:W-:Y:S02]  /*4e4d0*/  IMAD.MOV.U32 R31, RZ, RZ, R29 ;  /* 0x000000ffff1f7224 */ /* 0x000fe400078e001d */
[----:B------:R-:W-:-:S04]  /*4e4e0*/  IMAD.MOV.U32 R29, RZ, RZ, 0x0 ;  /* 0x00000000ff1d7424 */ /* 0x000fc800078e00ff */
[----:B------:R-:W-:Y:S05]  /*4e4f0*/  RET.REL.NODEC R28 `(_ZN2at6native61_GLOBAL__N__44eb8e94_28_ForeachBinaryOpScalarList_cu_dda10a6925multi_tensor_apply_kernelINS1_28TensorListScalarListMetadataIN3c107complexIdEELi1EEENS1_25BinaryOpScalarListFunctorIS6_Li1ELi1ELi0EEEJNS1_13power_functorIS6_EEEEEvT_T0_DpT1_) ;  /* 0xfffffb181cc07950 */ /* 0x000fea0003c3ffff */
.L_x_3124:
        /* <DEDUP_REMOVED lines=16> */
.L_x_4005:


//--------------------- .text._ZN2at6native61_GLOBAL__N__44eb8e94_28_ForeachBinaryOpScalarList_cu_dda10a6925multi_tensor_apply_kernelINS1_28TensorListScalarListMetadataIfLi1EEENS1_25BinaryOpScalarListFunctorIfLi1ELi1ELi0EEEJNS1_13power_functorIfEEEEEvT_T0_DpT1_ --------------------------
	.section	.text._ZN2at6native61_GLOBAL__N__44eb8e94_28_ForeachBinaryOpScalarList_cu_dda10a6925multi_tensor_apply_kernelINS1_28TensorListScalarListMetadataIfLi1EEENS1_25BinaryOpScalarListFunctorIfLi1ELi1ELi0EEEJNS1_13power_functorIfEEEEEvT_T0_DpT1_,"ax",@progbits
	.align	128
.text._ZN2at6native61_GLOBAL__N__44eb8e94_28_ForeachBinaryOpScalarList_cu_dda10a6925multi_tensor_apply_kernelINS1_28TensorListScalarListMetadataIfLi1EEENS1_25BinaryOpScalarListFunctorIfLi1ELi1ELi0EEEJNS1_13power_functorIfEEEEEvT_T0_DpT1_:
        .type           _ZN2at6native61_GLOBAL__N__44eb8e94_28_ForeachBinaryOpScalarList_cu_dda10a6925multi_tensor_apply_kernelINS1_28TensorListScalarListMetadataIfLi1EEENS1_25BinaryOpScalarListFunctorIfLi1ELi1ELi0EEEJNS1_13power_functorIfEEEEEvT_T0_DpT1_,@function
        .size           _ZN2at6native61_GLOBAL__N__44eb8e94_28_ForeachBinaryOpScalarList_cu_dda10a6925multi_tensor_apply_kernelINS1_28TensorListScalarListMetadataIfLi1EEENS1_25BinaryOpScalarListFunctorIfLi1ELi1ELi0EEEJNS1_13power_functorIfEEEEEvT_T0_DpT1_,(.L_x_4008 - _ZN2at6native61_GLOBAL__N__44eb8e94_28_ForeachBinaryOpScalarList_cu_dda10a6925multi_tensor_apply_kernelINS1_28TensorListScalarListMetadataIfLi1EEENS1_25BinaryOpScalarListFunctorIfLi1ELi1ELi0EEEJNS1_13power_functorIfEEEEEvT_T0_DpT1_)
        .other          _ZN2at6native61_GLOBAL__N__44eb8e94_28_ForeachBinaryOpScalarList_cu_dda10a6925multi_tensor_apply_kernelINS1_28TensorListScalarListMetadataIfLi1EEENS1_25BinaryOpScalarListFunctorIfLi1ELi1ELi0EEEJNS1_13power_functorIfEEEEEvT_T0_DpT1_,@"STO_CUDA_ENTRY STV_DEFAULT"
_ZN2at6native61_GLOBAL__N__44eb8e94_28_ForeachBinaryOpScalarList_cu_dda10a6925multi_tensor_apply_kernelINS1_28TensorListScalarListMetadataIfLi1EEENS1_25BinaryOpScalarListFunctorIfLi1ELi1ELi0EEEJNS1_13power_functorIfEEEEEvT_T0_DpT1_:
        /* <DEDUP_REMOVED lines=27> */
.L_x_3126:
[----:B0-----:R-:W-:Y:S01]  /*01b0*/  IADD3 R11, P0, R14, R16, RZ ;  /* 0x000000100e0b7210 */ /* 0x001fe20007f1e0ff */
[----:B-1----:R-:W-:-:S03]  /*01c0*/  IMAD R18, R15, 0x3, RZ ;  /* 0x000000030f127824 */ /* 0x002fc600078e02ff */
[----:B------:R-:W-:Y:S01]  /*01d0*/  IADD3 R7, P1, R15, R11, RZ ;  /* 0x0000000b0f077210 */ /* 0x000fe20007f3e0ff */
        /* <DEDUP_REMOVED lines=8> */
[----:B------:R-:W-:Y:S02]  /*0260*/  ISETP.LT.AND.EX P0, PT, R6, R5, !P0, P1 ;  /* 0x000000050600720c */ /* 0x000fe40004701310 */
[----:B------:R-:W-:Y:S02]  /*0270*/  LEA R7, P1, R15, R11, 0x1 ;  /* 0x0000000b0f077211 */ /* 0x000fe400078208ff */
[----:B------:R-:W-:Y:S02]  /*0280*/  ISETP.LT.U32.AND P3, PT, R11, R4, PT ;  /* 0x000000040b00720c */ /* 0x000fe40003f61070 */
[----:B------:R-:W-:Y:S01]  /*0290*/  ISETP.GE.U32.AND.EX P4, PT, R20, RZ, PT, P4 ;  /* 0x000000ff1400720c */ /* 0x000fe20003f86140 */
[----:B------:R-:W-:Y:S01]  /*02a0*/  IMAD.X R8, RZ, RZ, R20, P1 ;  /* 0x000000ffff087224 */ /* 0x000fe200008e0614 */
[----:B------:R-:W-:-:S02]  /*02b0*/  ISETP.GE.U32.AND P2, PT, R7, 0x10000, PT ;  /* 0x000100000700780c */ /* 0x000fc40003f46070 */
[----:B------:R-:W-:Y:S02]  /*02c0*/  ISETP.LT.AND.EX P3, PT, R20, R5, !P4, P3 ;  /* 0x000000051400720c */ /* 0x000fe40006761330 */
[----:B------:R-:W-:Y:S02]  /*02d0*/  LEA R10, P5, R11, R2, 0x2 ;  /* 0x000000020b0a7211 */ /* 0x000fe400078a10ff */
[----:B------:R-:W-:Y:S02]  /*02e0*/  IADD3 R9, P4, R18, R11, RZ ;  /* 0x0000000b12097210 */ /* 0x000fe40007f9e0ff */
[----:B------:R-:W-:Y:S02]  /*02f0*/  CS2R R18, SRZ ;  /* 0x0000000000127805 */ /* 0x000fe4000001ff00 */
[----:B------:R-:W-:Y:S02]  /*0300*/  ISETP.LT.U32.AND P1, PT, R7, R4, PT ;  /* 0x000000040700720c */ /* 0x000fe40003f21070 */
[----:B------:R-:W-:-:S02]  /*0310*/  ISETP.GE.U32.AND.EX P2, PT, R8, RZ, PT, P2 ;  /* 0x000000ff0800720c */ /* 0x000fc40003f46120 */
[--C-:B------:R-:W-:Y:S01]  /*0320*/  LEA.HI.X R11, R11, R3, R20.reuse, 0x2, P5 ;  /* 0x000000030b0b7211 */ /* 0x100fe200028f1414 */
[----:B------:R-:W-:Y:S01]  /*0330*/  IMAD.X R20, RZ, RZ, R20, P4 ;  /* 0x000000ffff147224 */ /* 0x000fe200020e0614 */
[----:B------:R-:W-:Y:S01]  /*0340*/  ISETP.LT.AND.EX P1, PT, R8, R5, !P2, P1 ;  /* 0x000000050800720c */ /* 0x000fe20005721310 */
[----:B------:R-:W2:Y:S01]  /*0350*/  @P0 LDG.E R18, desc[UR4][R12.64] ;  /* 0x000000040c120981 */ /* 0x000ea2000c1e1900 */
[----:B------:R-:W-:Y:S02]  /*0360*/  ISETP.GE.U32.AND P2, PT, R9, 0x10000, PT ;  /* 0x000100000900780c */ /* 0x000fe40003f46070 */
[----:B------:R-:W-:Y:S01]  /*0370*/  LEA R6, P6, R7, R2, 0x2 ;  /* 0x0000000207067211 */ /* 0x000fe200078c10ff */
[----:B------:R-:W3:Y:S01]  /*0380*/  @P3 LDG.E R19, desc[UR4][R10.64] ;  /* 0x000000040a133981 */ /* 0x000ee2000c1e1900 */
[----:B------:R-:W-:Y:S02]  /*0390*/  ISETP.LT.U32.AND P4, PT, R9, R4, PT ;  /* 0x000000040900720c */ /* 0x000fe40003f81070 */
[----:B------:R-:W-:-:S02]  /*03a0*/  ISETP.GE.U32.AND.EX P2, PT, R20, RZ, PT, P2 ;  /* 0x000000ff1400720c */ /* 0x000fc40003f46120 */
[----:B------:R-:W-:Y:S02]  /*03b0*/  LEA.HI.X R7, R7, R3, R8, 0x2, P6 ;  /* 0x0000000307077211 */ /* 0x000fe400030f1408 */
[----:B------:R-:W-:Y:S02]  /*03c0*/  ISETP.LT.AND.EX P2, PT, R20, R5, !P2, P4 ;  /* 0x000000051400720c */ /* 0x000fe40005741340 */
[----:B------:R-:W-:-:S04]  /*03d0*/  LEA R8, P4, R9, R2, 0x2 ;  /* 0x0000000209087211 */ /* 0x000fc800078810ff */
[----:B------:R-:W-:Y:S02]  /*03e0*/  LEA.HI.X R9, R9, R3, R20, 0x2, P4 ;  /* 0x0000000309097211 */ /* 0x000fe400020f1414 */
[----:B------:R-:W-:-:S06]  /*03f0*/  CS2R R20, SRZ ;  /* 0x0000000000147805 */ /* 0x000fcc000001ff00 */
[----:B------:R-:W4:Y:S04]  /*0400*/  @P1 LDG.E R21, desc[UR4][R6.64] ;  /* 0x0000000406151981 */ /* 0x000f28000c1e1900 */
[----:B------:R-:W5:Y:S01]  /*0410*/  @P2 LDG.E R20, desc[UR4][R8.64] ;  /* 0x0000000408142981 */ /* 0x000f62000c1e1900 */
[----:B------:R-:W-:Y:S01]  /*0420*/  IMAD.WIDE.U32 R16, R15, 0x4, R16 ;  /* 0x000000040f107825 */ /* 0x000fe200078e0010 */
[----:B--2---:R-:W-:Y:S08]  /*0430*/  MUFU.LG2 R23, R18 ;  /* 0x0000001200177308 */ /* 0x004ff00000000c00 */
[----:B---3--:R-:W0:Y:S08]  /*0440*/  MUFU.LG2 R19, R19 ;  /* 0x0000001300137308 */ /* 0x008e300000000c00 */
[----:B----4-:R-:W1:Y:S08]  /*0450*/  MUFU.LG2 R21, R21 ;  /* 0x0000001500157308 */ /* 0x010e700000000c00 */
[----:B-----5:R-:W2:Y:S01]  /*0460*/  MUFU.LG2 R25, R20 ;  /* 0x0000001400197308 */ /* 0x020ea20000000c00 */
[C---:B0-----:R-:W-:Y:S01]  /*0470*/  FMUL.FTZ R27, R0.reuse, R19 ;  /* 0x00000013001b7220 */ /* 0x041fe20000410000 */
[C---:B------:R-:W-:Y:S01]  /*0480*/  FMUL.FTZ R23, R0.reuse, R23 ;  /* 0x0000001700177220 */ /* 0x040fe20000410000 */
[----:B-1----:R-:W-:-:S05]  /*0490*/  FMUL.FTZ R22, R0, R21 ;  /* 0x0000001500167220 */ /* 0x002fca0000410000 */
[----:B------:R-:W0:Y:S01]  /*04a0*/  @P3 MUFU.EX2 R27, R27 ;  /* 0x0000001b001b3308 */ /* 0x000e220000000800 */
[----:B--2---:R-:W-:-:S07]  /*04b0*/  FMUL.FTZ R25, R0, R25 ;  /* 0x0000001900197220 */ /* 0x004fce0000410000 */
[----:B------:R-:W1:Y:S08]  /*04c0*/  MUFU.EX2 R23, R23 ;  /* 0x0000001700177308 */ /* 0x000e700000000800 */
[----:B------:R-:W2:Y:S08]  /*04d0*/  MUFU.EX2 R29, R22 ;  /* 0x00000016001d7308 */ /* 0x000eb00000000800 */
[----:B------:R-:W3:Y:S01]  /*04e0*/  @P2 MUFU.EX2 R19, R25 ;  /* 0x0000001900132308 */ /* 0x000ee20000000800 */
[----:B0-----:R4:W-:Y:S04]  /*04f0*/  @P3 STG.E desc[UR4][R10.64], R27 ;  /* 0x0000001b0a003986 */ /* 0x0019e8000c101904 */
[----:B-1----:R4:W-:Y:S01]  /*0500*/  @P0 STG.E desc[UR4][R12.64], R23 ;  /* 0x000000170c000986 */ /* 0x0029e2000c101904 */
[----:B------:R-:W-:-:S03]  /*0510*/  ISETP.GE.U32.AND P0, PT, R16, 0x10000, PT ;  /* 0x000100001000780c */ /* 0x000fc60003f06070 */
[----:B--2---:R4:W-:Y:S01]  /*0520*/  @P1 STG.E desc[UR4][R6.64], R29 ;  /* 0x0000001d06001986 */ /* 0x0049e2000c101904 */
[----:B------:R-:W-:Y:S02]  /*0530*/  ISETP.LT.U32.AND P1, PT, R16, R4, PT ;  /* 0x000000041000720c */ /* 0x000fe40003f21070 */
[C---:B------:R-:W-:Y:S01]  /*0540*/  ISETP.GE.U32.AND.EX P0, PT, R17.reuse, RZ, PT, P0 ;  /* 0x000000ff1100720c */ /* 0x040fe20003f06100 */
[----:B---3--:R4:W-:Y:S01]  /*0550*/  @P2 STG.E desc[UR4][R8.64], R19 ;  /* 0x0000001308002986 */ /* 0x0089e2000c101904 */
[----:B------:R-:W-:-:S13]  /*0560*/  ISETP.LT.AND.EX P1, PT, R17, R5, PT, P1 ;  /* 0x000000051100720c */ /* 0x000fda0003f21310 */
[----:B----4-:R-:W-:Y:S05]  /*0570*/  @!P0 BRA P1, `(.L_x_3126) ;  /* 0xfffffffc000c8947 */ /* 0x010fea000083ffff */
[----:B------:R-:W-:Y:S05]  /*0580*/  EXIT ;  /* 0x000000000000794d */ /* 0x000fea0003800000 */
.L_x_3125:
        /* <DEDUP_REMOVED lines=8> */
.L_x_3127:
[----:B0-----:R-:W-:-:S04]  /*0610*/  LEA R6, P0, R19, R2, 0x4 ;  /* 0x0000000213067211 */ /* 0x001fc800078020ff */
[----:B------:R-:W-:-:S05]  /*0620*/  LEA.HI.X R7, R19, R3, R16, 0x4, P0 ;  /* 0x0000000313077211 */ /* 0x000fca00000f2410 */
[----:B------:R-:W2:Y:S01]  /*0630*/  LDG.E.128 R12, desc[UR4][R6.64] ;  /* 0x00000004060c7981 */ /* 0x000ea2000c1e1d00 */
[----:B------:R-:W-:-:S04]  /*0640*/  IADD3 R19, P0, R19, UR6, RZ ;  /* 0x0000000613137c10 */ /* 0x000fc8000ff1e0ff */
[----:B------:R-:W-:Y:S01]  /*0650*/  ISETP.LT.U32.AND P1, PT, R19, 0x4000, PT ;  /* 0x000040001300780c */ /* 0x000fe20003f21070 */
[----:B------:R-:W-:-:S05]  /*0660*/  IMAD.X R16, RZ, RZ, R16, P0 ;  /* 0x000000ffff107224 */ /* 0x000fca00000e0610 */
[----:B------:R-:W-:Y:S01]  /*0670*/  ISETP.LT.U32.AND.EX P1, PT, R16, RZ, PT, P1 ;  /* 0x000000ff1000720c */ /* 0x000fe20003f21110 */
[----:B--2---:R-:W0:Y:S08]  /*0680*/  MUFU.LG2 R9, R14 ;  /* 0x0000000e00097308 */ /* 0x004e300000000c00 */
[----:B------:R-:W1:Y:S08]  /*0690*/  MUFU.LG2 R15, R15 ;  /* 0x0000000f000f7308 */ /* 0x000e700000000c00 */
[----:B------:R-:W2:Y:S01]  /*06a0*/  MUFU.LG2 R13, R13 ;  /* 0x0000000d000d7308 */ /* 0x000ea20000000c00 */
[----:B0-----:R-:W-:-:S07]  /*06b0*/  FMUL.FTZ R10, R0, R9 ;  /* 0x00000009000a7220 */ /* 0x001fce0000410000 */
[----:B------:R0:W3:Y:S01]  /*06c0*/  MUFU.LG2 R17, R12 ;  /* 0x0000000c00117308 */ /* 0x0000e20000000c00 */
[----:B-1----:R-:W-:-:S07]  /*06d0*/  FMUL.FTZ R11, R0, R15 ;  /* 0x0000000f000b7220 */ /* 0x002fce0000410000 */
[----:B------:R-:W-:Y:S01]  /*06e0*/  MUFU.EX2 R11, R11 ;  /* 0x0000000b000b7308 */ /* 0x000fe20000000800 */
[----:B--2---:R-:W-:Y:S01]  /*06f0*/  FMUL.FTZ R9, R0, R13 ;  /* 0x0000000d00097220 */ /* 0x004fe20000410000 */
[C---:B------:R-:W-:Y:S01]  /*0700*/  IMAD.SHL.U32 R13, R19.reuse, 0x4, RZ ;  /* 0x00000004130d7824 */ /* 0x040fe200078e00ff */
[----:B0-----:R-:W-:-:S04]  /*0710*/  SHF.L.U64.HI R12, R19, 0x2, R16 ;  /* 0x00000002130c7819 */ /* 0x001fc80000010210 */
[----:B------:R-:W-:Y:S01]  /*0720*/  ISETP.GE.U32.AND P0, PT, R13, R4, PT ;  /* 0x000000040d00720c */ /* 0x000fe20003f06070 */
[----:B------:R-:W-:Y:S01]  /*0730*/  MUFU.EX2 R10, R10 ;  /* 0x0000000a000a7308 */ /* 0x000fe20000000800 */
[----:B---3--:R-:W-:Y:S02]  /*0740*/  FMUL.FTZ R8, R0, R17 ;  /* 0x0000001100087220 */ /* 0x008fe40000410000 */
[----:B------:R-:W-:-:S05]  /*0750*/  ISETP.GE.AND.EX P0, PT, R12, R5, PT, P0 ;  /* 0x000000050c00720c */ /* 0x000fca0003f06300 */
[----:B------:R-:W-:Y:S08]  /*0760*/  MUFU.EX2 R9, R9 ;  /* 0x0000000900097308 */ /* 0x000ff00000000800 */
[----:B------:R-:W0:Y:S02]  /*0770*/  MUFU.EX2 R8, R8 ;  /* 0x0000000800087308 */ /* 0x000e240000000800 */
[----:B0-----:R0:W-:Y:S01]  /*0780*/  STG.E.128 desc[UR4][R6.64], R8 ;  /* 0x0000000806007986 */ /* 0x0011e2000c101d04 */
[----:B------:R-:W-:Y:S05]  /*0790*/  @!P0 BRA P1, `(.L_x_3127) ;  /* 0xfffffffc009c8947 */ /* 0x000fea000083ffff */
[----:B------:R-:W-:Y:S05]  /*07a0*/  EXIT ;  /* 0x000000000000794d */ /* 0x000fea0003800000 */
.L_x_3128:
        /* <DEDUP_REMOVED lines=13> */
.L_x_4008:


//--------------------- .text._ZN2at6native61_GLOBAL__N__44eb8e94_28_ForeachBinaryOpScalarList_cu_dda10a6925multi_tensor_apply_kernelINS1_28TensorListScalarListMetadataIdLi1EEENS1_25BinaryOpScalarListFunctorIdLi1ELi1ELi0EEEJNS1_13power_functorIdEEEEEvT_T0_DpT1_ --------------------------
	.section	.text._ZN2at6native61_GLOBAL__N__44eb8e94_28_ForeachBinaryOpScalarList_cu_dda10a6925multi_tensor_apply_kernelINS1_28TensorListScalarListMetadataIdLi1EEENS1_25BinaryOpScalarListFunctorIdLi1ELi1ELi0EEEJNS1_13power_functorIdEEEEEvT_T0_DpT1_,"ax",@progbits
	.align	128
.text._ZN2at6native61_GLOBAL__N__44eb8e94_28_ForeachBinaryOpScalarList_cu_dda10a6925multi_tensor_apply_kernelINS1_28TensorListScalarListMetadataIdLi1EEENS1_25BinaryOpScalarListFunctorIdLi1ELi1ELi0EEEJNS1_13power_functorIdEEEEEvT_T0_DpT1_:
        .type           _ZN2at6native61_GLOBAL__N__44eb8e94_28_ForeachBinaryOpScalarList_cu_dda10a6925multi_tensor_apply_kernelINS1_28TensorListScalarListMetadataIdLi1EEENS1_25BinaryOpScalarListFunctorIdLi1ELi1ELi0EEEJNS1_13power_functorIdEEEEEvT_T0_DpT1_,@function
        .size           _ZN2at6native61_GLOBAL__N__44eb8e94_28_ForeachBinaryOpScalarList_cu_dda10a6925multi_tensor_apply_kernelINS1_28TensorListScalarListMetadataIdLi1EEENS1_25BinaryOpScalarListFunctorIdLi1ELi1ELi0EEEJNS1_13power_functorIdEEEEEvT_T0_DpT1_,(.L_x_4009 - _ZN2at6native61_GLOBAL__N__44eb8e94_28_ForeachBinaryOpScalarList_cu_dda10a6925multi_tensor_apply_kernelINS1_28TensorListScalarListMetadataIdLi1EEENS1_25BinaryOpScalarListFunctorIdLi1ELi1ELi0EEEJNS1_13power_functorIdEEEEEvT_T0_DpT1_)
        .other          _ZN2at6native61_GLOBAL__N__44eb8e94_28_ForeachBinaryOpScalarList_cu_dda10a6925multi_tensor_apply_kernelINS1_28TensorListScalarListMetadataIdLi1EEENS1_25BinaryOpScalarListFunctorIdLi1ELi1ELi0EEEJNS1_13power_functorIdEEEEEvT_T0_DpT1_,@"STO_CUDA_ENTRY STV_DEFAULT"
_ZN2at6native61_GLOBAL__N__44eb8e94_28_ForeachBinaryOpScalarList_cu_dda10a6925multi_tensor_apply_kernelINS1_28TensorListScalarListMetadataIdLi1EEENS1_25BinaryOpScalarListFunctorIdLi1ELi1ELi0EEEJNS1_13power_functorIdEEEEEvT_T0_DpT1_:
        /* <DEDUP_REMOVED lines=14> */
[----:B------:R-:W-:-:S03]  /*00e0*/  IMAD.X R4, R3, 0x1, ~R5, P1 ;  /* 0x0000000103047824 */ /* 0x000fc600008e0e05 */
[----:B-1----:R-:W-:-:S04]  /*00f0*/  LOP3.LUT P0, RZ, R7, 0x1f, R20, 0xf8, !PT ;  /* 0x0000001f07ff7812 */ /* 0x002fc8000780f814 */
[----:B------:R-:W-:-:S13]  /*0100*/  LOP3.LUT P0, RZ, RZ, RZ, RZ, 0xfc, P0 ;  /* 0x000000ffffff7212 */ /* 0x000fda000000fcff */
[----:B--23--:R-:W-:Y:S05]  /*0110*/  @!P0 BRA `(.L_x_3129) ;  /* 0x00000014007c8947 */ /* 0x00cfea0003800000 */
[----:B------:R-:W-:-:S04]  /*0120*/  ISETP.GE.U32.AND P0, PT, R8, 0x1, PT ;  /* 0x000000010800780c */ /* 0x000fc80003f06070 */
[----:B------:R-:W-:-:S13]  /*0130*/  ISETP.GE.AND.EX P0, PT, R4, RZ, PT, P0 ;  /* 0x000000ff0400720c */ /* 0x000fda0003f06300 */
[----:B------:R-:W-:Y:S05]  /*0140*/  @!P0 EXIT ;  /* 0x000000000000894d */ /* 0x000fea0003800000 */
[----:B------:R-:W0:Y:S01]  /*0150*/  S2R R24, SR_TID.X ;  /* 0x0000000000187919 */ /* 0x000e220000002100 */
[----:B------:R-:W1:Y:S01]  /*0160*/  LDC R18, c[0x0][RZ] ;  /* 0x00000000ff127b82 */ /* 0x000e620000000800 */
[----:B------:R-:W-:Y:S01]  /*0170*/  LOP3.LUT R0, R23, 0x7ff00000, RZ, 0xc0, !PT ;  /* 0x7ff0000017007812 */ /* 0x000fe200078ec0ff */
[----:B------:R-:W-:Y:S02]  /*0180*/  IMAD.MOV.U32 R25, RZ, RZ, RZ ;  /* 0x000000ffff197224 */ /* 0x000fe400078e00ff */
[----:B------:R-:W-:Y:S01]  /*0190*/  IMAD.MOV.U32 R19, RZ, RZ, RZ ;  /* 0x000000ffff137224 */ /* 0x000fe200078e00ff */
[----:B------:R-:W-:-:S04]  /*01a0*/  LEA.HI R3, R0, 0xfffffc0c, RZ, 0xc ;  /* 0xfffffc0c00037811 */ /* 0x000fc800078f60ff */
[CC--:B------:R-:W-:Y:S02]  /*01b0*/  SHF.L.U32 R0, R22.reuse, R3.reuse, RZ ;  /* 0x0000000316007219 */ /* 0x0c0fe400000006ff */
[----:B------:R-:W-:Y:S02]  /*01c0*/  SHF.L.U64.HI R3, R22, R3, R23 ;  /* 0x0000000316037219 */ /* 0x000fe40000010217 */
[----:B------:R-:W-:-:S04]  /*01d0*/  ISETP.NE.U32.AND P1, PT, R0, RZ, PT ;  /* 0x000000ff0000720c */ /* 0x000fc80003f25070 */
[----:B------:R-:W-:-:S13]  /*01e0*/  ISETP.NE.AND.EX P1, PT, R3, -0x80000000, PT, P1 ;  /* 0x800000000300780c */ /* 0x000fda0003f25310 */
.L_x_3162:
[----:B0-----:R-:W-:Y:S01]  /*01f0*/  IADD3 R16, P0, R24, R25, RZ ;  /* 0x0000001918107210 */ /* 0x001fe20007f1e0ff */
[C---:B-1----:R-:W-:Y:S01]  /*0200*/  IMAD R3, R18.reuse, 0x3, RZ ;  /* 0x0000000312037824 */ /* 0x042fe200078e02ff */
[----:B------:R-:W-:Y:S02]  /*0210*/  CS2R R46, SRZ ;  /* 0x00000000002e7805 */ /* 0x000fe4000001ff00 */
[----:B------:R-:W-:Y:S01]  /*0220*/  IADD3 R14, P5, R18, R16, RZ ;  /* 0x00000010120e7210 */ /* 0x000fe20007fbe0ff */
[----:B------:R-:W-:Y:S01]  /*0230*/  IMAD.X R17, RZ, RZ, R19, P0 ;  /* 0x000000ffff117224 */ /* 0x000fe200000e0613 */
[C---:B------:R-:W-:Y:S02]  /*0240*/  ISETP.GE.U32.AND P2, PT, R16.reuse, 0x10000, PT ;  /* 0x000100001000780c */ /* 0x040fe40003f46070 */
[----:B------:R-:W-:Y:S01]  /*0250*/  ISETP.LT.U32.AND P3, PT, R16, R8, PT ;  /* 0x000000081000720c */ /* 0x000fe20003f61070 */
[----:B------:R-:W-:Y:S01]  /*0260*/  IMAD.X R15, RZ, RZ, R17, P5 ;  /* 0x000000ffff0f7224 */ /* 0x000fe200028e0611 */
[----:B------:R-:W-:-:S02]  /*0270*/  ISETP.GE.U32.AND.EX P2, PT, R17, RZ, PT, P2 ;  /* 0x000000ff1100720c */ /* 0x000fc40003f46120 */
[-C--:B------:R-:W-:Y:S02]  /*0280*/  IADD3 R2, P0, R3, R16.reuse, RZ ;  /* 0x0000001003027210 */ /* 0x080fe40007f1e0ff */
[----:B------:R-:W-:Y:S02]  /*0290*/  LEA R0, P5, R18, R16, 0x1 ;  /* 0x0000001012007211 */ /* 0x000fe400078a08ff */
[C---:B------:R-:W-:Y:S01]  /*02a0*/  ISETP.GT.U32.AND P4, PT, R14.reuse, 0xffff, PT ;  /* 0x0000ffff0e00780c */ /* 0x040fe20003f84070 */
[--C-:B------:R-:W-:Y:S01]  /*02b0*/  IMAD.X R5, RZ, RZ, R17.reuse, P0 ;  /* 0x000000ffff057224 */ /* 0x100fe200000e0611 */
[----:B------:R-:W-:Y:S01]  /*02c0*/  ISETP.LT.AND.EX P2, PT, R17, R4, !P2, P3 ;  /* 0x000000041100720c */ /* 0x000fe20005741330 */
[----:B------:R-:W-:Y:S01]  /*02d0*/  IMAD.X R3, RZ, RZ, R17, P5 ;  /* 0x000000ffff037224 */ /* 0x000fe200028e0611 */
[----:B------:R-:W-:Y:S02]  /*02e0*/  ISETP.GE.U32.AND P3, PT, R14, R8, PT ;  /* 0x000000080e00720c */ /* 0x000fe40003f66070 */
[----:B------:R-:W-:-:S02]  /*02f0*/  ISETP.GT.U32.AND.EX P4, PT, R15, RZ, PT, P4 ;  /* 0x000000ff0f00720c */ /* 0x000fc40003f84140 */
[----:B------:R-:W-:Y:S02]  /*0300*/  ISETP.GE.U32.AND P0, PT, R0, 0x10000, PT ;  /* 0x000100000000780c */ /* 0x000fe40003f06070 */
[----:B------:R-:W-:Y:S02]  /*0310*/  ISETP.GE.U32.AND P6, PT, R2, 0x10000, PT ;  /* 0x000100000200780c */ /* 0x000fe40003fc6070 */
[----:B------:R-:W-:Y:S02]  /*0320*/  ISETP.GE.OR.EX P3, PT, R15, R4, P4, P3 ;  /* 0x000000040f00720c */ /* 0x000fe40002766730 */
[-C--:B------:R-:W-:Y:S01]  /*0330*/  ISETP.LT.U32.AND P5, PT, R0, R8.reuse, PT ;  /* 0x000000080000720c */ /* 0x080fe20003fa1070 */
[----:B------:R-:W-:Y:S01]  /*0340*/  @P2 IMAD.WIDE R6, R9, 0x80000, R20 ;  /* 0x0008000009062825 */ /* 0x000fe200078e0214 */
[----:B------:R-:W-:Y:S02]  /*0350*/  ISETP.GE.U32.AND.EX P0, PT, R3, RZ, PT, P0 ;  /* 0x000000ff0300720c */ /* 0x000fe40003f06100 */
[----:B------:R-:W-:-:S02]  /*0360*/  ISETP.LT.U32.AND P4, PT, R2, R8, PT ;  /* 0x000000080200720c */ /* 0x000fc40003f81070 */
[----:B------:R-:W-:Y:S02]  /*0370*/  ISETP.GE.U32.AND.EX P6, PT, R5, RZ, PT, P6 ;  /* 0x000000ff0500720c */ /* 0x000fe40003fc6160 */
[-C--:B------:R-:W-:Y:S02]  /*0380*/  ISETP.LT.AND.EX P5, PT, R3, R4.reuse, !P0, P5 ;  /* 0x000000040300720c */ /* 0x080fe400047a1350 */
[----:B------:R-:W-:Y:S01]  /*0390*/  ISETP.LT.AND.EX P4, PT, R5, R4, !P6, P4 ;  /* 0x000000040500720c */ /* 0x000fe20007781340 */
[----:B------:R-:W-:Y:S01]  /*03a0*/  @!P3 IMAD.WIDE R10, R9, 0x80000, R20 ;  /* 0x00080000090ab825 */ /* 0x000fe200078e0214 */
[----:B------:R-:W-:Y:S02]  /*03b0*/  @P2 LEA R6, P0, R16, R6, 0x3 ;  /* 0x0000000610062211 */ /* 0x000fe400078018ff */
[----:B------:R-:W-:Y:S02]  /*03c0*/  @!P3 LEA R28, P6, R14, R10, 0x3 ;  /* 0x0000000a0e1cb211 */ /* 0x000fe400078c18ff */
[----:B------:R-:W-:-:S05]  /*03d0*/  @P2 LEA.HI.X R7, R16, R7, R17, 0x3, P0 ;  /* 0x0000000710072211 */ /* 0x000fca00000f1c11 */
[C---:B------:R-:W-:Y:S01]  /*03e0*/  @P5 IMAD.WIDE R12, R9.reuse, 0x80000, R20 ;  /* 0x00080000090c5825 */ /* 0x040fe200078e0214 */
[----:B------:R-:W-:Y:S01]  /*03f0*/  @!P3 LEA.HI.X R29, R14, R11, R15, 0x3, P6 ;  /* 0x0000000b0e1db211 */ /* 0x000fe200030f1c0f */
[----:B------:R0:W2:Y:S01]  /*0400*/  @P2 LDG.E.64 R46, desc[UR4][R6.64] ;  /* 0x00000004062e2981 */ /* 0x0000a2000c1e1b00 */
[----:B------:R-:W-:Y:S01]  /*0410*/  CS2R R44, SRZ ;  /* 0x00000000002c7805 */ /* 0x000fe2000001ff00 */
[----:B------:R-:W-:Y:S01]  /*0420*/  @P4 IMAD.WIDE R26, R9, 0x80000, R20 ;  /* 0x00080000091a4825 */ /* 0x000fe200078e0214 */
[----:B------:R-:W-:Y:S02]  /*0430*/  @P5 LEA R30, P6, R0, R12, 0x3 ;  /* 0x0000000c001e5211 */ /* 0x000fe400078c18ff */
[----:B------:R-:W-:Y:S02]  /*0440*/  CS2R R48, SRZ ;  /* 0x0000000000307805 */ /* 0x000fe4000001ff00 */
[----:B------:R-:W-:Y:S01]  /*0450*/  @P4 LEA R32, P0, R2, R26, 0x3 ;  /* 0x0000001a02204211 */ /* 0x000fe200078018ff */
[----:B------:R1:W5:Y:S01]  /*0460*/  @!P3 LDG.E.64 R44, desc[UR4][R28.64] ;  /* 0x000000041c2cb981 */ /* 0x000362000c1e1b00 */
[----:B------:R-:W-:-:S02]  /*0470*/  @P5 LEA.HI.X R31, R0, R13, R3, 0x3, P6 ;  /* 0x0000000d001f5211 */ /* 0x000fc400030f1c03 */
[----:B------:R-:W-:Y:S02]  /*0480*/  CS2R R12, SRZ ;  /* 0x00000000000c7805 */ /* 0x000fe4000001ff00 */
[----:B------:R-:W-:-:S05]  /*0490*/  @P4 LEA.HI.X R33, R2, R27, R5, 0x3, P0 ;  /* 0x0000001b02214211 */ /* 0x000fca00000f1c05 */
[----:B------:R1:W5:Y:S04]  /*04a0*/  @P4 LDG.E.64 R48, desc[UR4][R32.64] ;  /* 0x0000000420304981 */ /* 0x000368000c1e1b00 */
[----:B------:R1:W5:Y:S01]  /*04b0*/  @P5 LDG.E.64 R12, desc[UR4][R30.64] ;  /* 0x000000041e0c5981 */ /* 0x000362000c1e1b00 */
[----:B------:R-:W-:Y:S01]  /*04c0*/  BSSY B0, `(.L_x_3130) ;  /* 0x0000006000007945 */ /* 0x000fe20003800000 */
[----:B0-----:R-:W-:Y:S01]  /*04d0*/  IMAD.MOV.U32 R6, RZ, RZ, R22 ;  /* 0x000000ffff067224 */ /* 0x001fe200078e0016 */
[----:B------:R-:W-:Y:S01]  /*04e0*/  MOV R10, 0x520 ;  /* 0x00000520000a7802 */ /* 0x000fe20000000f00 */
[----:B------:R-:W-:Y:S01]  /*04f0*/  IMAD.MOV.U32 R7, RZ, RZ, R23 ;  /* 0x000000ffff077224 */ /* 0x000fe200078e0017 */
[----:B-12---:R-:W-:-:S11]  /*0500*/  DADD R26, -RZ, |R46| ;  /* 0x00000000ff1a7229 */ /* 0x006fd6000000052e */
[----:B-----5:R-:W-:Y:S05]  /*0510*/  CALL.REL.NOINC `($_ZN2at6native61_GLOBAL__N__44eb8e94_28_ForeachBinaryOpScalarList_cu_dda10a6925multi_tensor_apply_kernelINS1_28TensorListScalarListMetadataIdLi1EEENS1_25BinaryOpScalarListFunctorIdLi1ELi1ELi0EEEJNS1_13power_functorIdEEEEEvT_T0_DpT1_$__internal_accurate_pow) ;  /* 0x00000024000c7944 */ /* 0x020fea0003c00000 */
[----:B------:R-:W-:Y:S05]  /*0520*/  BSYNC B0 ;  /* 0x0000000000007941 */ /* 0x000fea0003800000 */
.L_x_3130:
[----:B------:R-:W-:Y:S01]  /*0530*/  DSETP.NEU.AND P0, PT, R46, RZ, PT ;  /* 0x000000ff2e00722a */ /* 0x000fe20003f0d000 */
[----:B------:R-:W-:Y:S01]  /*0540*/  BSSY B0, `(.L_x_3131) ;  /* 0x0000018000007945 */ /* 0x000fe20003800000 */
[----:B------:R-:W-:Y:S02]  /*0550*/  IMAD.MOV.U32 R6, RZ, RZ, R26 ;  /* 0x000000ffff067224 */ /* 0x000fe400078e001a */
[----:B------:R-:W-:-:S10]  /*0560*/  IMAD.MOV.U32 R7, RZ, RZ, R27 ;  /* 0x000000ffff077224 */ /* 0x000fd400078e001b */
[----:B------:R-:W-:Y:S05]  /*0570*/  @!P0 BRA `(.L_x_3132) ;  /* 0x00000000003c8947 */ /* 0x000fea0003800000 */
[----:B------:R-:W-:Y:S02]  /*0580*/  ISETP.GT.AND P6, PT, R47, -0x1, PT ;  /* 0xffffffff2f00780c */ /* 0x000fe40003fc4270 */
[----:B------:R-:W-:-:S11]  /*0590*/  PLOP3.LUT P0, PT, P1, PT, PT, 0x8, 0x0 ;  /* 0x000000000000781c */ /* 0x000fd60000f0e170 */
[----:B------:R-:W-:Y:S05]  /*05a0*/  @P6 BRA `(.L_x_3133) ;  /* 0x0000000000446947 */ /* 0x000fea0003800000 */
[----:B------:R-:W0:Y:S01]  /*05b0*/  FRND.F64.TRUNC R10, R22 ;  /* 0x00000016000a7313 */ /* 0x000e22000030d800 */
[----:B------:R-:W-:Y:S01]  /*05c0*/  DADD R26, -RZ, -R6 ;  /* 0x00000000ff1a7229 */ /* 0x000fe20000000906 */
[----:B------:R-:W-:-:S09]  /*05d0*/  ISETP.LT.AND P0, PT, R47, RZ, !P1 ;  /* 0x000000ff2f00720c */ /* 0x000fd20004f01270 */
[----:B------:R-:W-:Y:S02]  /*05e0*/  FSEL R6, R26, R6, P0 ;  /* 0x000000061a067208 */ /* 0x000fe40000000000 */
[----:B------:R-:W-:Y:S01]  /*05f0*/  FSEL R7, R27, R7, P0 ;  /* 0x000000071b077208 */ /* 0x000fe20000000000 */
[----:B0-----:R-:W-:Y:S01]  /*0600*/  DSETP.NEU.AND P6, PT, R10, R22, PT ;  /* 0x000000160a00722a */ /* 0x001fe20003fcd000 */
[----:B------:R-:W-:-:S13]  /*0610*/  PLOP3.LUT P0, PT, P1, PT, PT, 0x8, 0x0 ;  /* 0x000000000000781c */ /* 0x000fda0000f0e170 */
[----:B------:R-:W-:Y:S05]  /*0620*/  @!P6 BRA `(.L_x_3133) ;  /* 0x000000000024e947 */ /* 0x000fea0003800000 */
[----:B------:R-:W-:Y:S01]  /*0630*/  PLOP3.LUT P0, PT, P1, PT, PT, 0x8, 0x0 ;  /* 0x000000000000781c */ /* 0x000fe20000f0e170 */
[----:B------:R-:W-:Y:S02]  /*0640*/  IMAD.MOV.U32 R6, RZ, RZ, 0x0 ;  /* 0x00000000ff067424 */ /* 0x000fe400078e00ff */
[----:B------:R-:W-:Y:S01]  /*0650*/  IMAD.MOV.U32 R7, RZ, RZ, -0x80000 ;  /* 0xfff80000ff077424 */ /* 0x000fe200078e00ff */
[----:B------:R-:W-:Y:S09]  /*0660*/  BRA `(.L_x_3133) ;  /* 0x0000000000147947 */ /* 0x000ff20003800000 */
.L_x_3132:
[----:B------:R-:W-:Y:S01]  /*0670*/  ISETP.GE.AND P6, PT, R23, RZ, PT ;  /* 0x000000ff1700720c */ /* 0x000fe20003fc6270 */
[----:B------:R-:W-:Y:S01]  /*0680*/  DSETP.NEU.AND P0, PT, |R22|, 0.5, !P1 ;  /* 0x3fe000001600742a */ /* 0x000fe20004f0d200 */
[----:B------:R-:W-:-:S05]  /*0690*/  IMAD.MOV.U32 R6, RZ, RZ, RZ ;  /* 0x000000ffff067224 */ /* 0x000fca00078e00ff */
[----:B------:R-:W-:-:S06]  /*06a0*/  SEL R7, R47, RZ, P0 ;  /* 0x000000ff2f077207 */ /* 0x000fcc0000000000 */
[----:B------:R-:W-:-:S07]  /*06b0*/  @!P6 LOP3.LUT R7, R7, 0x7ff00000, RZ, 0xfc, !PT ;  /* 0x7ff000000707e812 */ /* 0x000fce00078efcff */
.L_x_3133:
[----:B------:R-:W-:Y:S05]  /*06c0*/  BSYNC B0 ;  /* 0x0000000000007941 */ /* 0x000fea0003800000 */
.L_x_3131:
        /* <DEDUP_REMOVED lines=12> */
[----:B------:R-:W-:Y:S02]  /*0790*/  ISETP.LT.AND P0, PT, R47, RZ, P0 ;  /* 0x000000ff2f00720c */ /* 0x000fe40000701270 */
[C---:B------:R-:W-:Y:S02]  /*07a0*/  LOP3.LUT R6, R23.reuse, 0x7fffffff, RZ, 0xc0, !PT ;  /* 0x7fffffff17067812 */ /* 0x040fe400078ec0ff */
[----:B------:R-:W-:Y:S02]  /*07b0*/  ISETP.GT.AND P6, PT, R23, -0x1, PT ;  /* 0xffffffff1700780c */ /* 0x000fe40003fc4270 */
[----:B------:R-:W-:Y:S01]  /*07c0*/  ISETP.NE.AND P0, PT, R6, 0x3fe00000, P0 ;  /* 0x3fe000000600780c */ /* 0x000fe20000705270 */
[----:B------:R-:W-:Y:S01]  /*07d0*/  IMAD.MOV.U32 R6, RZ, RZ, RZ ;  /* 0x000000ffff067224 */ /* 0x000fe200078e00ff */
[----:B------:R-:W-:-:S11]  /*07e0*/  SEL R7, RZ, 0x7ff00000, !P6 ;  /* 0x7ff00000ff077807 */ /* 0x000fd60007000000 */
[----:B------:R-:W-:Y:S01]  /*07f0*/  @P0 VIADD R7, R7, 0x80000000 ;  /* 0x8000000007070836 */ /* 0x000fe20000000000 */
[----:B------:R-:W-:Y:S06]  /*0800*/  BRA `(.L_x_3135) ;  /* 0x0000000000247947 */ /* 0x000fec0003800000 */
.L_x_3137:
[----:B------:R-:W-:Y:S01]  /*0810*/  ISETP.GE.AND P0, PT, R23, RZ, PT ;  /* 0x000000ff1700720c */ /* 0x000fe20003f06270 */
[----:B------:R-:W-:-:S06]  /*0820*/  DSETP.GT.AND P6, PT, |R46|, 1, PT ;  /* 0x3ff000002e00742a */ /* 0x000fcc0003fc4200 */
[----:B------:R-:W-:Y:S01]  /*0830*/  SEL R6, RZ, 0x7ff00000, !P6 ;  /* 0x7ff00000ff067807 */ /* 0x000fe20007000000 */
[----:B------:R-:W-:-:S05]  /*0840*/  DSETP.NEU.AND P6, PT, R46, -1, PT ;  /* 0xbff000002e00742a */ /* 0x000fca0003fcd000 */
[----:B------:R-:W-:-:S04]  /*0850*/  @!P0 LOP3.LUT R6, R6, 0x7ff00000, RZ, 0x3c, !PT ;  /* 0x7ff0000006068812 */ /* 0x000fc800078e3cff */
[----:B------:R-:W-:Y:S01]  /*0860*/  SEL R7, R6, 0x3ff00000, P6 ;  /* 0x3ff0000006077807 */ /* 0x000fe20003000000 */
[----:B------:R-:W-:Y:S01]  /*0870*/  IMAD.MOV.U32 R6, RZ, RZ, RZ ;  /* 0x000000ffff067224 */ /* 0x000fe200078e00ff */
[----:B------:R-:W-:Y:S06]  /*0880*/  BRA `(.L_x_3135) ;  /* 0x0000000000047947 */ /* 0x000fec0003800000 */
.L_x_3136:
[----:B------:R-:W-:-:S11]  /*0890*/  DADD R6, R22, R46 ;  /* 0x0000000016067229 */ /* 0x000fd6000000002e */
.L_x_3135:
[----:B------:R-:W-:Y:S05]  /*08a0*/  BSYNC B0 ;  /* 0x0000000000007941 */ /* 0x000fea0003800000 */
.L_x_3134:
[----:B------:R-:W-:Y:S01]  /*08b0*/  DSETP.NEU.AND P0, PT, R22, RZ, PT ;  /* 0x000000ff1600722a */ /* 0x000fe20003f0d000 */
[----:B------:R-:W-:Y:S01]  /*08c0*/  BSSY B0, `(.L_x_3138) ;  /* 0x000000a000007945 */ /* 0x000fe20003800000 */
[----:B------:R-:W-:-:S04]  /*08d0*/  DADD R26, -RZ, |R44| ;  /* 0x00000000ff1a7229 */ /* 0x000fc8000000052c */
[----:B------:R-:W-:Y:S01]  /*08e0*/  P2R R10, PR, RZ, 0x1 ;  /* 0x00000001ff0a7803 */ /* 0x000fe20000000000 */
[----:B------:R-:W-:Y:S01]  /*08f0*/  DSETP.EQ.OR P0, PT, R46, 1, !P0 ;  /* 0x3ff000002e00742a */ /* 0x000fe20004702400 */
[----:B------:R-:W-:-:S05]  /*0900*/  MOV R10, 0x960 ;  /* 0x00000960000a7802 */ /* 0x000fca0000000f00 */
[----:B------:R-:W-:Y:S01]  /*0910*/  FSEL R46, R6, RZ, !P0 ;  /* 0x000000ff062e7208 */ /* 0x000fe20004000000 */
[----:B------:R-:W-:Y:S01]  /*0920*/  IMAD.MOV.U32 R6, RZ, RZ, R22 ;  /* 0x000000ffff067224 */ /* 0x000fe200078e0016 */
[----:B------:R-:W-:Y:S01]  /*0930*/  FSEL R47, R7, 1.875, !P0 ;  /* 0x3ff00000072f7808 */ /* 0x000fe20004000000 */
[----:B------:R-:W-:-:S07]  /*0940*/  IMAD.MOV.U32 R7, RZ, RZ, R23 ;  /* 0x000000ffff077224 */ /* 0x000fce00078e0017 */
[----:B------:R-:W-:Y:S05]  /*0950*/  CALL.REL.NOINC `($_ZN2at6native61_GLOBAL__N__44eb8e94_28_ForeachBinaryOpScalarList_cu_dda10a6925multi_tensor_apply_kernelINS1_28TensorListScalarListMetadataIdLi1EEENS1_25BinaryOpScalarListFunctorIdLi1ELi1ELi0EEEJNS1_13power_functorIdEEEEEvT_T0_DpT1_$__internal_accurate_pow) ;  /* 0x0000001c00fc7944 */ /* 0x000fea0003c00000 */
[----:B------:R-:W-:Y:S05]  /*0960*/  BSYNC B0 ;  /* 0x0000000000007941 */ /* 0x000fea0003800000 */
.L_x_3138:
        /* <DEDUP_REMOVED lines=20> */
.L_x_3140:
[----:B------:R-:W-:Y:S01]  /*0ab0*/  ISETP.GE.AND P6, PT, R23, RZ, PT ;  /* 0x000000ff1700720c */ /* 0x000fe20003fc6270 */
[----:B------:R-:W-:Y:S01]  /*0ac0*/  DSETP.NEU.AND P0, PT, |R22|, 0.5, !P1 ;  /* 0x3fe000001600742a */ /* 0x000fe20004f0d200 */
[----:B------:R-:W-:-:S05]  /*0ad0*/  IMAD.MOV.U32 R6, RZ, RZ, RZ ;  /* 0x000000ffff067224 */ /* 0x000fca00078e00ff */
[----:B------:R-:W-:-:S06]  /*0ae0*/  SEL R7, R45, RZ, P0 ;  /* 0x000000ff2d077207 */ /* 0x000fcc0000000000 */
[----:B------:R-:W-:-:S07]  /*0af0*/  @!P6 LOP3.LUT R7, R7, 0x7ff00000, RZ, 0xfc, !PT ;  /* 0x7ff000000707e812 */ /* 0x000fce00078efcff */
.L_x_3141:
[----:B------:R-:W-:Y:S05]  /*0b00*/  BSYNC B0 ;  /* 0x0000000000007941 */ /* 0x000fea0003800000 */
.L_x_3139:
        /* <DEDUP_REMOVED lines=20> */
.L_x_3145:
[----:B------:R-:W-:-:S06]  /*0c50*/  DSETP.GT.AND P0, PT, |R44|, 1, PT ;  /* 0x3ff000002c00742a */ /* 0x000fcc0003f04200 */
[----:B------:R-:W-:Y:S02]  /*0c60*/  SEL R6, RZ, 0x7ff00000, !P0 ;  /* 0x7ff00000ff067807 */ /* 0x000fe40004000000 */
[----:B------:R-:W-:-:S13]  /*0c70*/  ISETP.GE.AND P0, PT, R23, RZ, PT ;  /* 0x000000ff1700720c */ /* 0x000fda0003f06270 */
[----:B------:R-:W-:Y:S01]  /*0c80*/  @!P0 LOP3.LUT R6, R6, 0x7ff00000, RZ, 0x3c, !PT ;  /* 0x7ff0000006068812 */ /* 0x000fe200078e3cff */
[----:B------:R-:W-:-:S06]  /*0c90*/  DSETP.NEU.AND P0, PT, R44, -1, PT ;  /* 0xbff000002c00742a */ /* 0x000fcc0003f0d000 */
[----:B------:R-:W-:Y:S01]  /*0ca0*/  SEL R7, R6, 0x3ff00000, P0 ;  /* 0x3ff0000006077807 */ /* 0x000fe20000000000 */
[----:B------:R-:W-:Y:S01]  /*0cb0*/  IMAD.MOV.U32 R6, RZ, RZ, RZ ;  /* 0x000000ffff067224 */ /* 0x000fe200078e00ff */
[----:B------:R-:W-:Y:S06]  /*0cc0*/  BRA `(.L_x_3143) ;  /* 0x0000000000047947 */ /* 0x000fec0003800000 */
.L_x_3144:
[----:B------:R-:W-:-:S11]  /*0cd0*/  DADD R6, R22, R44 ;  /* 0x0000000016067229 */ /* 0x000fd6000000002c */
.L_x_3143:
[----:B------:R-:W-:Y:S05]  /*0ce0*/  BSYNC B0 ;  /* 0x0000000000007941 */ /* 0x000fea0003800000 */
.L_x_3142:
[----:B------:R-:W-:Y:S01]  /*0cf0*/  DSETP.NEU.AND P0, PT, R22, RZ, PT ;  /* 0x000000ff1600722a */ /* 0x000fe20003f0d000 */
[----:B------:R-:W-:Y:S01]  /*0d00*/  BSSY B0, `(.L_x_3146) ;  /* 0x0000009000007945 */ /* 0x000fe20003800000 */
[----:B------:R-:W-:Y:S01]  /*0d10*/  DADD R26, -RZ, |R12| ;  /* 0x00000000ff1a7229 */ /* 0x000fe2000000050c */
[----:B------:R-:W-:-:S03]  /*0d20*/  MOV R10, 0xd90 ;  /* 0x00000d90000a7802 */ /* 0x000fc60000000f00 */
[----:B------:R-:W-:-:S06]  /*0d30*/  DSETP.EQ.OR P0, PT, R44, 1, !P0 ;  /* 0x3ff000002c00742a */ /* 0x000fcc0004702400 */
[----:B------:R-:W-:Y:S01]  /*0d40*/  FSEL R44, R6, RZ, !P0 ;  /* 0x000000ff062c7208 */ /* 0x000fe20004000000 */
[----:B------:R-:W-:Y:S01]  /*0d50*/  IMAD.MOV.U32 R6, RZ, RZ, R22 ;  /* 0x000000ffff067224 */ /* 0x000fe200078e0016 */
[----:B------:R-:W-:Y:S01]  /*0d60*/  FSEL R45, R7, 1.875, !P0 ;  /* 0x3ff00000072d7808 */ /* 0x000fe20004000000 */
[----:B------:R-:W-:-:S07]  /*0d70*/  IMAD.MOV.U32 R7, RZ, RZ, R23 ;  /* 0x000000ffff077224 */ /* 0x000fce00078e0017 */
[----:B------:R-:W-:Y:S05]  /*0d80*/  CALL.REL.NOINC `($_ZN2at6native61_GLOBAL__N__44eb8e94_28_ForeachBinaryOpScalarList_cu_dda10a6925multi_tensor_apply_kernelINS1_28TensorListScalarListMetadataIdLi1EEENS1_25BinaryOpScalarListFunctorIdLi1ELi1ELi0EEEJNS1_13power_functorIdEEEEEvT_T0_DpT1_$__internal_accurate_pow) ;  /* 0x0000001800f07944 */ /* 0x000fea0003c00000 */
[----:B------:R-:W-:Y:S05]  /*0d90*/  BSYNC B0 ;  /* 0x0000000000007941 */ /* 0x000fea0003800000 */
.L_x_3146:
        /* <DEDUP_REMOVED lines=20> */
.L_x_3148:
[----:B------:R-:W-:Y:S01]  /*0ee0*/  ISETP.GE.AND P6, PT, R23, RZ, PT ;  /* 0x000000ff1700720c */ /* 0x000fe20003fc6270 */
[----:B------:R-:W-:Y:S01]  /*0ef0*/  DSETP.NEU.AND P0, PT, |R22|, 0.5, !P1 ;  /* 0x3fe000001600742a */ /* 0x000fe20004f0d200 */
[----:B------:R-:W-:-:S05]  /*0f00*/  IMAD.MOV.U32 R6, RZ, RZ, RZ ;  /* 0x000000ffff067224 */ /* 0x000fca00078e00ff */
[----:B------:R-:W-:-:S06]  /*0f10*/  SEL R7, R13, RZ, P0 ;  /* 0x000000ff0d077207 */ /* 0x000fcc0000000000 */
[----:B------:R-:W-:-:S07]  /*0f20*/  @!P6 LOP3.LUT R7, R7, 0x7ff00000, RZ, 0xfc, !PT ;  /* 0x7ff000000707e812 */ /* 0x000fce00078efcff */
.L_x_3149:
[----:B------:R-:W-:Y:S05]  /*0f30*/  BSYNC B0 ;  /* 0x0000000000007941 */ /* 0x000fea0003800000 */
.L_x_3147:
        /* <DEDUP_REMOVED lines=20> */
.L_x_3153:
        /* <DEDUP_REMOVED lines=8> */
.L_x_3152:
[----:B------:R-:W-:-:S11]  /*1100*/  DADD R6, R22, R12 ;  /* 0x0000000016067229 */ /* 0x000fd6000000000c */
.L_x_3151:
[----:B------:R-:W-:Y:S05]  /*1110*/  BSYNC B0 ;  /* 0x0000000000007941 */ /* 0x000fea0003800000 */
.L_x_3150:
        /* <DEDUP_REMOVED lines=11> */
.L_x_3154:
        /* <DEDUP_REMOVED lines=20> */
.L_x_3156:
[----:B------:R-:W-:Y:S01]  /*1310*/  ISETP.GE.AND P6, PT, R23, RZ, PT ;  /* 0x000000ff1700720c */ /* 0x000fe20003fc6270 */
[----:B------:R-:W-:Y:S01]  /*1320*/  DSETP.NEU.AND P0, PT, |R22|, 0.5, !P1 ;  /* 0x3fe000001600742a */ /* 0x000fe20004f0d200 */
[----:B------:R-:W-:-:S05]  /*1330*/  IMAD.MOV.U32 R6, RZ, RZ, RZ ;  /* 0x000000ffff067224 */ /* 0x000fca00078e00ff */
[----:B------:R-:W-:-:S06]  /*1340*/  SEL R7, R49, RZ, P0 ;  /* 0x000000ff31077207 */ /* 0x000fcc0000000000 */
[----:B------:R-:W-:-:S07]  /*1350*/  @!P6 LOP3.LUT R7, R7, 0x7ff00000, RZ, 0xfc, !PT ;  /* 0x7ff000000707e812 */ /* 0x000fce00078efcff */
.L_x_3157:
[----:B------:R-:W-:Y:S05]  /*1360*/  BSYNC B0 ;  /* 0x0000000000007941 */ /* 0x000fea0003800000 */
.L_x_3155:
        /* <DEDUP_REMOVED lines=20> */
.L_x_3161:
        /* <DEDUP_REMOVED lines=8> */
.L_x_3160:
[----:B------:R-:W-:-:S11]  /*1530*/  DADD R6, R22, R48 ;  /* 0x0000000016067229 */ /* 0x000fd60000000030 */
.L_x_3159:
[----:B------:R-:W-:Y:S05]  /*1540*/  BSYNC B0 ;  /* 0x0000000000007941 */ /* 0x000fea0003800000 */
.L_x_3158:
[----:B------:R-:W-:Y:S01]  /*1550*/  @P2 IMAD.WIDE R10, R9, 0x80000, R20 ;  /* 0x00080000090a2825 */ /* 0x000fe200078e0214 */
[----:B------:R-:W-:-:S03]  /*1560*/  DSETP.NEU.AND P6, PT, R22, RZ, PT ;  /* 0x000000ff1600722a */ /* 0x000fc60003fcd000 */
[C-C-:B------:R-:W-:Y:S01]  /*1570*/  @!P3 IMAD.WIDE R26, R9.reuse, 0x80000, R20.reuse ;  /* 0x00080000091ab825 */ /* 0x140fe200078e0214 */
[C---:B------:R-:W-:Y:S02]  /*1580*/  @P2 LEA R10, P0, R16.reuse, R10, 0x3 ;  /* 0x0000000a100a2211 */ /* 0x040fe400078018ff */
[----:B------:R-:W-:Y:S01]  /*1590*/  DSETP.EQ.OR P6, PT, R48, 1, !P6 ;  /* 0x3ff000003000742a */ /* 0x000fe200077c2400 */
[C---:B------:R-:W-:Y:S01]  /*15a0*/  @P5 IMAD.WIDE R28, R9.reuse, 0x80000, R20 ;  /* 0x00080000091c5825 */ /* 0x040fe200078e0214 */
[----:B------:R-:W-:Y:S02]  /*15b0*/  @P2 LEA.HI.X R11, R16, R11, R17, 0x3, P0 ;  /* 0x0000000b100b2211 */ /* 0x000fe400000f1c11 */
[----:B------:R-:W-:Y:S02]  /*15c0*/  @!P3 LEA R16, P0, R14, R26, 0x3 ;  /* 0x0000001a0e10b211 */ /* 0x000fe400078018ff */
[----:B------:R-:W-:Y:S01]  /*15d0*/  FSEL R6, R6, RZ, !P6 ;  /* 0x000000ff06067208 */ /* 0x000fe20007000000 */
[----:B------:R2:W-:Y:S01]  /*15e0*/  @P2 STG.E.64 desc[UR4][R10.64], R46 ;  /* 0x0000002e0a002986 */ /* 0x0005e2000c101b04 */
[----:B------:R-:W-:Y:S01]  /*15f0*/  @!P3 LEA.HI.X R17, R14, R27, R15, 0x3, P0 ;  /* 0x0000001b0e11b211 */ /* 0x000fe200000f1c0f */
[----:B------:R-:W-:Y:S01]  /*1600*/  @P4 IMAD.WIDE R26, R9, 0x80000, R20 ;  /* 0x00080000091a4825 */ /* 0x000fe200078e0214 */
[----:B------:R-:W-:-:S02]  /*1610*/  @P5 LEA R14, P0, R0, R28, 0x3 ;  /* 0x0000001c000e5211 */ /* 0x000fc400078018ff */
[----:B------:R-:W-:Y:S01]  /*1620*/  FSEL R7, R7, 1.875, !P6 ;  /* 0x3ff0000007077808 */ /* 0x000fe20007000000 */
[----:B------:R2:W-:Y:S01]  /*1630*/  @!P3 STG.E.64 desc[UR4][R16.64], R44 ;  /* 0x0000002c1000b986 */ /* 0x0005e2000c101b04 */
[----:B------:R-:W-:Y:S02]  /*1640*/  @P5 LEA.HI.X R15, R0, R29, R3, 0x3, P0 ;  /* 0x0000001d000f5211 */ /* 0x000fe400000f1c03 */
[----:B------:R-:W-:-:S03]  /*1650*/  @P4 LEA R26, P0, R2, R26, 0x3 ;  /* 0x0000001a021a4211 */ /* 0x000fc600078018ff */
[----:B------:R2:W-:Y:S01]  /*1660*/  @P5 STG.E.64 desc[UR4][R14.64], R12 ;  /* 0x0000000c0e005986 */ /* 0x0005e2000c101b04 */
[----:B------:R-:W-:Y:S02]  /*1670*/  @P4 LEA.HI.X R27, R2, R27, R5, 0x3, P0 ;  /* 0x0000001b021b4211 */ /* 0x000fe400000f1c05 */
[----:B------:R-:W-:-:S03]  /*1680*/  LEA R25, P0, R18, R25, 0x2 ;  /* 0x0000001912197211 */ /* 0x000fc600078010ff */
[----:B------:R2:W-:Y:S01]  /*1690*/  @P4 STG.E.64 desc[UR4][R26.64], R6 ;  /* 0x000000061a004986 */ /* 0x0005e2000c101b04 */
[----:B------:R-:W-:Y:S02]  /*16a0*/  LEA.HI.X R19, R18, R19, RZ, 0x2, P0 ;  /* 0x0000001312137211 */ /* 0x000fe400000f14ff */
[C---:B------:R-:W-:Y:S02]  /*16b0*/  ISETP.GE.U32.AND P0, PT, R25.reuse, 0x10000, PT ;  /* 0x000100001900780c */ /* 0x040fe40003f06070 */
[----:B------:R-:W-:Y:S02]  /*16c0*/  ISETP.LT.U32.AND P2, PT, R25, R8, PT ;  /* 0x000000081900720c */ /* 0x000fe40003f41070 */
[C---:B------:R-:W-:Y:S02]  /*16d0*/  ISETP.GE.U32.AND.EX P0, PT, R19.reuse, RZ, PT, P0 ;  /* 0x000000ff1300720c */ /* 0x040fe40003f06100 */
[----:B------:R-:W-:-:S13]  /*16e0*/  ISETP.LT.AND.EX P2, PT, R19, R4, PT, P2 ;  /* 0x000000041300720c */ /* 0x000fda0003f41320 */
[----:B--2---:R-:W-:Y:S05]  /*16f0*/  @!P0 BRA P2, `(.L_x_3162) ;  /* 0xffffffe800bc8947 */ /* 0x004fea000103ffff */
[----:B------:R-:W-:Y:S05]  /*1700*/  EXIT ;  /* 0x000000000000794d */ /* 0x000fea0003800000 */
.L_x_3129:
[----:B------:R-:W0:Y:S02]  /*1710*/  S2R R0, SR_TID.X ;  /* 0x0000000000007919 */ /* 0x000e240000002100 */
[----:B0-----:R-:W-:-:S03]  /*1720*/  IMAD.WIDE.U32 R2, R0, 0x4, RZ ;  /* 0x0000000400027825 */ /* 0x001fc600078e00ff */
[----:B------:R-:W-:-:S04]  /*1730*/  ISETP.GE.U32.AND P0, PT, R2, R8, PT ;  /* 0x000000080200720c */ /* 0x000fc80003f06070 */
[----:B------:R-:W-:-:S04]  /*1740*/  ISETP.GE.AND.EX P0, PT, R3, R4, PT, P0 ;  /* 0x000000040300720c */ /* 0x000fc80003f06300 */
[----:B------:R-:W-:-:S13]  /*1750*/  ISETP.GT.U32.OR P0, PT, R0, 0x3fff, P0 ;  /* 0x00003fff0000780c */ /* 0x000fda0000704470 */
[----:B------:R-:W-:Y:S05]  /*1760*/  @P0 EXIT ;  /* 0x000000000000094d */ /* 0x000fea0003800000 */
[C---:B------:R-:W-:Y:S02]  /*1770*/  LOP3.LUT R2, R23.reuse, 0x7ff00000, RZ, 0xc0, !PT ;  /* 0x7ff0000017027812 */ /* 0x040fe400078ec0ff */
[----:B------:R-:W-:Y:S02]  /*1780*/  ISETP.GT.AND P0, PT, R23, -0x1, PT ;  /* 0xffffffff1700780c */ /* 0x000fe40003f04270 */
[----:B------:R-:W-:Y:S02]  /*1790*/  LEA.HI R3, R2, 0xfffffc0c, RZ, 0xc ;  /* 0xfffffc0c02037811 */ /* 0x000fe400078f60ff */
[----:B------:R-:W-:Y:S02]  /*17a0*/  SEL R5, RZ, 0x7ff00000, !P0 ;  /* 0x7ff00000ff057807 */ /* 0x000fe40004000000 */
[CC--:B------:R-:W-:Y:S02]  /*17b0*/  SHF.L.U32 R2, R22.reuse, R3.reuse, RZ ;  /* 0x0000000316027219 */ /* 0x0c0fe400000006ff */
[----:B------:R-:W-:-:S02]  /*17c0*/  SHF.L.U64.HI R3, R22, R3, R23 ;  /* 0x0000000316037219 */ /* 0x000fc40000010217 */
[----:B------:R-:W-:Y:S01]  /*17d0*/  ISETP.NE.U32.AND P1, PT, R2, RZ, PT ;  /* 0x000000ff0200720c */ /* 0x000fe20003f25070 */
[----:B------:R-:W-:-:S03]  /*17e0*/  IMAD.MOV.U32 R2, RZ, RZ, RZ ;  /* 0x000000ffff027224 */ /* 0x000fc600078e00ff */
[----:B------:R-:W-:Y:S01]  /*17f0*/  ISETP.NE.AND.EX P1, PT, R3, -0x80000000, PT, P1 ;  /* 0x800000000300780c */ /* 0x000fe20003f25310 */
[----:B------:R-:W-:Y:S02]  /*1800*/  IMAD.MOV.U32 R3, RZ, RZ, R0 ;  /* 0x000000ffff037224 */ /* 0x000fe400078e0000 */
[----:B------:R-:W-:-:S10]  /*1810*/  VIADD R0, R5, 0x80000000 ;  /* 0x8000000005007836 */ /* 0x000fd40000000000 */
.L_x_3195:
[----:B------:R-:W-:-:S03]  /*1820*/  IMAD.WIDE R6, R9, 0x80000, R20 ;  /* 0x0008000009067825 */ /* 0x000fc600078e0214 */
[----:B------:R-:W-:-:S04]  /*1830*/  LEA R24, P0, R3, R6, 0x5 ;  /* 0x0000000603187211 */ /* 0x000fc800078028ff */
[----:B------:R-:W-:-:S05]  /*1840*/  LEA.HI.X R25, R3, R7, R2, 0x5, P0 ;  /* 0x0000000703197211 */ /* 0x000fca00000f2c02 */
[----:B------:R-:W2:Y:S04]  /*1850*/  LDG.E.128 R12, desc[UR4][R24.64] ;  /* 0x00000004180c7981 */ /* 0x000ea8000c1e1d00 */
[----:B------:R0:W5:Y:S01]  /*1860*/  LDG.E.128 R16, desc[UR4][R24.64+0x10] ;  /* 0x0000100418107981 */ /* 0x000162000c1e1d00 */
[----:B------:R-:W-:Y:S01]  /*1870*/  BSSY B0, `(.L_x_3163) ;  /* 0x0000006000007945 */ /* 0x000fe20003800000 */
[----:B------:R-:W-:Y:S01]  /*1880*/  IMAD.MOV.U32 R6, RZ, RZ, R22 ;  /* 0x000000ffff067224 */ /* 0x000fe200078e0016 */
[----:B------:R-:W-:Y:S01]  /*1890*/  MOV R10, 0x18d0 ;  /* 0x000018d0000a7802 */ /* 0x000fe20000000f00 */
[----:B------:R-:W-:Y:S01]  /*18a0*/  IMAD.MOV.U32 R7, RZ, RZ, R23 ;  /* 0x000000ffff077224 */ /* 0x000fe200078e0017 */
[----:B0-2---:R-:W-:-:S11]  /*18b0*/  DADD R26, -RZ, |R12| ;  /* 0x00000000ff1a7229 */ /* 0x005fd6000000050c */
[----:B-----5:R-:W-:Y:S05]  /*18c0*/  CALL.REL.NOINC `($_ZN2at6native61_GLOBAL__N__44eb8e94_28_ForeachBinaryOpScalarList_cu_dda10a6925multi_tensor_apply_kernelINS1_28TensorListScalarListMetadataIdLi1EEENS1_25BinaryOpScalarListFunctorIdLi1ELi1ELi0EEEJNS1_13power_functorIdEEEEEvT_T0_DpT1_$__internal_accurate_pow) ;  /* 0x0000001000207944 */ /* 0x020fea0003c00000 */
[----:B------:R-:W-:Y:S05]  /*18d0*/  BSYNC B0 ;  /* 0x0000000000007941 */ /* 0x000fea0003800000 */
.L_x_3163:
        /* <DEDUP_REMOVED lines=20> */
.L_x_3165:
[----:B------:R-:W-:Y:S01]  /*1a20*/  ISETP.GE.AND P2, PT, R23, RZ, PT ;  /* 0x000000ff1700720c */ /* 0x000fe20003f46270 */
[----:B------:R-:W-:Y:S01]  /*1a30*/  DSETP.NEU.AND P0, PT, |R22|, 0.5, !P1 ;  /* 0x3fe000001600742a */ /* 0x000fe20004f0d200 */
[----:B------:R-:W-:-:S05]  /*1a40*/  IMAD.MOV.U32 R6, RZ, RZ, RZ ;  /* 0x000000ffff067224 */ /* 0x000fca00078e00ff */
[----:B------:R-:W-:-:S06]  /*1a50*/  SEL R7, R13, RZ, P0 ;  /* 0x000000ff0d077207 */ /* 0x000fcc0000000000 */
[----:B------:R-:W-:-:S07]  /*1a60*/  @!P2 LOP3.LUT R7, R7, 0x7ff00000, RZ, 0xfc, !PT ;  /* 0x7ff000000707a812 */ /* 0x000fce00078efcff */
.L_x_3166:
[----:B------:R-:W-:Y:S05]  /*1a70*/  BSYNC B0 ;  /* 0x0000000000007941 */ /* 0x000fea0003800000 */
.L_x_3164:
        /* <DEDUP_REMOVED lines=13> */
[----:B------:R-:W-:-:S04]  /*1b50*/  LOP3.LUT R6, R23, 0x7fffffff, RZ, 0xc0, !PT ;  /* 0x7fffffff17067812 */ /* 0x000fc800078ec0ff */
[----:B------:R-:W-:Y:S01]  /*1b60*/  ISETP.NE.AND P0, PT, R6, 0x3fe00000, P0 ;  /* 0x3fe000000600780c */ /* 0x000fe20000705270 */
[----:B------:R-:W-:-:S03]  /*1b70*/  IMAD.MOV.U32 R6, RZ, RZ, RZ ;  /* 0x000000ffff067224 */ /* 0x000fc600078e00ff */
[----:B------:R-:W-:Y:S01]  /*1b80*/  SEL R7, R0, R5, P0 ;  /* 0x0000000500077207 */ /* 0x000fe20000000000 */
[----:B------:R-:W-:Y:S08]  /*1b90*/  BRA `(.L_x_3168) ;  /* 0x0000000000247947 */ /* 0x000ff00003800000 */
.L_x_3170:
        /* <DEDUP_REMOVED lines=8> */
.L_x_3169:
[----:B------:R-:W-:-:S11]  /*1c20*/  DADD R6, R22, R12 ;  /* 0x0000000016067229 */ /* 0x000fd6000000000c */
.L_x_3168:
[----:B------:R-:W-:Y:S05]  /*1c30*/  BSYNC B0 ;  /* 0x0000000000007941 */ /* 0x000fea0003800000 */
.L_x_3167:
        /* <DEDUP_REMOVED lines=11> */
.L_x_3171:
        /* <DEDUP_REMOVED lines=20> */
.L_x_3173:
[----:B------:R-:W-:Y:S01]  /*1e30*/  ISETP.GE.AND P3, PT, R23, RZ, PT ;  /* 0x000000ff1700720c */ /* 0x000fe20003f66270 */
[----:B------:R-:W-:Y:S01]  /*1e40*/  DSETP.NEU.AND P0, PT, |R22|, 0.5, !P1 ;  /* 0x3fe000001600742a */ /* 0x000fe20004f0d200 */
[----:B------:R-:W-:-:S05]  /*1e50*/  IMAD.MOV.U32 R6, RZ, RZ, RZ ;  /* 0x000000ffff067224 */ /* 0x000fca00078e00ff */
[----:B------:R-:W-:-:S06]  /*1e60*/  SEL R7, R15, RZ, P0 ;  /* 0x000000ff0f077207 */ /* 0x000fcc0000000000 */
[----:B------:R-:W-:-:S07]  /*1e70*/  @!P3 LOP3.LUT R7, R7, 0x7ff00000, RZ, 0xfc, !PT ;  /* 0x7ff000000707b812 */ /* 0x000fce00078efcff */
.L_x_3174:
[----:B------:R-:W-:Y:S05]  /*1e80*/  BSYNC B0 ;  /* 0x0000000000007941 */ /* 0x000fea0003800000 */
.L_x_3172:
        /* <DEDUP_REMOVED lines=18> */
.L_x_3178:
        /* <DEDUP_REMOVED lines=8> */
.L_x_3177:
[----:B------:R-:W-:-:S11]  /*2030*/  DADD R6, R22, R14 ;  /* 0x0000000016067229 */ /* 0x000fd6000000000e */
.L_x_3176:
[----:B------:R-:W-:Y:S05]  /*2040*/  BSYNC B0 ;  /* 0x0000000000007941 */ /* 0x000fea0003800000 */
.L_x_3175:
[----:B------:R-:W-:Y:S01]  /*2050*/  DSETP.EQ.OR P0, PT, R14, 1, !P2 ;  /* 0x3ff000000e00742a */ /* 0x000fe20005702400 */
[----:B------:R-:W-:Y:S01]  /*2060*/  BSSY B0, `(.L_x_3179) ;  /* 0x0000008000007945 */ /* 0x000fe20003800000 */
[----:B------:R-:W-:Y:S01]  /*2070*/  DADD R26, -RZ, |R16| ;  /* 0x00000000ff1a7229 */ /* 0x000fe20000000510 */
[----:B------:R-:W-:-:S03]  /*2080*/  MOV R10, 0x20e0 ;  /* 0x000020e0000a7802 */ /* 0x000fc60000000f00 */
[----:B------:R-:W-:Y:S01]  /*2090*/  FSEL R14, R6, RZ, !P0 ;  /* 0x000000ff060e7208 */ /* 0x000fe20004000000 */
[----:B------:R-:W-:Y:S01]  /*20a0*/  IMAD.MOV.U32 R6, RZ, RZ, R22 ;  /* 0x000000ffff067224 */ /* 0x000fe200078e0016 */
[----:B------:R-:W-:Y:S01]  /*20b0*/  FSEL R15, R7, 1.875, !P0 ;  /* 0x3ff00000070f7808 */ /* 0x000fe20004000000 */
[----:B------:R-:W-:-:S07]  /*20c0*/  IMAD.MOV.U32 R7, RZ, RZ, R23 ;  /* 0x000000ffff077224 */ /* 0x000fce00078e0017 */
[----:B------:R-:W-:Y:S05]  /*20d0*/  CALL.REL.NOINC `($_ZN2at6native61_GLOBAL__N__44eb8e94_28_ForeachBinaryOpScalarList_cu_dda10a6925multi_tensor_apply_kernelINS1_28TensorListScalarListMetadataIdLi1EEENS1_25BinaryOpScalarListFunctorIdLi1ELi1ELi0EEEJNS1_13power_functorIdEEEEEvT_T0_DpT1_$__internal_accurate_pow) ;  /* 0x00000008001c7944 */ /* 0x000fea0003c00000 */
[----:B------:R-:W-:Y:S05]  /*20e0*/  BSYNC B0 ;  /* 0x0000000000007941 */ /* 0x000fea0003800000 */
.L_x_3179:
        /* <DEDUP_REMOVED lines=20> */
.L_x_3181:
[----:B------:R-:W-:Y:S01]  /*2230*/  ISETP.GE.AND P3, PT, R23, RZ, PT ;  /* 0x000000ff1700720c */ /* 0x000fe20003f66270 */
[----:B------:R-:W-:Y:S01]  /*2240*/  DSETP.NEU.AND P0, PT, |R22|, 0.5, !P1 ;  /* 0x3fe000001600742a */ /* 0x000fe20004f0d200 */
[----:B------:R-:W-:-:S05]  /*2250*/  IMAD.MOV.U32 R6, RZ, RZ, RZ ;  /* 0x000000ffff067224 */ /* 0x000fca00078e00ff */
[----:B------:R-:W-:-:S06]  /*2260*/  SEL R7, R17, RZ, P0 ;  /* 0x000000ff11077207 */ /* 0x000fcc0000000000 */
[----:B------:R-:W-:-:S07]  /*2270*/  @!P3 LOP3.LUT R7, R7, 0x7ff00000, RZ, 0xfc, !PT ;  /* 0x7ff000000707b812 */ /* 0x000fce00078efcff */
.L_x_3182:
[----:B------:R-:W-:Y:S05]  /*2280*/  BSYNC B0 ;  /* 0x0000000000007941 */ /* 0x000fea0003800000 */
.L_x_3180:
        /* <DEDUP_REMOVED lines=18> */
.L_x_3186:
        /* <DEDUP_REMOVED lines=8> */
.L_x_3185:
[----:B------:R-:W-:-:S11]  /*2430*/  DADD R6, R22, R16 ;  /* 0x0000000016067229 */ /* 0x000fd60000000010 */
.L_x_3184:
[----:B------:R-:W-:Y:S05]  /*2440*/  BSYNC B0 ;  /* 0x0000000000007941 */ /* 0x000fea0003800000 */
.L_x_3183:
        /* <DEDUP_REMOVED lines=10> */
.L_x_3187:
        /* <DEDUP_REMOVED lines=20> */
.L_x_3189:
[----:B------:R-:W-:Y:S01]  /*2630*/  ISETP.GE.AND P3, PT, R23, RZ, PT ;  /* 0x000000ff1700720c */ /* 0x000fe20003f66270 */
[----:B------:R-:W-:Y:S01]  /*2640*/  DSETP.NEU.AND P0, PT, |R22|, 0.5, !P1 ;  /* 0x3fe000001600742a */ /* 0x000fe20004f0d200 */
[----:B------:R-:W-:-:S05]  /*2650*/  IMAD.MOV.U32 R6, RZ, RZ, RZ ;  /* 0x000000ffff067224 */ /* 0x000fca00078e00ff */
[----:B------:R-:W-:-:S06]  /*2660*/  SEL R7, R19, RZ, P0 ;  /* 0x000000ff13077207 */ /* 0x000fcc0000000000 */
[----:B------:R-:W-:-:S07]  /*2670*/  @!P3 LOP3.LUT R7, R7, 0x7ff00000, RZ, 0xfc, !PT ;  /* 0x7ff000000707b812 */ /* 0x000fce00078efcff */
.L_x_3190:
[----:B------:R-:W-:Y:S05]  /*2680*/  BSYNC B0 ;  /* 0x0000000000007941 */ /* 0x000fea0003800000 */
.L_x_3188:
        /* <DEDUP_REMOVED lines=18> */
.L_x_3194:
        /* <DEDUP_REMOVED lines=8> */
.L_x_3193:
[----:B------:R-:W-:-:S11]  /*2830*/  DADD R6, R22, R18 ;  /* 0x0000000016067229 */ /* 0x000fd60000000012 */
.L_x_3192:
[----:B------:R-:W-:Y:S05]  /*2840*/  BSYNC B0 ;  /* 0x0000000000007941 */ /* 0x000fea0003800000 */
.L_x_3191:
[----:B------:R-:W-:Y:S01]  /*2850*/  DSETP.EQ.OR P2, PT, R18, 1, !P2 ;  /* 0x3ff000001200742a */ /* 0x000fe20005742400 */
[----:B------:R-:W-:Y:S01]  /*2860*/  ULDC UR6, c[0x0][0x0] ;  /* 0x0000000000067ab9 */ /* 0x000fe20000000800 */
[----:B------:R0:W-:Y:S01]  /*2870*/  STG.E.128 desc[UR4][R24.64], R12 ;  /* 0x0000000c18007986 */ /* 0x0001e2000c101d04 */
[----:B------:R-:W-:-:S03]  /*2880*/  IADD3 R3, P0, R3, UR6, RZ ;  /* 0x0000000603037c10 */ /* 0x000fc6000ff1e0ff */
[----:B------:R-:W-:Y:S02]  /*2890*/  FSEL R19, R7, 1.875, !P2 ;  /* 0x3ff0000007137808 */ /* 0x000fe40005000000 */
[----:B------:R-:W-:Y:S01]  /*28a0*/  FSEL R18, R6, RZ, !P2 ;  /* 0x000000ff06127208 */ /* 0x000fe20005000000 */
[C---:B------:R-:W-:Y:S01]  /*28b0*/  IMAD.SHL.U32 R7, R3.reuse, 0x4, RZ ;  /* 0x0000000403077824 */ /* 0x040fe200078e00ff */
[----:B------:R-:W-:Y:S01]  /*28c0*/  ISETP.LT.U32.AND P2, PT, R3, 0x4000, PT ;  /* 0x000040000300780c */ /* 0x000fe20003f41070 */
[----:B------:R-:W-:Y:S02]  /*28d0*/  IMAD.X R2, RZ, RZ, R2, P0 ;  /* 0x000000ffff027224 */ /* 0x000fe400000e0602 */
[----:B------:R0:W-:Y:S01]  /*28e0*/  STG.E.128 desc[UR4][R24.64+0x10], R16 ;  /* 0x0000101018007986 */ /* 0x0001e2000c101d04 */
[----:B------:R-:W-:Y:S02]  /*28f0*/  ISETP.GE.U32.AND P0, PT, R7, R8, PT ;  /* 0x000000080700720c */ /* 0x000fe40003f06070 */
[----:B------:R-:W-:-:S02]  /*2900*/  SHF.L.U64.HI R7, R3, 0x2, R2 ;  /* 0x0000000203077819 */ /* 0x000fc40000010202 */
[----:B------:R-:W-:Y:S02]  /*2910*/  ISETP.LT.U32.AND.EX P2, PT, R2, RZ, PT, P2 ;  /* 0x000000ff0200720c */ /* 0x000fe40003f41120 */
[----:B------:R-:W-:-:S13]  /*2920*/  ISETP.GE.AND.EX P0, PT, R7, R4, PT, P0 ;  /* 0x000000040700720c */ /* 0x000fda0003f06300 */
[----:B0-----:R-:W-:Y:S05]  /*2930*/  @!P0 BRA P2, `(.L_x_3195) ;  /* 0xffffffec00b88947 */ /* 0x001fea000103ffff */
[----:B------:R-:W-:Y:S05]  /*2940*/  EXIT ;  /* 0x000000000000794d */ /* 0x000fea0003800000 */
        .type           $_ZN2at6native61_GLOBAL__N__44eb8e94_28_ForeachBinaryOpScalarList_cu_dda10a6925multi_tensor_apply_kernelINS1_28TensorListScalarListMetadataIdLi1EEENS1_25BinaryOpScalarListFunctorIdLi1ELi1ELi0EEEJNS1_13power_functorIdEEEEEvT_T0_DpT1_$__internal_accurate_pow,@function
        .size           $_ZN2at6native61_GLOBAL__N__44eb8e94_28_ForeachBinaryOpScalarList_cu_dda10a6925multi_tensor_apply_kernelINS1_28TensorListScalarListMetadataIdLi1EEENS1_25BinaryOpScalarListFunctorIdLi1ELi1ELi0EEEJNS1_13power_functorIdEEEEEvT_T0_DpT1_$__internal_accurate_pow,(.L_x_4009 - $_ZN2at6native61_GLOBAL__N__44eb8e94_28_ForeachBinaryOpScalarList_cu_dda10a6925multi_tensor_apply_kernelINS1_28TensorListScalarListMetadataIdLi1EEENS1_25BinaryOpScalarListFunctorIdLi1ELi1ELi0EEEJNS1_13power_functorIdEEEEEvT_T0_DpT1_$__internal_accurate_pow)
$_ZN2at6native61_GLOBAL__N__44eb8e94_28_ForeachBinaryOpScalarList_cu_dda10a6925multi_tensor_apply_kernelINS1_28TensorListScalarListMetadataIdLi1EEENS1_25BinaryOpScalarListFunctorIdLi1ELi1ELi0EEEJNS1_13power_functorIdEEEEEvT_T0_DpT1_$__internal_accurate_pow:
        /* <DEDUP_REMOVED lines=8> */
[----:B------:R-:W-:Y:S01]  /*29d0*/  LOP3.LUT R27, R27, 0x800fffff, RZ, 0xc0, !PT ;  /* 0x800fffff1b1b7812 */ /* 0x000fe200078ec0ff */
[----:B------:R-:W-:Y:S02]  /*29e0*/  IMAD.MOV.U32 R40, RZ, RZ, R26 ;  /* 0x000000ffff287224 */ /* 0x000fe400078e001a */
[----:B------:R-:W-:Y:S01]  /*29f0*/  IMAD.MOV.U32 R26, RZ, RZ, RZ ;  /* 0x000000ffff1a7224 */ /* 0x000fe200078e00ff */
[----:B------:R-:W-:-:S04]  /*2a00*/  LOP3.LUT R41, R27, 0x3ff00000, RZ, 0xfc, !PT ;  /* 0x3ff000001b297812 */ /* 0x000fc800078efcff */
[----:B------:R-:W-:-:S13]  /*2a10*/  ISETP.GE.U32.AND P0, PT, R41, 0x3ff6a09f, PT ;  /* 0x3ff6a09f2900780c */ /* 0x000fda0003f06070 */
[----:B------:R-:W-:-:S04]  /*2a20*/  @P0 VIADD R27, R41, 0xfff00000 ;  /* 0xfff00000291b0836 */ /* 0x000fc80000000000 */
[----:B------:R-:W-:-:S06]  /*2a30*/  @P0 IMAD.MOV.U32 R41, RZ, RZ, R27 ;  /* 0x000000ffff290224 */ /* 0x000fcc00078e001b */
        /* <DEDUP_REMOVED lines=10> */
[----:B------:R-:W-:-:S08]  /*2ae0*/  DMUL R38, R28, R28 ;  /* 0x0000001c1c267228 */ /* 0x000fd00000000000 */
[----:B------:R-:W-:Y:S01]  /*2af0*/  DFMA R26, R38, UR6, R26 ;  /* 0x00000006261a7c2b */ /* 0x000fe2000800001a */
[----:B------:R-:W-:Y:S01]  /*2b00*/  UMOV UR6, 0x75488a3f ;  /* 0x75488a3f00067882 */ /* 0x000fe20000000000 */
[----:B------:R-:W-:-:S06]  /*2b10*/  UMOV UR7, 0x3ef3b20a ;  /* 0x3ef3b20a00077882 */ /* 0x000fcc0000000000 */
[----:B------:R-:W-:Y:S01]  /*2b20*/  DFMA R34, R38, R26, UR6 ;  /* 0x0000000626227e2b */ /* 0x000fe2000800001a */
        /* <DEDUP_REMOVED lines=10> */
[-C--:B------:R-:W-:Y:S02]  /*2bd0*/  DFMA R26, R40, -R28.reuse, R26 ;  /* 0x8000001c281a722b */ /* 0x080fe4000000001a */
[----:B------:R-:W-:-:S03]  /*2be0*/  DMUL R40, R28, R28 ;  /* 0x0000001c1c287228 */ /* 0x000fc60000000000 */
[----:B------:R-:W-:Y:S01]  /*2bf0*/  DFMA R34, R38, R34, UR6 ;  /* 0x0000000626227e2b */ /* 0x000fe20008000022 */
[----:B------:R-:W-:Y:S01]  /*2c00*/  UMOV UR6, 0x99999dfb ;  /* 0x99999dfb00067882 */ /* 0x000fe20000000000 */
[----:B------:R-:W-:Y:S01]  /*2c10*/  UMOV UR7, 0x3f899999 ;  /* 0x3f89999900077882 */ /* 0x000fe20000000000 */
[----:B------:R-:W-:-:S05]  /*2c20*/  DMUL R26, R30, R26 ;  /* 0x0000001a1e1a7228 */ /* 0x000fca0000000000 */
        /* <DEDUP_REMOVED lines=8> */
[----:B------:R-:W-:Y:S01]  /*2cb0*/  DFMA R38, R28, R28, -R40 ;  /* 0x0000001c1c26722b */ /* 0x000fe20000000828 */
[----:B------:R-:W-:Y:S02]  /*2cc0*/  VIADD R35, R27, 0x100000 ;  /* 0x001000001b237836 */ /* 0x000fe40000000000 */
[----:B------:R-:W-:-:S03]  /*2cd0*/  IMAD.MOV.U32 R34, RZ, RZ, R26 ;  /* 0x000000ffff227224 */ /* 0x000fc600078e001a */
[----:B------:R-:W-:Y:S02]  /*2ce0*/  DADD R30, RZ, R32 ;  /* 0x00000000ff1e7229 */ /* 0x000fe40000000020 */
[C---:B------:R-:W-:Y:S02]  /*2cf0*/  DMUL R32, R28.reuse, R40 ;  /* 0x000000281c207228 */ /* 0x040fe40000000000 */
[----:B------:R-:W-:-:S04]  /*2d00*/  DFMA R38, R28, R34, R38 ;  /* 0x000000221c26722b */ /* 0x000fc80000000026 */
[----:B------:R-:W-:Y:S01]  /*2d10*/  DADD R30, R30, -UR6 ;  /* 0x800000061e1e7e29 */ /* 0x000fe20008000000 */
[----:B------:R-:W-:Y:S01]  /*2d20*/  UMOV UR6, 0x80000000 ;  /* 0x8000000000067882 */ /* 0x000fe20000000000 */
[----:B------:R-:W-:Y:S01]  /*2d30*/  DFMA R42, R28, R40, -R32 ;  /* 0x000000281c2a722b */ /* 0x000fe20000000820 */
[----:B------:R-:W-:-:S05]  /*2d40*/  UMOV UR7, 0x43300000 ;  /* 0x4330000000077882 */ /* 0x000fca0000000000 */
[----:B------:R-:W-:Y:S02]  /*2d50*/  DADD R34, R36, R30 ;  /* 0x0000000024227229 */ /* 0x000fe4000000001e */
[----:B------:R-:W-:-:S06]  /*2d60*/  DFMA R42, R26, R40, R42 ;  /* 0x000000281a2a722b */ /* 0x000fcc000000002a */
[----:B------:R-:W-:Y:S02]  /*2d70*/  DMUL R40, R34, R32 ;  /* 0x0000002022287228 */ /* 0x000fe40000000000 */
[----:B------:R-:W-:Y:S02]  /*2d80*/  DFMA R38, R28, R38, R42 ;  /* 0x000000261c26722b */ /* 0x000fe4000000002a */
[----:B------:R-:W-:-:S04]  /*2d90*/  DADD R36, R36, -R34 ;  /* 0x0000000024247229 */ /* 0x000fc80000000822 */
[----:B------:R-:W-:-:S04]  /*2da0*/  DFMA R42, R34, R32, -R40 ;  /* 0x00000020222a722b */ /* 0x000fc80000000828 */
[----:B------:R-:W-:-:S04]  /*2db0*/  DADD R36, R30, R36 ;  /* 0x000000001e247229 */ /* 0x000fc80000000024 */
[----:B------:R-:W-:-:S08]  /*2dc0*/  DFMA R38, R34, R38, R42 ;  /* 0x000000262226722b */ /* 0x000fd0000000002a */
[----:B------:R-:W-:-:S08]  /*2dd0*/  DFMA R36, R36, R32, R38 ;  /* 0x000000202424722b */ /* 0x000fd00000000026 */
[----:B------:R-:W-:-:S08]  /*2de0*/  DADD R32, R40, R36 ;  /* 0x0000000028207229 */ /* 0x000fd00000000024 */
[--C-:B------:R-:W-:Y:S02]  /*2df0*/  DADD R30, R28, R32.reuse ;  /* 0x000000001c1e7229 */ /* 0x100fe40000000020 */
[----:B------:R-:W-:-:S06]  /*2e00*/  DADD R40, R40, -R32 ;  /* 0x0000000028287229 */ /* 0x000fcc0000000820 */
[----:B------:R-:W-:Y:S02]  /*2e10*/  DADD R28, R28, -R30 ;  /* 0x000000001c1c7229 */ /* 0x000fe4000000081e */
[----:B------:R-:W-:-:S06]  /*2e20*/  DADD R40, R36, R40 ;  /* 0x0000000024287229 */ /* 0x000fcc0000000028 */
[----:B------:R-:W-:-:S08]  /*2e30*/  DADD R28, R32, R28 ;  /* 0x00000000201c7229 */ /* 0x000fd0000000001c */
        /* <DEDUP_REMOVED lines=20> */
[----:B------:R-:W-:-:S04]  /*2f80*/  LOP3.LUT R7, R27, 0xff0fffff, RZ, 0xc0, !PT ;  /* 0xff0fffff1b077812 */ /* 0x000fc800078ec0ff */
        /* <DEDUP_REMOVED lines=10> */
[----:B------:R-:W-:Y:S01]  /*3030*/  DFMA R34, R34, R26, -R30 ;  /* 0x0000001a2222722b */ /* 0x000fe2000000081e */
[----:B------:R-:W-:Y:S02]  /*3040*/  IMAD.MOV.U32 R28, RZ, RZ, 0x652b82fe ;  /* 0x652b82feff1c7424 */ /* 0x000fe400078e00ff */
[----:B------:R-:W-:-:S05]  /*3050*/  IMAD.MOV.U32 R29, RZ, RZ, 0x3ff71547 ;  /* 0x3ff71547ff1d7424 */ /* 0x000fca00078e00ff */
[----:B------:R-:W-:-:S08]  /*3060*/  DFMA R32, R32, R26, R34 ;  /* 0x0000001a2020722b */ /* 0x000fd00000000022 */
        /* <DEDUP_REMOVED lines=55> */
.L_x_3196:
[----:B------:R-:W-:Y:S01]  /*33e0*/  DSETP.NEU.AND P0, PT, |R26|, +INF , PT ;  /* 0x7ff000001a00742a */ /* 0x000fe20003f0d200 */
[----:B------:R-:W-:Y:S01]  /*33f0*/  IMAD.MOV.U32 R11, RZ, RZ, 0x0 ;  /* 0x00000000ff0b7424 */ /* 0x000fe200078e00ff */
[----:B------:R-:W-:-:S12]  /*3400*/  DADD R30, R32, R30 ;  /* 0x00000000201e7229 */ /* 0x000fd8000000001e */
[----:B------:R-:W-:Y:S01]  /*3410*/  @P0 DFMA R26, R30, R26, R26 ;  /* 0x0000001a1e1a022b */ /* 0x000fe2000000001a */
[----:B------:R-:W-:Y:S10]  /*3420*/  RET.REL.NODEC R10 `(_ZN2at6native61_GLOBAL__N__44eb8e94_28_ForeachBinaryOpScalarList_cu_dda10a6925multi_tensor_apply_kernelINS1_28TensorListScalarListMetadataIdLi1EEENS1_25BinaryOpScalarListFunctorIdLi1ELi1ELi0EEEJNS1_13power_functorIdEEEEEvT_T0_DpT1_) ;  /* 0xffffffc80af47950 */ /* 0x000ff40003c3ffff */
.L_x_3197:
        /* <DEDUP_REMOVED lines=13> */
.L_x_4009:


//--------------------- .text._ZN2at6native61_GLOBAL__N__44eb8e94_28_ForeachBinaryOpScalarList_cu_dda10a6925multi_tensor_apply_kernelINS1_28TensorListScalarListMetadataIsLi1EEENS1_25BinaryOpScalarListFunctorIsLi1ELi1ELi0EEEJNS1_13power_functorIsEEEEEvT_T0_DpT1_ --------------------------
	.section	.text._ZN2at6native61_GLOBAL__N__44eb8e94_28_ForeachBinaryOpScalarList_cu_dda10a6925multi_tensor_apply_kernelINS1_28TensorListScalarListMetadataIsLi1EEENS1_25BinaryOpScalarListFunctorIsLi1ELi1ELi0EEEJNS1_13power_functorIsEEEEEvT_T0_DpT1_,"ax",@progbits
	.align	128
.text._ZN2at6native61_GLOBAL__N__44eb8e94_28_ForeachBinaryOpScalarList_cu_dda10a6925multi_tensor_apply_kernelINS1_28TensorListScalarListMetadataIsLi1EEENS1_25BinaryOpScalarListFunctorIsLi1ELi1ELi0EEEJNS1_13power_functorIsEEEEEvT_T0_DpT1_:
        .type           _ZN2at6native61_GLOBAL__N__44eb8e94_28_ForeachBinaryOpScalarList_cu_dda10a6925multi_tensor_apply_kernelINS1_28TensorListScalarListMetadataIsLi1EEENS1_25BinaryOpScalarListFunctorIsLi1ELi1ELi0EEEJNS1_13power_functorIsEEEEEvT_T0_DpT1_,@function
        .size           _ZN2at6native61_GLOBAL__N__44eb8e94_28_ForeachBinaryOpScalarList_cu_dda10a6925multi_tensor_apply_kernelINS1_28TensorListScalarListMetadataIsLi1EEENS1_25BinaryOpScalarListFunctorIsLi1ELi1ELi0EEEJNS1_13power_functorIsEEEEEvT_T0_DpT1_,(.L_x_4011 - _ZN2at6native61_GLOBAL__N__44eb8e94_28_ForeachBinaryOpScalarList_cu_dda10a6925multi_tensor_apply_kernelINS1_28TensorListScalarListMetadataIsLi1EEENS1_25BinaryOpScalarListFunctorIsLi1ELi1ELi0EEEJNS1_13power_functorIsEEEEEvT_T0_DpT1_)
        .other          _ZN2at6native61_GLOBAL__N__44eb8e94_28_ForeachBinaryOpScalarList_cu_dda10a6925multi_tensor_apply_kernelINS1_28TensorListScalarListMetadataIsLi1EEENS1_25BinaryOpScalarListFunctorIsLi1ELi1ELi0EEEJNS1_13power_functorIsEEEEEvT_T0_DpT1_,@"STO_CUDA_ENTRY STV_DEFAULT"
_ZN2at6native61_GLOBAL__N__44eb8e94_28_ForeachBinaryOpScalarList_cu_dda10a6925multi_tensor_apply_kernelINS1_28TensorListScalarListMetadataIsLi1EEENS1_25BinaryOpScalarListFunctorIsLi1ELi1ELi0EEEJNS1_13power_functorIsEEEEEvT_T0_DpT1_:
        /* <DEDUP_REMOVED lines=13> */
[----:B------:R-:W2:Y:S01]  /*00d0*/  LDC.U16 R12, c[0x0][R12+0x210] ;  /* 0x000084000c0c7b82 */ /* 0x000ea20000000400 */
        /* <DEDUP_REMOVED lines=13> */
.L_x_3215:
[----:B0-----:R-:W-:Y:S02]  /*01b0*/  IADD3 R18, P0, R14, R16, RZ ;  /* 0x000000100e127210 */ /* 0x001fe40007f1e0ff */
[----:B------:R-:W-:Y:S02]  /*01c0*/  PRMT R23, RZ, 0x7610, R23 ;  /* 0x00007610ff177816 */ /* 0x000fe40000000017 */
[CC--:B-1----:R-:W-:Y:S01]  /*01d0*/  IADD3 R3, P1, R15.reuse, R18.reuse, RZ ;  /* 0x000000120f037210 */ /* 0x0c2fe20007f3e0ff */
[----:B------:R-:W-:Y:S01]  /*01e0*/  IMAD.X R21, RZ, RZ, R17, P0 ;  /* 0x000000ffff157224 */ /* 0x000fe200000e0611 */
[----:B------:R-:W-:Y:S02]  /*01f0*/  LEA R5, P4, R15, R18, 0x1 ;  /* 0x000000120f057211 */ /* 0x000fe400078808ff */
[C---:B------:R-:W-:Y:S01]  /*0200*/  LEA R8, P3, R3.reuse, R10, 0x1 ;  /* 0x0000000a03087211 */ /* 0x040fe200078608ff */
[--C-:B------:R-:W-:Y:S01]  /*0210*/  IMAD.X R7, RZ, RZ, R21.reuse, P1 ;  /* 0x000000ffff077224 */ /* 0x100fe200008e0615 */
[C---:B------:R-:W-:Y:S01]  /*0220*/  ISETP.GE.U32.AND P0, PT, R3.reuse, 0x10000, PT ;  /* 0x000100000300780c */ /* 0x040fe20003f06070 */
[----:B------:R-:W-:Y:S01]  /*0230*/  IMAD.X R19, RZ, RZ, R21, P4 ;  /* 0x000000ffff137224 */ /* 0x000fe200020e0615 */
[----:B------:R-:W-:-:S02]  /*0240*/  ISETP.LT.U32.AND P2, PT, R3, R13, PT ;  /* 0x0000000d0300720c */ /* 0x000fc40003f41070 */
[----:B------:R-:W-:Y:S01]  /*0250*/  LEA.HI.X R9, R3, R11, R7, 0x1, P3 ;  /* 0x0000000b03097211 */ /* 0x000fe200018f0c07 */
[----:B------:R-:W-:Y:S01]  /*0260*/  IMAD R3, R15, 0x3, RZ ;  /* 0x000000030f037824 */ /* 0x000fe200078e02ff */
[----:B------:R-:W-:Y:S02]  /*0270*/  ISETP.GE.U32.AND.EX P0, PT, R7, RZ, PT, P0 ;  /* 0x000000ff0700720c */ /* 0x000fe40003f06100 */
[----:B------:R-:W-:Y:S02]  /*0280*/  ISETP.GE.U32.AND P1, PT, R5, 0x10000, PT ;  /* 0x000100000500780c */ /* 0x000fe40003f26070 */
[----:B------:R-:W-:Y:S02]  /*0290*/  ISETP.LT.AND.EX P0, PT, R7, R0, !P0, P2 ;  /* 0x000000000700720c */ /* 0x000fe40004701320 */
[C---:B------:R-:W-:Y:S02]  /*02a0*/  ISETP.LT.U32.AND P3, PT, R5.reuse, R13, PT ;  /* 0x0000000d0500720c */ /* 0x040fe40003f61070 */
[----:B------:R-:W-:-:S02]  /*02b0*/  LEA R6, P4, R5, R10, 0x1 ;  /* 0x0000000a05067211 */ /* 0x000fc400078808ff */
[----:B------:R-:W-:Y:S02]  /*02c0*/  ISETP.GE.U32.AND.EX P1, PT, R19, RZ, PT, P1 ;  /* 0x000000ff1300720c */ /* 0x000fe40003f26110 */
[----:B------:R-:W-:Y:S02]  /*02d0*/  IADD3 R3, P5, R3, R18, RZ ;  /* 0x0000001203037210 */ /* 0x000fe40007fbe0ff */
[C---:B------:R-:W-:Y:S02]  /*02e0*/  ISETP.GE.U32.AND P2, PT, R18.reuse, 0x10000, PT ;  /* 0x000100001200780c */ /* 0x040fe40003f46070 */
[----:B------:R-:W-:Y:S01]  /*02f0*/  LEA.HI.X R7, R5, R11, R19, 0x1, P4 ;  /* 0x0000000b05077211 */ /* 0x000fe200020f0c13 */
[----:B------:R0:W5:Y:S01]  /*0300*/  @P0 LDG.E.U16 R23, desc[UR4][R8.64] ;  /* 0x0000000408170981 */ /* 0x000162000c1e1500 */
[----:B------:R-:W-:Y:S01]  /*0310*/  ISETP.LT.AND.EX P1, PT, R19, R0, !P1, P3 ;  /* 0x000000001300720c */ /* 0x000fe20004f21330 */
[----:B------:R-:W-:Y:S01]  /*0320*/  IMAD.X R19, RZ, RZ, R21, P5 ;  /* 0x000000ffff137224 */ /* 0x000fe200028e0615 */
[----:B------:R-:W-:-:S02]  /*0330*/  ISETP.LT.U32.AND P3, PT, R18, R13, PT ;  /* 0x0000000d1200720c */ /* 0x000fc40003f61070 */
[----:B------:R-:W-:Y:S02]  /*0340*/  ISETP.GE.U32.AND.EX P4, PT, R21, RZ, PT, P2 ;  /* 0x000000ff1500720c */ /* 0x000fe40003f86120 */
[----:B------:R-:W-:Y:S02]  /*0350*/  ISETP.GE.U32.AND P2, PT, R3, 0x10000, PT ;  /* 0x000100000300780c */ /* 0x000fe40003f46070 */
[----:B------:R-:W-:Y:S02]  /*0360*/  ISETP.LT.AND.EX P3, PT, R21, R0, !P4, P3 ;  /* 0x000000001500720c */ /* 0x000fe40006761330 */
[----:B------:R-:W-:Y:S02]  /*0370*/  ISETP.LT.U32.AND P4, PT, R3, R13, PT ;  /* 0x0000000d0300720c */ /* 0x000fe40003f81070 */
[----:B------:R-:W-:Y:S02]  /*0380*/  ISETP.GE.U32.AND.EX P6, PT, R19, RZ, PT, P2 ;  /* 0x000000ff1300720c */ /* 0x000fe40003fc6120 */
[----:B------:R-:W-:-:S02]  /*0390*/  LEA R4, P5, R18, R10, 0x1 ;  /* 0x0000000a12047211 */ /* 0x000fc400078a08ff */
[----:B------:R-:W-:Y:S02]  /*03a0*/  ISETP.LT.AND.EX P4, PT, R19, R0, !P6, P4 ;  /* 0x000000001300720c */ /* 0x000fe40007781340 */
[----:B------:R-:W-:Y:S02]  /*03b0*/  LEA R2, P2, R3, R10, 0x1 ;  /* 0x0000000a03027211 */ /* 0x000fe400078408ff */
[--C-:B------:R-:W-:Y:S02]  /*03c0*/  LEA.HI.X R5, R18, R11, R21.reuse, 0x1, P5 ;  /* 0x0000000b12057211 */ /* 0x100fe400028f0c15 */
[----:B------:R-:W-:Y:S02]  /*03d0*/  PRMT R21, RZ, 0x7610, R21 ;  /* 0x00007610ff157816 */ /* 0x000fe40000000015 */
[----:B------:R-:W-:Y:S02]  /*03e0*/  PRMT R22, RZ, 0x7610, R22 ;  /* 0x00007610ff167816 */ /* 0x000fe40000000016 */
[----:B------:R-:W-:-:S02]  /*03f0*/  PRMT R18, RZ, 0x7610, R18 ;  /* 0x00007610ff127816 */ /* 0x000fc40000000012 */
[----:B------:R-:W-:Y:S01]  /*0400*/  LEA.HI.X R3, R3, R11, R19, 0x1, P2 ;  /* 0x0000000b03037211 */ /* 0x000fe200010f0c13 */
[----:B------:R0:W5:Y:S04]  /*0410*/  @P3 LDG.E.U16 R21, desc[UR4][R4.64] ;  /* 0x0000000404153981 */ /* 0x000168000c1e1500 */
[----:B------:R0:W5:Y:S04]  /*0420*/  @P1 LDG.E.U16 R22, desc[UR4][R6.64] ;  /* 0x0000000406161981 */ /* 0x000168000c1e1500 */
[----:B------:R0:W5:Y:S01]  /*0430*/  @P4 LDG.E.U16 R18, desc[UR4][R2.64] ;  /* 0x0000000402124981 */ /* 0x000162000c1e1500 */
[----:B------:R-:W-:-:S04]  /*0440*/  PRMT R19, R12, 0x9910, RZ ;  /* 0x000099100c137816 */ /* 0x000fc800000000ff */
[----:B------:R-:W-:Y:S01]  /*0450*/  ISETP.GE.AND P2, PT, R19, RZ, PT ;  /* 0x000000ff1300720c */ /* 0x000fe20003f46270 */
[----:B------:R-:W-:-:S12]  /*0460*/  IMAD.MOV.U32 R20, RZ, RZ, 0x1 ;  /* 0x00000001ff147424 */ /* 0x000fd800078e00ff */
[----:B0-----:R-:W-:Y:S05]  /*0470*/  @!P2 BRA `(.L_x_3199) ;  /* 0x000000000090a947 */ /* 0x001fea0003800000 */
[----:B------:R-:W-:Y:S01]  /*0480*/  ISETP.NE.AND P5, PT, R12, RZ, PT ;  /* 0x000000ff0c00720c */ /* 0x000fe20003fa5270 */
[----:B------:R-:W-:-:S12]  /*0490*/  IMAD.MOV.U32 R19, RZ, RZ, 0x1 ;  /* 0x00000001ff137424 */ /* 0x000fd800078e00ff */
[----:B------:R-:W-:Y:S05]  /*04a0*/  @!P5 BRA `(.L_x_3200) ;  /* 0x0000000000b0d947 */ /* 0x000fea0003800000 */
[C---:B------:R-:W-:Y:S01]  /*04b0*/  LOP3.LUT R19, R12.reuse, 0x1, RZ, 0xc0, !PT ;  /* 0x000000010c137812 */ /* 0x040fe200078ec0ff */
[----:B------:R-:W-:Y:S01]  /*04c0*/  VIADD R24, R12, 0x1 ;  /* 0x000000010c187836 */ /* 0x000fe20000000000 */
[----:B-----5:R-:W-:Y:S02]  /*04d0*/  PRMT R25, R21, 0x9910, RZ ;  /* 0x0000991015197816 */ /* 0x020fe400000000ff */
[----:B------:R-:W-:Y:S02]  /*04e0*/  ISETP.NE.U32.AND P5, PT, R19, 0x1, PT ;  /* 0x000000011300780c */ /* 0x000fe40003fa5070 */
[----:B------:R-:W-:Y:S01]  /*04f0*/  LOP3.LUT R24, R24, 0xffff, RZ, 0xc0, !PT ;  /* 0x0000ffff18187812 */ /* 0x000fe200078ec0ff */
[----:B------:R-:W-:Y:S01]  /*0500*/  IMAD R25, R25, R25, RZ ;  /* 0x0000001919197224 */ /* 0x000fe200078e02ff */
[----:B------:R-:W-:Y:S02]  /*0510*/  SEL R19, R21, 0x1, !P5 ;  /* 0x0000000115137807 */ /* 0x000fe40006800000 */
[----:B------:R-:W-:-:S02]  /*0520*/  ISETP.GE.U32.AND P5, PT, R24, 0x3, PT ;  /* 0x000000031800780c */ /* 0x000fc40003fa6070 */
[----:B------:R-:W-:-:S11]  /*0530*/  PRMT R19, R19, 0x9910, RZ ;  /* 0x0000991013137816 */ /* 0x000fd600000000ff */
[----:B------:R-:W-:Y:S05]  /*0540*/  @!P5 BRA `(.L_x_3200) ;  /* 0x000000000088d947 */ /* 0x000fea0003800000 */
[----:B------:R-:W-:-:S04]  /*0550*/  LEA.HI R21, R12, R12, RZ, 0x11 ;  /* 0x0000000c0c157211 */ /* 0x000fc800078f88ff */
[----:B------:R-:W-:Y:S02]  /*0560*/  PRMT R24, R21, 0x9910, RZ ;  /* 0x0000991015187816 */ /* 0x000fe400000000ff */
[----:B------:R-:W-:Y:S02]  /*0570*/  PRMT R21, R25, 0x7610, R21 ;  /* 0x0000761019157816 */ /* 0x000fe40000000015 */
[----:B------:R-:W-:-:S07]  /*0580*/  SHF.R.S32.HI R24, RZ, 0x1, R24 ;  /* 0x00000001ff187819 */ /* 0x000fce0000011418 */
.L_x_3201:
[----:B------:R-:W-:Y:S01]  /*0590*/  VIADD R25, R24, 0x1 ;  /* 0x0000000118197836 */ /* 0x000fe20000000000 */
[----:B------:R-:W-:-:S04]  /*05a0*/  PRMT R19, R19, 0x9910, RZ ;  /* 0x0000991013137816 */ /* 0x000fc800000000ff */
[----:B------:R-:W-:-:S04]  /*05b0*/  LOP3.LUT R25, R25, 0xffff, RZ, 0xc0, !PT ;  /* 0x0000ffff19197812 */ /* 0x000fc800078ec0ff */
[----:B------:R-:W-:Y:S02]  /*05c0*/  ISETP.GE.U32.AND P6, PT, R25, 0x3, PT ;  /* 0x000000031900780c */ /* 0x000fe40003fc6070 */
[----:B------:R-:W-:-:S04]  /*05d0*/  LOP3.LUT R25, R24, 0x1, RZ, 0xc0, !PT ;  /* 0x0000000118197812 */ /* 0x000fc800078ec0ff */
[----:B------:R-:W-:Y:S02]  /*05e0*/  ISETP.NE.U32.AND P5, PT, R25, 0x1, PT ;  /* 0x000000011900780c */ /* 0x000fe40003fa5070 */
[----:B------:R-:W-:-:S04]  /*05f0*/  LOP3.LUT R25, R24, 0xffff, RZ, 0xc0, !PT ;  /* 0x0000ffff18197812 */ /* 0x000fc800078ec0ff */
[----:B------:R-:W-:Y:S02]  /*0600*/  LEA.HI R24, R25, R24, RZ, 0x11 ;  /* 0x0000001819187211 */ /* 0x000fe400078f88ff */
[----:B------:R-:W-:-:S04]  /*0610*/  SEL R25, R21, 0x1, !P5 ;  /* 0x0000000115197807 */ /* 0x000fc80006800000 */
[----:B------:R-:W-:Y:S02]  /*0620*/  PRMT R26, R25, 0x9910, RZ ;  /* 0x00009910191a7816 */ /* 0x000fe400000000ff */
[----:B------:R-:W-:Y:S02]  /*0630*/  PRMT R25, R21, 0x9910, RZ ;  /* 0x0000991015197816 */ /* 0x000fe400000000ff */
[----:B------:R-:W-:Y:S01]  /*0640*/  PRMT R21, R24, 0x9910, RZ ;  /* 0x0000991018157816 */ /* 0x000fe200000000ff */
[----:B------:R-:W-:Y:S02]  /*0650*/  IMAD R19, R19, R26, RZ ;  /* 0x0000001a13137224 */ /* 0x000fe400078e02ff */
[----:B------:R-:W-:-:S04]  /*0660*/  IMAD.MOV.U32 R24, RZ, RZ, R25 ;  /* 0x000000ffff187224 */ /* 0x000fc800078e0019 */
[----:B------:R-:W-:Y:S01]  /*0670*/  IMAD R25, R24, R24, RZ ;  /* 0x0000001818197224 */ /* 0x000fe200078e02ff */
[----:B------:R-:W-:-:S04]  /*0680*/  SHF.R.S32.HI R24, RZ, 0x1, R21 ;  /* 0x00000001ff187819 */ /* 0x000fc80000011415 */
[----:B------:R-:W-:Y:S01]  /*0690*/  PRMT R21, R25, 0x7610, R21 ;  /* 0x0000761019157816 */ /* 0x000fe20000000015 */
[----:B------:R-:W-:Y:S06]  /*06a0*/  @P6 BRA `(.L_x_3201) ;  /* 0xfffffffc00b86947 */ /* 0x000fec000383ffff */
[----:B------:R-:W-:Y:S05]  /*06b0*/  BRA `(.L_x_3200) ;  /* 0x00000000002c7947 */ /* 0x000fea0003800000 */
.L_x_3199:
[----:B-----5:R-:W-:Y:S01]  /*06c0*/  PRMT R21, R21, 0x9910, RZ ;  /* 0x0000991015157816 */ /* 0x020fe200000000ff */
[----:B------:R-:W-:Y:S01]  /*06d0*/  BSSY B0, `(.L_x_3200) ;  /* 0x0000009000007945 */ /* 0x000fe20003800000 */
[----:B------:R-:W-:Y:S02]  /*06e0*/  IMAD.MOV.U32 R19, RZ, RZ, 0x1 ;  /* 0x00000001ff137424 */ /* 0x000fe400078e00ff */
[----:B------:R-:W-:-:S13]  /*06f0*/  ISETP.NE.AND P5, PT, R21, 0x1, PT ;  /* 0x000000011500780c */ /* 0x000fda0003fa5270 */
[----:B------:R-:W-:Y:S05]  /*0700*/  @!P5 BRA `(.L_x_3202) ;  /* 0x000000000014d947 */ /* 0x000fea0003800000 */
[----:B------:R-:W-:-:S13]  /*0710*/  ISETP.NE.AND P5, PT, R21, -0x1, PT ;  /* 0xffffffff1500780c */ /* 0x000fda0003fa5270 */
[----:B------:R-:W-:-:S04]  /*0720*/  @!P5 LOP3.LUT R19, R12, 0x1, RZ, 0xc0, !PT ;  /* 0x000000010c13d812 */ /* 0x000fc800078ec0ff */
[----:B------:R-:W-:-:S04]  /*0730*/  @!P5 ISETP.NE.U32.AND P6, PT, R19, 0x1, PT ;  /* 0x000000011300d80c */ /* 0x000fc80003fc5070 */
[----:B------:R-:W-:-:S04]  /*0740*/  @!P5 SEL R19, R20, 0xffff, P6 ;  /* 0x0000ffff1413d807 */ /* 0x000fc80003000000 */
[----:B------:R-:W-:-:S07]  /*0750*/  @P5 PRMT R19, RZ, 0x7610, R19 ;  /* 0x00007610ff135816 */ /* 0x000fce0000000013 */
.L_x_3202:
[----:B------:R-:W-:Y:S05]  /*0760*/  BSYNC B0 ;  /* 0x0000000000007941 */ /* 0x000fea0003800000 */
.L_x_3200:
[----:B------:R-:W-:Y:S05]  /*0770*/  @!P2 BRA `(.L_x_3203) ;  /* 0x00000000008ca947 */ /* 0x000fea0003800000 */
[----:B------:R-:W-:Y:S01]  /*0780*/  ISETP.NE.AND P5, PT, R12, RZ, PT ;  /* 0x000000ff0c00720c */ /* 0x000fe20003fa5270 */
[----:B-----5:R-:W-:-:S12]  /*0790*/  IMAD.MOV.U32 R21, RZ, RZ, 0x1 ;  /* 0x00000001ff157424 */ /* 0x020fd800078e00ff */
[----:B------:R-:W-:Y:S05]  /*07a0*/  @!P5 BRA `(.L_x_3204) ;  /* 0x0000000000acd947 */ /* 0x000fea0003800000 */
[C---:B------:R-:W-:Y:S01]  /*07b0*/  LOP3.LUT R21, R12.reuse, 0x1, RZ, 0xc0, !PT ;  /* 0x000000010c157812 */ /* 0x040fe200078ec0ff */
[----:B------:R-:W-:-:S03]  /*07c0*/  VIADD R24, R12, 0x1 ;  /* 0x000000010c187836 */ /* 0x000fc60000000000 */
[----:B------:R-:W-:Y:S02]  /*07d0*/  ISETP.NE.U32.AND P5, PT, R21, 0x1, PT ;  /* 0x000000011500780c */ /* 0x000fe40003fa5070 */
[----:B------:R-:W-:Y:S02]  /*07e0*/  LOP3.LUT R24, R24, 0xffff, RZ, 0xc0, !PT ;  /* 0x0000ffff18187812 */ /* 0x000fe400078ec0ff */
[C---:B------:R-:W-:Y:S02]  /*07f0*/  SEL R21, R23.reuse, 0x1, !P5 ;  /* 0x0000000117157807 */ /* 0x040fe40006800000 */
[----:B------:R-:W-:Y:S02]  /*0800*/  ISETP.GE.U32.AND P5, PT, R24, 0x3, PT ;  /* 0x000000031800780c */ /* 0x000fe40003fa6070 */
[----:B------:R-:W-:Y:S02]  /*0810*/  PRMT R23, R23, 0x9910, RZ ;  /* 0x0000991017177816 */ /* 0x000fe400000000ff */
[----:B------:R-:W-:-:S03]  /*0820*/  PRMT R21, R21, 0x9910, RZ ;  /* 0x0000991015157816 */ /* 0x000fc600000000ff */
[----:B------:R-:W-:-:S06]  /*0830*/  IMAD R23, R23, R23, RZ ;  /* 0x0000001717177224 */ /* 0x000fcc00078e02ff */
[----:B------:R-:W-:Y:S05]  /*0840*/  @!P5 BRA `(.L_x_3204) ;  /* 0x000000000084d947 */ /* 0x000fea0003800000 */
[----:B------:R-:W-:-:S04]  /*0850*/  LEA.HI R24, R12, R12, RZ, 0x11 ;  /* 0x0000000c0c187211 */ /* 0x000fc800078f88ff */
[----:B------:R-:W-:-:S04]  /*0860*/  PRMT R24, R24, 0x9910, RZ ;  /* 0x0000991018187816 */ /* 0x000fc800000000ff */
[----:B------:R-:W-:-:S07]  /*0870*/  SHF.R.S32.HI R24, RZ, 0x1, R24 ;  /* 0x00000001ff187819 */ /* 0x000fce0000011418 */
.L_x_3205:
        /* <DEDUP_REMOVED lines=19> */
.L_x_3203:
        /* <DEDUP_REMOVED lines=10> */
.L_x_3206:
[----:B------:R-:W-:Y:S05]  /*0a50*/  BSYNC B0 ;  /* 0x0000000000007941 */ /* 0x000fea0003800000 */
.L_x_3204:
[----:B------:R-:W-:Y:S05]  /*0a60*/  @!P2 BRA `(.L_x_3207) ;  /* 0x000000000098a947 */ /* 0x000fea0003800000 */
[----:B------:R-:W-:Y:S01]  /*0a70*/  ISETP.NE.AND P5, PT, R12, RZ, PT ;  /* 0x000000ff0c00720c */ /* 0x000fe20003fa5270 */
[----:B------:R-:W-:-:S12]  /*0a80*/  IMAD.MOV.U32 R23, RZ, RZ, 0x1 ;  /* 0x00000001ff177424 */ /* 0x000fd800078e00ff */
[----:B------:R-:W-:Y:S05]  /*0a90*/  @!P5 BRA `(.L_x_3208) ;  /* 0x0000000000b8d947 */ /* 0x000fea0003800000 */
[C---:B------:R-:W-:Y:S01]  /*0aa0*/  LOP3.LUT R23, R12.reuse, 0x1, RZ, 0xc0, !PT ;  /* 0x000000010c177812 */ /* 0x040fe200078ec0ff */
[----:B------:R-:W-:-:S03]  /*0ab0*/  VIADD R24, R12, 0x1 ;  /* 0x000000010c187836 */ /* 0x000fc60000000000 */
[----:B------:R-:W-:Y:S02]  /*0ac0*/  ISETP.NE.U32.AND P5, PT, R23, 0x1, PT ;  /* 0x000000011700780c */ /* 0x000fe40003fa5070 */
[----:B------:R-:W-:Y:S02]  /*0ad0*/  LOP3.LUT R24, R24, 0xffff, RZ, 0xc0, !PT ;  /* 0x0000ffff18187812 */ /* 0x000fe400078ec0ff */
[----:B------:R-:W-:Y:S02]  /*0ae0*/  SEL R23, R22, 0x1, !P5 ;  /* 0x0000000116177807 */ /* 0x000fe40006800000 */
        /* <DEDUP_REMOVED lines=8> */
.L_x_3209:
[----:B------:R-:W-:Y:S01]  /*0b70*/  VIADD R25, R24, 0x1 ;  /* 0x0000000118197836 */ /* 0x000fe20000000000 */
[----:B------:R-:W-:Y:S02]  /*0b80*/  PRMT R23, R23, 0x9910, RZ ;  /* 0x0000991017177816 */ /* 0x000fe400000000ff */
[----:B------:R-:W-:Y:S02]  /*0b90*/  PRMT R26, R22, 0x9910, RZ ;  /* 0x00009910161a7816 */ /* 0x000fe400000000ff */
[----:B------:R-:W-:-:S04]  /*0ba0*/  LOP3.LUT R25, R25, 0xffff, RZ, 0xc0, !PT ;  /* 0x0000ffff19197812 */ /* 0x000fc800078ec0ff */
[----:B------:R-:W-:Y:S02]  /*0bb0*/  ISETP.GE.U32.AND P6, PT, R25, 0x3, PT ;  /* 0x000000031900780c */ /* 0x000fe40003fc6070 */
[----:B------:R-:W-:-:S04]  /*0bc0*/  LOP3.LUT R25, R24, 0x1, RZ, 0xc0, !PT ;  /* 0x0000000118197812 */ /* 0x000fc800078ec0ff */
[----:B------:R-:W-:Y:S02]  /*0bd0*/  ISETP.NE.U32.AND P5, PT, R25, 0x1, PT ;  /* 0x000000011900780c */ /* 0x000fe40003fa5070 */
[----:B------:R-:W-:-:S04]  /*0be0*/  LOP3.LUT R25, R24, 0xffff, RZ, 0xc0, !PT ;  /* 0x0000ffff18197812 */ /* 0x000fc800078ec0ff */
[----:B------:R-:W-:Y:S02]  /*0bf0*/  LEA.HI R24, R25, R24, RZ, 0x11 ;  /* 0x0000001819187211 */ /* 0x000fe400078f88ff */
[----:B------:R-:W-:Y:S01]  /*0c00*/  SEL R25, R22, 0x1, !P5 ;  /* 0x0000000116197807 */ /* 0x000fe20006800000 */
[----:B------:R-:W-:-:S03]  /*0c10*/  IMAD.MOV.U32 R22, RZ, RZ, R23 ;  /* 0x000000ffff167224 */ /* 0x000fc600078e0017 */
[----:B------:R-:W-:-:S05]  /*0c20*/  PRMT R25, R25, 0x9910, RZ ;  /* 0x0000991019197816 */ /* 0x000fca00000000ff */
[----:B------:R-:W-:Y:S01]  /*0c30*/  IMAD.MOV.U32 R23, RZ, RZ, R25 ;  /* 0x000000ffff177224 */ /* 0x000fe200078e0019 */
[----:B------:R-:W-:Y:S01]  /*0c40*/  PRMT R25, R24, 0x9910, RZ ;  /* 0x0000991018197816 */ /* 0x000fe200000000ff */
[----:B------:R-:W-:Y:S02]  /*0c50*/  IMAD.MOV.U32 R24, RZ, RZ, R26 ;  /* 0x000000ffff187224 */ /* 0x000fe400078e001a */
[----:B------:R-:W-:Y:S02]  /*0c60*/  IMAD R23, R22, R23, RZ ;  /* 0x0000001716177224 */ /* 0x000fe400078e02ff */
[----:B------:R-:W-:Y:S02]  /*0c70*/  IMAD.MOV.U32 R22, RZ, RZ, R25 ;  /* 0x000000ffff167224 */ /* 0x000fe400078e0019 */
[----:B------:R-:W-:-:S03]  /*0c80*/  IMAD R25, R24, R24, RZ ;  /* 0x0000001818197224 */ /* 0x000fc600078e02ff */
[--C-:B------:R-:W-:Y:S02]  /*0c90*/  SHF.R.S32.HI R24, RZ, 0x1, R22.reuse ;  /* 0x00000001ff187819 */ /* 0x100fe40000011416 */
[----:B------:R-:W-:Y:S01]  /*0ca0*/  PRMT R22, R25, 0x7610, R22 ;  /* 0x0000761019167816 */ /* 0x000fe20000000016 */
[----:B------:R-:W-:Y:S06]  /*0cb0*/  @P6 BRA `(.L_x_3209) ;  /* 0xfffffffc00ac6947 */ /* 0x000fec000383ffff */
[----:B------:R-:W-:Y:S05]  /*0cc0*/  BRA `(.L_x_3208) ;  /* 0x00000000002c7947 */ /* 0x000fea0003800000 */
.L_x_3207:
[----:B------:R-:W-:Y:S01]  /*0cd0*/  PRMT R22, R22, 0x9910, RZ ;  /* 0x0000991016167816 */ /* 0x000fe200000000ff */
        /* <DEDUP_REMOVED lines=9> */
.L_x_3210:
[----:B------:R-:W-:Y:S05]  /*0d70*/  BSYNC B0 ;  /* 0x0000000000007941 */ /* 0x000fea0003800000 */
.L_x_3208:
        /* <DEDUP_REMOVED lines=17> */
.L_x_3213:
[C---:B------:R-:W-:Y:S01]  /*0e90*/  VIADD R22, R20.reuse, 0x1 ;  /* 0x0000000114167836 */ /* 0x040fe20000000000 */
[C---:B------:R-:W-:Y:S02]  /*0ea0*/  LOP3.LUT R24, R20.reuse, 0x1, RZ, 0xc0, !PT ;  /* 0x0000000114187812 */ /* 0x040fe400078ec0ff */
[----:B------:R-:W-:Y:S02]  /*0eb0*/  LOP3.LUT R27, R20, 0xffff, RZ, 0xc0, !PT ;  /* 0x0000ffff141b7812 */ /* 0x000fe400078ec0ff */
[----:B------:R-:W-:Y:S02]  /*0ec0*/  LOP3.LUT R22, R22, 0xffff, RZ, 0xc0, !PT ;  /* 0x0000ffff16167812 */ /* 0x000fe400078ec0ff */
[----:B------:R-:W-:Y:S02]  /*0ed0*/  ISETP.NE.U32.AND P2, PT, R24, 0x1, PT ;  /* 0x000000011800780c */ /* 0x000fe40003f45070 */
[----:B------:R-:W-:Y:S02]  /*0ee0*/  ISETP.GE.U32.AND P5, PT, R22, 0x3, PT ;  /* 0x000000031600780c */ /* 0x000fe40003fa6070 */
[----:B------:R-:W-:-:S02]  /*0ef0*/  SEL R22, R18, 0x1, !P2 ;  /* 0x0000000112167807 */ /* 0x000fc40005000000 */
[----:B------:R-:W-:Y:S02]  /*0f00*/  LEA.HI R27, R27, R20, RZ, 0x11 ;  /* 0x000000141b1b7211 */ /* 0x000fe400078f88ff */
[----:B------:R-:W-:Y:S02]  /*0f10*/  PRMT R24, R18, 0x9910, RZ ;  /* 0x0000991012187816 */ /* 0x000fe400000000ff */
[----:B------:R-:W-:Y:S02]  /*0f20*/  PRMT R25, R25, 0x9910, RZ ;  /* 0x0000991019197816 */ /* 0x000fe400000000ff */
[----:B------:R-:W-:Y:S01]  /*0f30*/  PRMT R20, R22, 0x9910, RZ ;  /* 0x0000991016147816 */ /* 0x000fe200000000ff */
[----:B------:R-:W-:Y:S01]  /*0f40*/  IMAD.MOV.U32 R22, RZ, RZ, R24 ;  /* 0x000000ffff167224 */ /* 0x000fe200078e0018 */
[----:B------:R-:W-:Y:S01]  /*0f50*/  PRMT R27, R27, 0x9910, RZ ;  /* 0x000099101b1b7816 */ /* 0x000fe200000000ff */
[----:B------:R-:W-:Y:S02]  /*0f60*/  IMAD.MOV.U32 R18, RZ, RZ, R25 ;  /* 0x000000ffff127224 */ /* 0x000fe400078e0019 */
[----:B------:R-:W-:-:S02]  /*0f70*/  IMAD.MOV.U32 R25, RZ, RZ, R20 ;  /* 0x000000ffff197224 */ /* 0x000fc400078e0014 */
[----:B------:R-:W-:Y:S02]  /*0f80*/  IMAD.MOV.U32 R20, RZ, RZ, R27 ;  /* 0x000000ffff147224 */ /* 0x000fe400078e001b */
[----:B------:R-:W-:Y:S02]  /*0f90*/  IMAD R22, R22, R22, RZ ;  /* 0x0000001616167224 */ /* 0x000fe400078e02ff */
[----:B------:R-:W-:Y:S01]  /*0fa0*/  IMAD R25, R18, R25, RZ ;  /* 0x0000001912197224 */ /* 0x000fe200078e02ff */
[----:B------:R-:W-:Y:S02]  /*0fb0*/  SHF.R.S32.HI R20, RZ, 0x1, R20 ;  /* 0x00000001ff147819 */ /* 0x000fe40000011414 */
[----:B------:R-:W-:Y:S01]  /*0fc0*/  PRMT R18, R22, 0x7610, R18 ;  /* 0x0000761016127816 */ /* 0x000fe20000000012 */
[----:B------:R-:W-:Y:S06]  /*0fd0*/  @P5 BRA `(.L_x_3213) ;  /* 0xfffffffc00ac5947 */ /* 0x000fec000383ffff */
[----:B------:R-:W-:Y:S05]  /*0fe0*/  BRA `(.L_x_3212) ;  /* 0x0000000000307947 */ /* 0x000fea0003800000 */
.L_x_3211:
        /* <DEDUP_REMOVED lines=9> */
[----:B------:R-:W-:-:S04]  /*1080*/  @!P2 PRMT R25, R20, 0x7610, R25 ;  /* 0x000076101419a816 */ /* 0x000fc80000000019 */
[----:B------:R-:W-:-:S07]  /*1090*/  @P2 PRMT R25, RZ, 0x7610, R25 ;  /* 0x00007610ff192816 */ /* 0x000fce0000000019 */
.L_x_3214:
[----:B------:R-:W-:Y:S05]  /*10a0*/  BSYNC B0 ;  /* 0x0000000000007941 */ /* 0x000fea0003800000 */
.L_x_3212:
[----:B------:R-:W-:Y:S01]  /*10b0*/  IMAD.WIDE.U32 R16, R15, 0x4, R16 ;  /* 0x000000040f107825 */ /* 0x000fe200078e0010 */
[----:B------:R2:W-:Y:S04]  /*10c0*/  @P3 STG.E.U16 desc[UR4][R4.64], R19 ;  /* 0x0000001304003986 */ /* 0x0005e8000c101504 */
[----:B------:R2:W-:Y:S01]  /*10d0*/  @P0 STG.E.U16 desc[UR4][R8.64], R21 ;  /* 0x0000001508000986 */ /* 0x0005e2000c101504 */
[----:B------:R-:W-:-:S03]  /*10e0*/  ISETP.GE.U32.AND P0, PT, R16, 0x10000, PT ;  /* 0x000100001000780c */ /* 0x000fc60003f06070 */
[----:B------:R2:W-:Y:S01]  /*10f0*/  @P1 STG.E.U16 desc[UR4][R6.64], R23 ;  /* 0x0000001706001986 */ /* 0x0005e2000c101504 */
[----:B------:R-:W-:Y:S02]  /*1100*/  ISETP.LT.U32.AND P1, PT, R16, R13, PT ;  /* 0x0000000d1000720c */ /* 0x000fe40003f21070 */
[C---:B------:R-:W-:Y:S01]  /*1110*/  ISETP.GE.U32.AND.EX P0, PT, R17.reuse, RZ, PT, P0 ;  /* 0x000000ff1100720c */ /* 0x040fe20003f06100 */
[----:B------:R2:W-:Y:S01]  /*1120*/  @P4 STG.E.U16 desc[UR4][R2.64], R25 ;  /* 0x0000001902004986 */ /* 0x0005e2000c101504 */
[----:B------:R-:W-:-:S13]  /*1130*/  ISETP.LT.AND.EX P1, PT, R17, R0, PT, P1 ;  /* 0x000000001100720c */ /* 0x000fda0003f21310 */
[----:B--2---:R-:W-:Y:S05]  /*1140*/  @!P0 BRA P1, `(.L_x_3215) ;  /* 0xfffffff000188947 */ /* 0x004fea000083ffff */
[----:B------:R-:W-:Y:S05]  /*1150*/  EXIT ;  /* 0x000000000000794d */ /* 0x000fea0003800000 */
.L_x_3198:
[----:B------:R-:W0:Y:S02]  /*1160*/  S2R R8, SR_TID.X ;  /* 0x0000000000087919 */ /* 0x000e240000002100 */
[----:B0-----:R-:W-:-:S03]  /*1170*/  IMAD.WIDE.U32 R2, R8, 0x4, RZ ;  /* 0x0000000408027825 */ /* 0x001fc600078e00ff */
[----:B------:R-:W-:-:S04]  /*1180*/  ISETP.GE.U32.AND P0, PT, R2, R13, PT ;  /* 0x0000000d0200720c */ /* 0x000fc80003f06070 */
[----:B------:R-:W-:-:S04]  /*1190*/  ISETP.GE.AND.EX P0, PT, R3, R0, PT, P0 ;  /* 0x000000000300720c */ /* 0x000fc80003f06300 */
[----:B------:R-:W-:-:S13]  /*11a0*/  ISETP.GT.U32.OR P0, PT, R8, 0x3fff, P0 ;  /* 0x00003fff0800780c */ /* 0x000fda0000704470 */
[----:B------:R-:W-:Y:S05]  /*11b0*/  @P0 EXIT ;  /* 0x000000000000094d */ /* 0x000fea0003800000 */
[----:B------:R-:W-:Y:S01]  /*11c0*/  LOP3.LUT R2, R12, 0x1, RZ, 0xc0, !PT ;  /* 0x000000010c027812 */ /* 0x000fe200078ec0ff */
[----:B------:R-:W-:Y:S01]  /*11d0*/  IMAD.MOV.U32 R6, RZ, RZ, 0x1 ;  /* 0x00000001ff067424 */ /* 0x000fe200078e00ff */
[----:B------:R-:W-:Y:S01]  /*11e0*/  ULDC UR6, c[0x0][0x0] ;  /* 0x0000000000067ab9 */ /* 0x000fe20000000800 */
[----:B------:R-:W-:Y:S01]  /*11f0*/  IMAD.MOV.U32 R7, RZ, RZ, RZ ;  /* 0x000000ffff077224 */ /* 0x000fe200078e00ff */
[----:B------:R-:W-:-:S04]  /*1200*/  ISETP.NE.U32.AND P0, PT, R2, 0x1, PT ;  /* 0x000000010200780c */ /* 0x000fc80003f05070 */
[----:B------:R-:W-:-:S09]  /*1210*/  SEL R6, R6, 0xffff, P0 ;  /* 0x0000ffff06067807 */ /* 0x000fd20000000000 */
.L_x_3232:
[----:B------:R-:W-:-:S04]  /*1220*/  LEA R4, P0, R8, R10, 0x3 ;  /* 0x0000000a08047211 */ /* 0x000fc800078018ff */
[----:B------:R-:W-:-:S05]  /*1230*/  LEA.HI.X R5, R8, R11, R7, 0x3, P0 ;  /* 0x0000000b08057211 */ /* 0x000fca00000f1c07 */
[----:B------:R-:W2:Y:S01]  /*1240*/  LDG.E.64 R2, desc[UR4][R4.64] ;  /* 0x0000000404027981 */ /* 0x000ea2000c1e1b00 */
[----:B------:R-:W-:Y:S01]  /*1250*/  PRMT R9, R12, 0x9910, RZ ;  /* 0x000099100c097816 */ /* 0x000fe200000000ff */
[----:B------:R-:W-:Y:S03]  /*1260*/  BSSY B0, `(.L_x_3216) ;  /* 0x0000034000007945 */ /* 0x000fe60003800000 */
[----:B------:R-:W-:Y:S02]  /*1270*/  ISETP.GE.AND P0, PT, R9, RZ, PT ;  /* 0x000000ff0900720c */ /* 0x000fe40003f06270 */
[----:B--2---:R-:W-:Y:S02]  /*1280*/  PRMT R16, R2, 0x7632, R16 ;  /* 0x0000763202107816 */ /* 0x004fe40000000010 */
[----:B------:R-:W-:-:S09]  /*1290*/  PRMT R9, R3, 0x7632, R9 ;  /* 0x0000763203097816 */ /* 0x000fd20000000009 */
[----:B------:R-:W-:Y:S05]  /*12a0*/  @!P0 BRA `(.L_x_3217) ;  /* 0x0000000000a08947 */ /* 0x000fea0003800000 */
[----:B------:R-:W-:Y:S01]  /*12b0*/  ISETP.NE.AND P1, PT, R12, RZ, PT ;  /* 0x000000ff0c00720c */ /* 0x000fe20003f25270 */
[----:B------:R-:W-:-:S12]  /*12c0*/  IMAD.MOV.U32 R14, RZ, RZ, 0x1 ;  /* 0x00000001ff0e7424 */ /* 0x000fd800078e00ff */
[----:B------:R-:W-:Y:S05]  /*12d0*/  @!P1 BRA `(.L_x_3218) ;  /* 0x0000000000b09947 */ /* 0x000fea0003800000 */
[C---:B------:R-:W-:Y:S01]  /*12e0*/  LOP3.LUT R14, R12.reuse, 0x1, RZ, 0xc0, !PT ;  /* 0x000000010c0e7812 */ /* 0x040fe200078ec0ff */
[----:B------:R-:W-:Y:S01]  /*12f0*/  VIADD R15, R12, 0x1 ;  /* 0x000000010c0f7836 */ /* 0x000fe20000000000 */
[----:B------:R-:W-:Y:S02]  /*1300*/  PRMT R18, R2, 0x9910, RZ ;  /* 0x0000991002127816 */ /* 0x000fe400000000ff */
[----:B------:R-:W-:Y:S02]  /*1310*/  ISETP.NE.U32.AND P1, PT, R14, 0x1, PT ;  /* 0x000000010e00780c */ /* 0x000fe40003f25070 */
[----:B------:R-:W-:Y:S01]  /*1320*/  LOP3.LUT R17, R15, 0xffff, RZ, 0xc0, !PT ;  /* 0x0000ffff0f117812 */ /* 0x000fe200078ec0ff */
[----:B------:R-:W-:Y:S01]  /*1330*/  IMAD.MOV.U32 R15, RZ, RZ, R18 ;  /* 0x000000ffff0f7224 */ /* 0x000fe200078e0012 */
[----:B------:R-:W-:Y:S02]  /*1340*/  SEL R14, R2, 0x1, !P1 ;  /* 0x00000001020e7807 */ /* 0x000fe40004800000 */
[----:B------:R-:W-:Y:S01]  /*1350*/  ISETP.GE.U32.AND P1, PT, R17, 0x3, PT ;  /* 0x000000031100780c */ /* 0x000fe20003f26070 */
[----:B------:R-:W-:Y:S01]  /*1360*/  IMAD R15, R15, R15, RZ ;  /* 0x0000000f0f0f7224 */ /* 0x000fe200078e02ff */
[----:B------:R-:W-:-:S11]  /*1370*/  PRMT R14, R14, 0x9910, RZ ;  /* 0x000099100e0e7816 */ /* 0x000fd600000000ff */
[----:B------:R-:W-:Y:S05]  /*1380*/  @!P1 BRA `(.L_x_3218) ;  /* 0x0000000000849947 */ /* 0x000fea0003800000 */
[----:B------:R-:W-:Y:S02]  /*1390*/  LEA.HI R17, R12, R12, RZ, 0x11 ;  /* 0x0000000c0c117211 */ /* 0x000fe400078f88ff */
[----:B------:R-:W-:Y:S02]  /*13a0*/  PRMT R19, R15, 0x7610, R19 ;  /* 0x000076100f137816 */ /* 0x000fe40000000013 */
[----:B------:R-:W-:-:S04]  /*13b0*/  PRMT R17, R17, 0x9910, RZ ;  /* 0x0000991011117816 */ /* 0x000fc800000000ff */
[----:B------:R-:W-:-:S04]  /*13c0*/  SHF.R.S32.HI R17, RZ, 0x1, R17 ;  /* 0x00000001ff117819 */ /* 0x000fc80000011411 */
[----:B------:R-:W-:-:S07]  /*13d0*/  PRMT R15, R17, 0x7610, R15 ;  /* 0x00007610110f7816 */ /* 0x000fce000000000f */
.L_x_3219:
        /* <DEDUP_REMOVED lines=21> */
.L_x_3217:
[----:B------:R-:W-:Y:S01]  /*1530*/  PRMT R15, R2, 0x9910, RZ ;  /* 0x00009910020f7816 */ /* 0x000fe200000000ff */
[----:B------:R-:W-:-:S03]  /*1540*/  IMAD.MOV.U32 R14, RZ, RZ, 0x1 ;  /* 0x00000001ff0e7424 */ /* 0x000fc600078e00ff */
[----:B------:R-:W-:-:S13]  /*1550*/  ISETP.NE.AND P1, PT, R15, 0x1, PT ;  /* 0x000000010f00780c */ /* 0x000fda0003f25270 */
[----:B------:R-:W-:Y:S05]  /*1560*/  @!P1 BRA `(.L_x_3218) ;  /* 0x00000000000c9947 */ /* 0x000fea0003800000 */
[----:B------:R-:W-:Y:S02]  /*1570*/  ISETP.NE.AND P1, PT, R15, -0x1, PT ;  /* 0xffffffff0f00780c */ /* 0x000fe40003f25270 */
[----:B------:R-:W-:-:S11]  /*1580*/  PRMT R14, R6, 0x7610, R14 ;  /* 0x00007610060e7816 */ /* 0x000fd6000000000e */
[----:B------:R-:W-:-:S07]  /*1590*/  @P1 PRMT R14, RZ, 0x7610, R14 ;  /* 0x00007610ff0e1816 */ /* 0x000fce000000000e */
.L_x_3218:
[----:B------:R-:W-:Y:S05]  /*15a0*/  BSYNC B0 ;  /* 0x0000000000007941 */ /* 0x000fea0003800000 */
.L_x_3216:
[----:B------:R-:W-:Y:S04]  /*15b0*/  BSSY B0, `(.L_x_3220) ;  /* 0x0000031000007945 */ /* 0x000fe80003800000 */
[----:B------:R-:W-:Y:S05]  /*15c0*/  @!P0 BRA `(.L_x_3221) ;  /* 0x0000000000a08947 */ /* 0x000fea0003800000 */
[----:B------:R-:W-:Y:S01]  /*15d0*/  ISETP.NE.AND P1, PT, R12, RZ, PT ;  /* 0x000000ff0c00720c */ /* 0x000fe20003f25270 */
[----:B------:R-:W-:-:S12]  /*15e0*/  IMAD.MOV.U32 R15, RZ, RZ, 0x1 ;  /* 0x00000001ff0f7424 */ /* 0x000fd800078e00ff */
[----:B------:R-:W-:Y:S05]  /*15f0*/  @!P1 BRA `(.L_x_3222) ;  /* 0x0000000000b09947 */ /* 0x000fea0003800000 */
[----:B------:R-:W-:Y:S02]  /*1600*/  LOP3.LUT R15, R12, 0x1, RZ, 0xc0, !PT ;  /* 0x000000010c0f7812 */ /* 0x000fe400078ec0ff */
[----:B------:R-:W-:Y:S02]  /*1610*/  PRMT R2, R2, 0xbb32, RZ ;  /* 0x0000bb3202027816 */ /* 0x000fe400000000ff */
[----:B------:R-:W-:Y:S01]  /*1620*/  ISETP.NE.U32.AND P1, PT, R15, 0x1, PT ;  /* 0x000000010f00780c */ /* 0x000fe20003f25070 */
[----:B------:R-:W-:Y:S02]  /*1630*/  VIADD R15, R12, 0x1 ;  /* 0x000000010c0f7836 */ /* 0x000fe40000000000 */
[----:B------:R-:W-:Y:S01]  /*1640*/  IMAD R2, R2, R2, RZ ;  /* 0x0000000202027224 */ /* 0x000fe200078e02ff */
[----:B------:R-:W-:Y:S02]  /*1650*/  SEL R16, R16, 0x1, !P1 ;  /* 0x0000000110107807 */ /* 0x000fe40004800000 */
[----:B------:R-:W-:-:S02]  /*1660*/  LOP3.LUT R15, R15, 0xffff, RZ, 0xc0, !PT ;  /* 0x0000ffff0f0f7812 */ /* 0x000fc400078ec0ff */
[----:B------:R-:W-:Y:S02]  /*1670*/  PRMT R16, R16, 0x9910, RZ ;  /* 0x0000991010107816 */ /* 0x000fe400000000ff */
[----:B------:R-:W-:-:S03]  /*1680*/  ISETP.GE.U32.AND P1, PT, R15, 0x3, PT ;  /* 0x000000030f00780c */ /* 0x000fc60003f26070 */
[----:B------:R-:W-:-:S10]  /*1690*/  IMAD.MOV.U32 R15, RZ, RZ, R16 ;  /* 0x000000ffff0f7224 */ /* 0x000fd400078e0010 */
[----:B------:R-:W-:Y:S05]  /*16a0*/  @!P1 BRA `(.L_x_3222) ;  /* 0x0000000000849947 */ /* 0x000fea0003800000 */
[----:B------:R-:W-:Y:S02]  /*16b0*/  LEA.HI R16, R12, R12, RZ, 0x11 ;  /* 0x0000000c0c107211 */ /* 0x000fe400078f88ff */
[----:B------:R-:W-:Y:S02]  /*16c0*/  PRMT R18, R2, 0x7610, R18 ;  /* 0x0000761002127816 */ /* 0x000fe40000000012 */
[----:B------:R-:W-:-:S04]  /*16d0*/  PRMT R16, R16, 0x9910, RZ ;  /* 0x0000991010107816 */ /* 0x000fc800000000ff */
[----:B------:R-:W-:-:S04]  /*16e0*/  SHF.R.S32.HI R16, RZ, 0x1, R16 ;  /* 0x00000001ff107819 */ /* 0x000fc80000011410 */
[----:B------:R-:W-:-:S07]  /*16f0*/  PRMT R2, R16, 0x7610, R2 ;  /* 0x0000761010027816 */ /* 0x000fce0000000002 */
.L_x_3223:
        /* <DEDUP_REMOVED lines=21> */
.L_x_3221:
[----:B------:R-:W-:Y:S01]  /*1850*/  PRMT R2, R2, 0xbb32, RZ ;  /* 0x0000bb3202027816 */ /* 0x000fe200000000ff */
[----:B------:R-:W-:-:S03]  /*1860*/  IMAD.MOV.U32 R15, RZ, RZ, 0x1 ;  /* 0x00000001ff0f7424 */ /* 0x000fc600078e00ff */
[----:B------:R-:W-:-:S13]  /*1870*/  ISETP.NE.AND P1, PT, R2, 0x1, PT ;  /* 0x000000010200780c */ /* 0x000fda0003f25270 */
[----:B------:R-:W-:Y:S05]  /*1880*/  @!P1 BRA `(.L_x_3222) ;  /* 0x00000000000c9947 */ /* 0x000fea0003800000 */
[----:B------:R-:W-:Y:S02]  /*1890*/  ISETP.NE.AND P1, PT, R2, -0x1, PT ;  /* 0xffffffff0200780c */ /* 0x000fe40003f25270 */
[----:B------:R-:W-:-:S11]  /*18a0*/  PRMT R15, R6, 0x7610, R15 ;  /* 0x00007610060f7816 */ /* 0x000fd6000000000f */
[----:B------:R-:W-:-:S07]  /*18b0*/  @P1 PRMT R15, RZ, 0x7610, R15 ;  /* 0x00007610ff0f1816 */ /* 0x000fce000000000f */
.L_x_3222:
[----:B------:R-:W-:Y:S05]  /*18c0*/  BSYNC B0 ;  /* 0x0000000000007941 */ /* 0x000fea0003800000 */
.L_x_3220:
[----:B------:R-:W-:Y:S04]  /*18d0*/  BSSY B0, `(.L_x_3224) ;  /* 0x0000033000007945 */ /* 0x000fe80003800000 */
[----:B------:R-:W-:Y:S05]  /*18e0*/  @!P0 BRA `(.L_x_3225) ;  /* 0x0000000000a88947 */ /* 0x000fea0003800000 */
[----:B------:R-:W-:Y:S01]  /*18f0*/  ISETP.NE.AND P1, PT, R12, RZ, PT ;  /* 0x000000ff0c00720c */ /* 0x000fe20003f25270 */
[----:B------:R-:W-:-:S12]  /*1900*/  IMAD.MOV.U32 R2, RZ, RZ, 0x1 ;  /* 0x00000001ff027424 */ /* 0x000fd800078e00ff */
[----:B------:R-:W-:Y:S05]  /*1910*/  @!P1 BRA `(.L_x_3226) ;  /* 0x0000000000b89947 */ /* 0x000fea0003800000 */
[C---:B------:R-:W-:Y:S01]  /*1920*/  LOP3.LUT R2, R12.reuse, 0x1, RZ, 0xc0, !PT ;  /* 0x000000010c027812 */ /* 0x040fe200078ec0ff */
[----:B------:R-:W-:Y:S01]  /*1930*/  VIADD R16, R12, 0x1 ;  /* 0x000000010c107836 */ /* 0x000fe20000000000 */
[C---:B------:R-:W-:Y:S02]  /*1940*/  PRMT R18, R3.reuse, 0x9910, RZ ;  /* 0x0000991003127816 */ /* 0x040fe400000000ff */
        /* <DEDUP_REMOVED lines=13> */
.L_x_3227:
        /* <DEDUP_REMOVED lines=23> */
.L_x_3225:
[----:B------:R-:W-:Y:S01]  /*1b90*/  PRMT R16, R3, 0x9910, RZ ;  /* 0x0000991003107816 */ /* 0x000fe200000000ff */
[----:B------:R-:W-:-:S03]  /*1ba0*/  IMAD.MOV.U32 R2, RZ, RZ, 0x1 ;  /* 0x00000001ff027424 */ /* 0x000fc600078e00ff */
[----:B------:R-:W-:-:S13]  /*1bb0*/  ISETP.NE.AND P1, PT, R16, 0x1, PT ;  /* 0x000000011000780c */ /* 0x000fda0003f25270 */
[----:B------:R-:W-:Y:S05]  /*1bc0*/  @!P1 BRA `(.L_x_3226) ;  /* 0x00000000000c9947 */ /* 0x000fea0003800000 */
[----:B------:R-:W-:Y:S02]  /*1bd0*/  ISETP.NE.AND P1, PT, R16, -0x1, PT ;  /* 0xffffffff1000780c */ /* 0x000fe40003f25270 */
[----:B------:R-:W-:-:S11]  /*1be0*/  PRMT R2, R6, 0x7610, R2 ;  /* 0x0000761006027816 */ /* 0x000fd60000000002 */
[----:B------:R-:W-:-:S07]  /*1bf0*/  @P1 PRMT R2, RZ, 0x7610, R2 ;  /* 0x00007610ff021816 */ /* 0x000fce0000000002 */
.L_x_3226:
[----:B------:R-:W-:Y:S05]  /*1c00*/  BSYNC B0 ;  /* 0x0000000000007941 */ /* 0x000fea0003800000 */
.L_x_3224:
        /* <DEDUP_REMOVED lines=13> */
[----:B------:R-:W-:-:S13]  /*1ce0*/  ISETP.GE.U32.AND P0, PT, R16, 0x3, PT ;  /* 0x000000031000780c */ /* 0x000fda0003f06070 */
[----:B------:R-:W-:Y:S05]  /*1cf0*/  @!P0 BRA `(.L_x_3230) ;  /* 0x0000000000908947 */ /* 0x000fea0003800000 */
[----:B------:R-:W-:Y:S02]  /*1d00*/  LEA.HI R9, R12, R12, RZ, 0x11 ;  /* 0x0000000c0c097211 */ /* 0x000fe400078f88ff */
[----:B------:R-:W-:Y:S02]  /*1d10*/  PRMT R18, R3, 0x7610, R18 ;  /* 0x0000761003127816 */ /* 0x000fe40000000012 */
[----:B------:R-:W-:-:S04]  /*1d20*/  PRMT R9, R9, 0x9910, RZ ;  /* 0x0000991009097816 */ /* 0x000fc800000000ff */
[----:B------:R-:W-:-:S04]  /*1d30*/  SHF.R.S32.HI R9, RZ, 0x1, R9 ;  /* 0x00000001ff097819 */ /* 0x000fc80000011409 */
[----:B------:R-:W-:-:S07]  /*1d40*/  PRMT R3, R9, 0x7610, R3 ;  /* 0x0000761009037816 */ /* 0x000fce0000000003 */
.L_x_3231:
[----:B------:R-:W-:Y:S02]  /*1d50*/  LOP3.LUT R9, R3, 0x1, RZ, 0xc0, !PT ;  /* 0x0000000103097812 */ /* 0x000fe400078ec0ff */
[C---:B------:R-:W-:Y:S02]  /*1d60*/  PRMT R19, R18.reuse, 0x9910, RZ ;  /* 0x0000991012137816 */ /* 0x040fe400000000ff */
[----:B------:R-:W-:Y:S02]  /*1d70*/  ISETP.NE.U32.AND P0, PT, R9, 0x1, PT ;  /* 0x000000010900780c */ /* 0x000fe40003f05070 */
[C---:B------:R-:W-:Y:S02]  /*1d80*/  LOP3.LUT R16, R3.reuse, 0xffff, RZ, 0xc0, !PT ;  /* 0x0000ffff03107812 */ /* 0x040fe400078ec0ff */
[----:B------:R-:W-:Y:S01]  /*1d90*/  SEL R9, R18, 0x1, !P0 ;  /* 0x0000000112097807 */ /* 0x000fe20004000000 */
[----:B------:R-:W-:Y:S01]  /*1da0*/  VIADD R18, R3, 0x1 ;  /* 0x0000000103127836 */ /* 0x000fe20000000000 */
[----:B------:R-:W-:-:S02]  /*1db0*/  PRMT R17, R17, 0x9910, RZ ;  /* 0x0000991011117816 */ /* 0x000fc400000000ff */
[----:B------:R-:W-:Y:S02]  /*1dc0*/  LEA.HI R16, R16, R3, RZ, 0x11 ;  /* 0x0000000310107211 */ /* 0x000fe400078f88ff */
[----:B------:R-:W-:Y:S01]  /*1dd0*/  LOP3.LUT R18, R18, 0xffff, RZ, 0xc0, !PT ;  /* 0x0000ffff12127812 */ /* 0x000fe200078ec0ff */
[----:B------:R-:W-:Y:S01]  /*1de0*/  IMAD.MOV.U32 R3, RZ, RZ, R17 ;  /* 0x000000ffff037224 */ /* 0x000fe200078e0011 */
[----:B------:R-:W-:Y:S01]  /*1df0*/  PRMT R9, R9, 0x9910, RZ ;  /* 0x0000991009097816 */ /* 0x000fe200000000ff */
[----:B------:R-:W-:Y:S01]  /*1e00*/  IMAD.MOV.U32 R17, RZ, RZ, R19 ;  /* 0x000000ffff117224 */ /* 0x000fe200078e0013 */
[----:B------:R-:W-:Y:S02]  /*1e10*/  ISETP.GE.U32.AND P0, PT, R18, 0x3, PT ;  /* 0x000000031200780c */ /* 0x000fe40003f06070 */
[----:B------:R-:W-:Y:S01]  /*1e20*/  PRMT R19, R16, 0x9910, RZ ;  /* 0x0000991010137816 */ /* 0x000fe200000000ff */
[----:B------:R-:W-:Y:S02]  /*1e30*/  IMAD.MOV.U32 R16, RZ, RZ, R9 ;  /* 0x000000ffff107224 */ /* 0x000fe400078e0009 */
[----:B------:R-:W-:-:S02]  /*1e40*/  IMAD R17, R17, R17, RZ ;  /* 0x0000001111117224 */ /* 0x000fc400078e02ff */
[----:B------:R-:W-:Y:S02]  /*1e50*/  IMAD.MOV.U32 R9, RZ, RZ, R19 ;  /* 0x000000ffff097224 */ /* 0x000fe400078e0013 */
[----:B------:R-:W-:Y:S01]  /*1e60*/  IMAD R16, R3, R16, RZ ;  /* 0x0000001003107224 */ /* 0x000fe200078e02ff */
[----:B------:R-:W-:Y:S02]  /*1e70*/  PRMT R18, R17, 0x7610, R18 ;  /* 0x0000761011127816 */ /* 0x000fe40000000012 */
[----:B------:R-:W-:Y:S02]  /*1e80*/  SHF.R.S32.HI R9, RZ, 0x1, R9 ;  /* 0x00000001ff097819 */ /* 0x000fe40000011409 */
[----:B------:R-:W-:Y:S02]  /*1e90*/  PRMT R17, R16, 0x7610, R17 ;  /* 0x0000761010117816 */ /* 0x000fe40000000011 */
[----:B------:R-:W-:Y:S01]  /*1ea0*/  PRMT R3, R9, 0x7610, R3 ;  /* 0x0000761009037816 */ /* 0x000fe20000000003 */
[----:B------:R-:W-:Y:S06]  /*1eb0*/  @P0 BRA `(.L_x_3231) ;  /* 0xfffffffc00a40947 */ /* 0x000fec000383ffff */
[----:B------:R-:W-:Y:S05]  /*1ec0*/  BRA `(.L_x_3230) ;  /* 0x00000000001c7947 */ /* 0x000fea0003800000 */
.L_x_3229:
[----:B------:R-:W-:Y:S01]  /*1ed0*/  PRMT R3, R3, 0xbb32, RZ ;  /* 0x0000bb3203037816 */ /* 0x000fe200000000ff */
[----:B------:R-:W-:-:S03]  /*1ee0*/  IMAD.MOV.U32 R17, RZ, RZ, 0x1 ;  /* 0x00000001ff117424 */ /* 0x000fc600078e00ff */
[----:B------:R-:W-:-:S13]  /*1ef0*/  ISETP.NE.AND P0, PT, R3, 0x1, PT ;  /* 0x000000010300780c */ /* 0x000fda0003f05270 */
[----:B------:R-:W-:Y:S05]  /*1f00*/  @!P0 BRA `(.L_x_3230) ;  /* 0x00000000000c8947 */ /* 0x000fea0003800000 */
[----:B------:R-:W-:Y:S02]  /*1f10*/  ISETP.NE.AND P0, PT, R3, -0x1, PT ;  /* 0xffffffff0300780c */ /* 0x000fe40003f05270 */
[----:B------:R-:W-:-:S11]  /*1f20*/  PRMT R17, R6, 0x7610, R17 ;  /* 0x0000761006117816 */ /* 0x000fd60000000011 */
[----:B------:R-:W-:-:S07]  /*1f30*/  @P0 PRMT R17, RZ, 0x7610, R17 ;  /* 0x00007610ff110816 */ /* 0x000fce0000000011 */
.L_x_3230:
[----:B------:R-:W-:Y:S05]  /*1f40*/  BSYNC B0 ;  /* 0x0000000000007941 */ /* 0x000fea0003800000 */
.L_x_3228:
        /* <DEDUP_REMOVED lines=13> */
.L_x_3233:
        /* <DEDUP_REMOVED lines=14> */
.L_x_4011:


//--------------------- .text._ZN2at6native61_GLOBAL__N__44eb8e94_28_ForeachBinaryOpScalarList_cu_dda10a6925multi_tensor_apply_kernelINS1_28TensorListScalarListMetadataIlLi1EEENS1_25BinaryOpScalarListFunctorIlLi1ELi1ELi0EEEJNS1_13power_functorIlEEEEEvT_T0_DpT1_ --------------------------
	.section	.text._ZN2at6native61_GLOBAL__N__44eb8e94_28_ForeachBinaryOpScalarList_cu_dda10a6925multi_tensor_apply_kernelINS1_28TensorListScalarListMetadataIlLi1EEENS1_25BinaryOpScalarListFunctorIlLi1ELi1ELi0EEEJNS1_13power_functorIlEEEEEvT_T0_DpT1_,"ax",@progbits
	.align	128
.text._ZN2at6native61_GLOBAL__N__44eb8e94_28_ForeachBinaryOpScalarList_cu_dda10a6925multi_tensor_apply_kernelINS1_28TensorListScalarListMetadataIlLi1EEENS1_25BinaryOpScalarListFunctorIlLi1ELi1ELi0EEEJNS1_13power_functorIlEEEEEvT_T0_DpT1_:
        .type           _ZN2at6native61_GLOBAL__N__44eb8e94_28_ForeachBinaryOpScalarList_cu_dda10a6925multi_tensor_apply_kernelINS1_28TensorListScalarListMetadataIlLi1EEENS1_25BinaryOpScalarListFunctorIlLi1ELi1ELi0EEEJNS1_13power_functorIlEEEEEvT_T0_DpT1_,@function
        .size           _ZN2at6native61_GLOBAL__N__44eb8e94_28_ForeachBinaryOpScalarList_cu_dda10a6925multi_tensor_apply_kernelINS1_28TensorListScalarListMetadataIlLi1EEENS1_25BinaryOpScalarListFunctorIlLi1ELi1ELi0EEEJNS1_13power_functorIlEEEEEvT_T0_DpT1_,(.L_x_4012 - _ZN2at6native61_GLOBAL__N__44eb8e94_28_ForeachBinaryOpScalarList_cu_dda10a6925multi_tensor_apply_kernelINS1_28TensorListScalarListMetadataIlLi1EEENS1_25BinaryOpScalarListFunctorIlLi1ELi1ELi0EEEJNS1_13power_functorIlEEEEEvT_T0_DpT1_)
        .other          _ZN2at6native61_GLOBAL__N__44eb8e94_28_ForeachBinaryOpScalarList_cu_dda10a6925multi_tensor_apply_kernelINS1_28TensorListScalarListMetadataIlLi1EEENS1_25BinaryOpScalarListFunctorIlLi1ELi1ELi0EEEJNS1_13power_functorIlEEEEEvT_T0_DpT1_,@"STO_CUDA_ENTRY STV_DEFAULT"
_ZN2at6native61_GLOBAL__N__44eb8e94_28_ForeachBinaryOpScalarList_cu_dda10a6925multi_tensor_apply_kernelINS1_28TensorListScalarListMetadataIlLi1EEENS1_25BinaryOpScalarListFunctorIlLi1ELi1ELi0EEEJNS1_13power_functorIlEEEEEvT_T0_DpT1_:
        /* <DEDUP_REMOVED lines=27> */
.L_x_3251:
[----:B0-----:R-:W-:Y:S01]  /*01b0*/  IADD3 R7, P0, R19, R16, RZ ;  /* 0x0000001013077210 */ /* 0x001fe20007f1e0ff */
[C---:B-1----:R-:W-:Y:S01]  /*01c0*/  IMAD R8, R0.reuse, 0x3, RZ ;  /* 0x0000000300087824 */ /* 0x042fe200078e02ff */
[----:B------:R-:W-:Y:S02]  /*01d0*/  CS2R R14, SRZ ;  /* 0x00000000000e7805 */ /* 0x000fe4000001ff00 */
[----:B------:R-:W-:Y:S02]  /*01e0*/  CS2R R20, SRZ ;  /* 0x0000000000147805 */ /* 0x000fe4000001ff00 */
[CC--:B------:R-:W-:Y:S01]  /*01f0*/  IADD3 R3, P1, R0.reuse, R7.reuse, RZ ;  /* 0x0000000700037210 */ /* 0x0c0fe20007f3e0ff */
[----:B------:R-:W-:Y:S01]  /*0200*/  IMAD.X R12, RZ, RZ, R17, P0 ;  /* 0x000000ffff0c7224 */ /* 0x000fe200000e0611 */
[----:B------:R-:W-:Y:S02]  /*0210*/  LEA R5, P4, R0, R7, 0x1 ;  /* 0x0000000700057211 */ /* 0x000fe400078808ff */
[C---:B------:R-:W-:Y:S01]  /*0220*/  ISETP.GE.U32.AND P0, PT, R3.reuse, 0x10000, PT ;  /* 0x000100000300780c */ /* 0x040fe20003f06070 */
[--C-:B------:R-:W-:Y:S01]  /*0230*/  IMAD.X R4, RZ, RZ, R12.reuse, P1 ;  /* 0x000000ffff047224 */ /* 0x100fe200008e060c */
[C---:B------:R-:W-:Y:S01]  /*0240*/  ISETP.LT.U32.AND P2, PT, R3.reuse, UR14, PT ;  /* 0x0000000e03007c0c */ /* 0x040fe2000bf41070 */
[----:B------:R-:W-:Y:S01]  /*0250*/  IMAD.X R6, RZ, RZ, R12, P4 ;  /* 0x000000ffff067224 */ /* 0x000fe200020e060c */
[----:B------:R-:W-:-:S02]  /*0260*/  LEA R2, P3, R3, UR4, 0x3 ;  /* 0x0000000403027c11 */ /* 0x000fc4000f8618ff */
[C---:B------:R-:W-:Y:S02]  /*0270*/  ISETP.GE.U32.AND.EX P0, PT, R4.reuse, RZ, PT, P0 ;  /* 0x000000ff0400720c */ /* 0x040fe40003f06100 */
[----:B------:R-:W-:Y:S02]  /*0280*/  ISETP.GE.U32.AND P1, PT, R5, 0x10000, PT ;  /* 0x000100000500780c */ /* 0x000fe40003f26070 */
[----:B------:R-:W-:Y:S02]  /*0290*/  LEA.HI.X R3, R3, UR5, R4, 0x3, P3 ;  /* 0x0000000503037c11 */ /* 0x000fe400098f1c04 */
[----:B------:R-:W-:Y:S02]  /*02a0*/  ISETP.LT.AND.EX P0, PT, R4, UR8, !P0, P2 ;  /* 0x0000000804007c0c */ /* 0x000fe4000c701320 */
[C---:B------:R-:W-:Y:S02]  /*02b0*/  ISETP.LT.U32.AND P2, PT, R5.reuse, UR14, PT ;  /* 0x0000000e05007c0c */ /* 0x040fe4000bf41070 */
[----:B------:R-:W-:-:S02]  /*02c0*/  LEA R4, P4, R5, UR4, 0x3 ;  /* 0x0000000405047c11 */ /* 0x000fc4000f8818ff */
[----:B------:R-:W-:Y:S02]  /*02d0*/  ISETP.GE.U32.AND.EX P1, PT, R6, RZ, PT, P1 ;  /* 0x000000ff0600720c */ /* 0x000fe40003f26110 */
[----:B------:R-:W-:Y:S02]  /*02e0*/  IADD3 R9, P5, R8, R7, RZ ;  /* 0x0000000708097210 */ /* 0x000fe40007fbe0ff */
[----:B------:R-:W-:Y:S02]  /*02f0*/  ISETP.GE.U32.AND P3, PT, R7, 0x10000, PT ;  /* 0x000100000700780c */ /* 0x000fe40003f66070 */
[----:B------:R-:W-:Y:S01]  /*0300*/  LEA.HI.X R5, R5, UR5, R6, 0x3, P4 ;  /* 0x0000000505057c11 */ /* 0x000fe2000a0f1c06 */
[----:B------:R-:W-:Y:S01]  /*0310*/  IMAD.X R10, RZ, RZ, R12, P5 ;  /* 0x000000ffff0a7224 */ /* 0x000fe200028e060c */
[----:B------:R-:W-:Y:S01]  /*0320*/  ISETP.LT.AND.EX P1, PT, R6, UR8, !P1, P2 ;  /* 0x0000000806007c0c */ /* 0x000fe2000cf21320 */
[----:B------:R0:W5:Y:S01]  /*0330*/  @P0 LDG.E.64 R20, desc[UR12][R2.64] ;  /* 0x0000000c02140981 */ /* 0x000162000c1e1b00 */
[----:B------:R-:W-:-:S02]  /*0340*/  ISETP.LT.U32.AND P2, PT, R7, UR14, PT ;  /* 0x0000000e07007c0c */ /* 0x000fc4000bf41070 */
[C---:B------:R-:W-:Y:S02]  /*0350*/  ISETP.GE.U32.AND.EX P4, PT, R12.reuse, RZ, PT, P3 ;  /* 0x000000ff0c00720c */ /* 0x040fe40003f86130 */
[C---:B------:R-:W-:Y:S02]  /*0360*/  ISETP.GE.U32.AND P3, PT, R9.reuse, 0x10000, PT ;  /* 0x000100000900780c */ /* 0x040fe40003f66070 */
[----:B------:R-:W-:Y:S02]  /*0370*/  ISETP.LT.AND.EX P2, PT, R12, UR8, !P4, P2 ;  /* 0x000000080c007c0c */ /* 0x000fe4000e741320 */
[----:B------:R-:W-:Y:S02]  /*0380*/  ISETP.LT.U32.AND P4, PT, R9, UR14, PT ;  /* 0x0000000e09007c0c */ /* 0x000fe4000bf81070 */
[----:B------:R-:W-:Y:S02]  /*0390*/  ISETP.GE.U32.AND.EX P3, PT, R10, RZ, PT, P3 ;  /* 0x000000ff0a00720c */ /* 0x000fe40003f66130 */
[----:B------:R-:W-:-:S02]  /*03a0*/  LEA R6, P5, R7, UR4, 0x3 ;  /* 0x0000000407067c11 */ /* 0x000fc4000f8a18ff */
[----:B------:R-:W-:Y:S02]  /*03b0*/  ISETP.LT.AND.EX P3, PT, R10, UR8, !P3, P4 ;  /* 0x000000080a007c0c */ /* 0x000fe4000df61340 */
[----:B------:R-:W-:Y:S02]  /*03c0*/  LEA R8, P6, R9, UR4, 0x3 ;  /* 0x0000000409087c11 */ /* 0x000fe4000f8c18ff */
[----:B------:R-:W-:Y:S02]  /*03d0*/  LEA.HI.X R7, R7, UR5, R12, 0x3, P5 ;  /* 0x0000000507077c11 */ /* 0x000fe4000a8f1c0c */
[----:B------:R-:W-:Y:S02]  /*03e0*/  CS2R R12, SRZ ;  /* 0x00000000000c7805 */ /* 0x000fe4000001ff00 */
[----:B------:R-:W-:Y:S02]  /*03f0*/  LEA.HI.X R9, R9, UR5, R10, 0x3, P6 ;  /* 0x0000000509097c11 */ /* 0x000fe4000b0f1c0a */
[----:B------:R-:W-:Y:S01]  /*0400*/  CS2R R10, SRZ ;  /* 0x00000000000a7805 */ /* 0x000fe2000001ff00 */
        /* <DEDUP_REMOVED lines=29> */
[----:B------:R-:W-:Y:S01]  /*05e0*/  USHF.R.S64 UR9, UR9, 0x1, UR10 ;  /* 0x0000000109097899 */ /* 0x000fe2000800100a */
[----:B------:R-:W-:Y:S01]  /*05f0*/  IMAD.IADD R18, R15, 0x1, R27 ;  /* 0x000000010f127824 */ /* 0x000fe200078e021b */
[----:B------:R-:W-:Y:S01]  /*0600*/  USHF.R.S32.HI UR10, URZ, 0x1, UR10 ;  /* 0x000000013f0a7899 */ /* 0x000fe2000801140a */
[----:B------:R-:W-:-:S03]  /*0610*/  IMAD.MOV.U32 R25, RZ, RZ, R14 ;  /* 0x000000ffff197224 */ /* 0x000fc600078e000e */
[----:B------:R-:W-:Y:S02]  /*0620*/  IMAD.U32 R29, RZ, RZ, UR9 ;  /* 0x00000009ff1d7e24 */ /* 0x000fe4000f8e00ff */
[----:B------:R-:W-:-:S07]  /*0630*/  IMAD.U32 R26, RZ, RZ, UR10 ;  /* 0x0000000aff1a7e24 */ /* 0x000fce000f8e00ff */
.L_x_3237:
[C---:B------:R-:W-:Y:S01]  /*0640*/  IADD3 R14, P4, R29.reuse, 0x1, RZ ;  /* 0x000000011d0e7810 */ /* 0x040fe20007f9e0ff */
[----:B------:R-:W-:Y:S01]  /*0650*/  IMAD R27, R18, R25, RZ ;  /* 0x00000019121b7224 */ /* 0x000fe200078e02ff */
[----:B------:R-:W-:Y:S02]  /*0660*/  LOP3.LUT R15, R29, 0x1, RZ, 0xc0, !PT ;  /* 0x000000011d0f7812 */ /* 0x000fe400078ec0ff */
[----:B------:R-:W-:Y:S01]  /*0670*/  ISETP.GE.U32.AND P6, PT, R14, 0x3, PT ;  /* 0x000000030e00780c */ /* 0x000fe20003fc6070 */
[----:B------:R-:W-:Y:S01]  /*0680*/  IMAD.X R14, RZ, RZ, R26, P4 ;  /* 0x000000ffff0e7224 */ /* 0x000fe200020e061a */
[----:B------:R-:W-:Y:S01]  /*0690*/  ISETP.NE.U32.AND P4, PT, R15, 0x1, PT ;  /* 0x000000010f00780c */ /* 0x000fe20003f85070 */
[----:B------:R-:W-:-:S03]  /*06a0*/  IMAD R27, R25, R18, R27 ;  /* 0x00000012191b7224 */ /* 0x000fc600078e021b */
[----:B------:R-:W-:Y:S02]  /*06b0*/  ISETP.NE.U32.AND.EX P4, PT, RZ, RZ, PT, P4 ;  /* 0x000000ffff00720c */ /* 0x000fe40003f85140 */
[----:B------:R-:W-:Y:S02]  /*06c0*/  ISETP.GE.U32.AND.EX P6, PT, R14, RZ, PT, P6 ;  /* 0x000000ff0e00720c */ /* 0x000fe40003fc6160 */
[----:B------:R-:W-:Y:S02]  /*06d0*/  SEL R15, R18, RZ, !P4 ;  /* 0x000000ff120f7207 */ /* 0x000fe40006000000 */
[----:B------:R-:W-:Y:S02]  /*06e0*/  SEL R28, R25, 0x1, !P4 ;  /* 0x00000001191c7807 */ /* 0x000fe40006000000 */
[----:B------:R-:W-:Y:S01]  /*06f0*/  LEA.HI R24, P4, R26, R29, RZ, 0x1 ;  /* 0x0000001d1a187211 */ /* 0x000fe200078908ff */
[----:B------:R-:W-:-:S04]  /*0700*/  IMAD R15, R15, R22, RZ ;  /* 0x000000160f0f7224 */ /* 0x000fc800078e02ff */
[----:B------:R-:W-:Y:S02]  /*0710*/  IMAD R23, R23, R28, R15 ;  /* 0x0000001c17177224 */ /* 0x000fe400078e020f */
[----:B------:R-:W-:-:S04]  /*0720*/  IMAD.WIDE.U32 R14, R25, R25, RZ ;  /* 0x00000019190e7225 */ /* 0x000fc800078e00ff */
[----:B------:R-:W-:Y:S02]  /*0730*/  IMAD.IADD R18, R15, 0x1, R27 ;  /* 0x000000010f127824 */ /* 0x000fe400078e021b */
[----:B------:R-:W-:Y:S02]  /*0740*/  IMAD.MOV.U32 R25, RZ, RZ, R14 ;  /* 0x000000ffff197224 */ /* 0x000fe400078e000e */
[----:B------:R-:W-:Y:S02]  /*0750*/  IMAD.X R27, RZ, RZ, R26, P4 ;  /* 0x000000ffff1b7224 */ /* 0x000fe400020e061a */
[----:B------:R-:W-:-:S03]  /*0760*/  IMAD.WIDE.U32 R14, R28, R22, RZ ;  /* 0x000000161c0e7225 */ /* 0x000fc600078e00ff */
[----:B------:R-:W-:Y:S01]  /*0770*/  SHF.R.S64 R29, R24, 0x1, R27 ;  /* 0x00000001181d7819 */ /* 0x000fe2000000101b */
[----:B------:R-:W-:Y:S01]  /*0780*/  IMAD.IADD R23, R15, 0x1, R23 ;  /* 0x000000010f177824 */ /* 0x000fe200078e0217 */
[----:B------:R-:W-:Y:S01]  /*0790*/  SHF.R.S32.HI R26, RZ, 0x1, R27 ;  /* 0x00000001ff1a7819 */ /* 0x000fe2000001141b */
[----:B------:R-:W-:Y:S01]  /*07a0*/  IMAD.MOV.U32 R22, RZ, RZ, R14 ;  /* 0x000000ffff167224 */ /* 0x000fe200078e000e */
[----:B------:R-:W-:Y:S06]  /*07b0*/  @P6 BRA `(.L_x_3237) ;  /* 0xfffffffc00a06947 */ /* 0x000fec000383ffff */
[----:B------:R-:W-:Y:S05]  /*07c0*/  BRA `(.L_x_3236) ;  /* 0x0000000000447947 */ /* 0x000fea0003800000 */
.L_x_3235:
        /* <DEDUP_REMOVED lines=16> */
.L_x_3238:
[----:B------:R-:W-:Y:S05]  /*08d0*/  BSYNC B0 ;  /* 0x0000000000007941 */ /* 0x000fea0003800000 */
.L_x_3236:
        /* <DEDUP_REMOVED lines=33> */
.L_x_3241:
        /* <DEDUP_REMOVED lines=25> */
.L_x_3239:
        /* <DEDUP_REMOVED lines=16> */
.L_x_3242:
[----:B------:R-:W-:Y:S05]  /*0d80*/  BSYNC B0 ;  /* 0x0000000000007941 */ /* 0x000fea0003800000 */
.L_x_3240:
        /* <DEDUP_REMOVED lines=33> */
.L_x_3245:
        /* <DEDUP_REMOVED lines=25> */
.L_x_3243:
        /* <DEDUP_REMOVED lines=16> */
.L_x_3246:
[----:B------:R-:W-:Y:S05]  /*1230*/  BSYNC B0 ;  /* 0x0000000000007941 */ /* 0x000fea0003800000 */
.L_x_3244:
        /* <DEDUP_REMOVED lines=33> */
.L_x_3249:
[----:B------:R-:W-:Y:S01]  /*1450*/  LOP3.LUT R10, R29, 0x1, RZ, 0xc0, !PT ;  /* 0x000000011d0a7812 */ /* 0x000fe200078ec0ff */
[----:B------:R-:W-:-:S03]  /*1460*/  IMAD R27, R18, R25, RZ ;  /* 0x00000019121b7224 */ /* 0x000fc600078e02ff */
[----:B------:R-:W-:Y:S01]  /*1470*/  ISETP.NE.U32.AND P4, PT, R10, 0x1, PT ;  /* 0x000000010a00780c */ /* 0x000fe20003f85070 */
[----:B------:R-:W-:Y:S01]  /*1480*/  IMAD R27, R25, R18, R27 ;  /* 0x00000012191b7224 */ /* 0x000fe200078e021b */
[----:B------:R-:W-:Y:S02]  /*1490*/  IADD3 R10, P6, R29, 0x1, RZ ;  /* 0x000000011d0a7810 */ /* 0x000fe40007fde0ff */
[----:B------:R-:W-:Y:S02]  /*14a0*/  ISETP.NE.U32.AND.EX P4, PT, RZ, RZ, PT, P4 ;  /* 0x000000ffff00720c */ /* 0x000fe40003f85140 */
[----:B------:R-:W-:Y:S01]  /*14b0*/  ISETP.GE.U32.AND P5, PT, R10, 0x3, PT ;  /* 0x000000030a00780c */ /* 0x000fe20003fa6070 */
[----:B------:R-:W-:Y:S01]  /*14c0*/  IMAD.X R10, RZ, RZ, R26, P6 ;  /* 0x000000ffff0a7224 */ /* 0x000fe200030e061a */
[----:B------:R-:W-:Y:S02]  /*14d0*/  SEL R11, R18, RZ, !P4 ;  /* 0x000000ff120b7207 */ /* 0x000fe40006000000 */
[----:B------:R-:W-:-:S02]  /*14e0*/  SEL R28, R25, 0x1, !P4 ;  /* 0x00000001191c7807 */ /* 0x000fc40006000000 */
[----:B------:R-:W-:Y:S01]  /*14f0*/  ISETP.GE.U32.AND.EX P5, PT, R10, RZ, PT, P5 ;  /* 0x000000ff0a00720c */ /* 0x000fe20003fa6150 */
[----:B------:R-:W-:Y:S01]  /*1500*/  IMAD R11, R11, R22, RZ ;  /* 0x000000160b0b7224 */ /* 0x000fe200078e02ff */
[----:B------:R-:W-:-:S03]  /*1510*/  LEA.HI R24, P4, R26, R29, RZ, 0x1 ;  /* 0x0000001d1a187211 */ /* 0x000fc600078908ff */
        /* <DEDUP_REMOVED lines=12> */
.L_x_3247:
        /* <DEDUP_REMOVED lines=16> */
.L_x_3250:
[----:B------:R-:W-:Y:S05]  /*16e0*/  BSYNC B0 ;  /* 0x0000000000007941 */ /* 0x000fea0003800000 */
.L_x_3248:
[----:B------:R-:W-:Y:S01]  /*16f0*/  IMAD.WIDE.U32 R16, R0, 0x4, R16 ;  /* 0x0000000400107825 */ /* 0x000fe200078e0010 */
[----:B------:R2:W-:Y:S04]  /*1700*/  @P2 STG.E.64 desc[UR12][R6.64], R14 ;  /* 0x0000000e06002986 */ /* 0x0005e8000c101b0c */
[----:B------:R2:W-:Y:S01]  /*1710*/  @P0 STG.E.64 desc[UR12][R2.64], R20 ;  /* 0x0000001402000986 */ /* 0x0005e2000c101b0c */
[----:B------:R-:W-:-:S03]  /*1720*/  ISETP.GE.U32.AND P0, PT, R16, 0x10000, PT ;  /* 0x000100001000780c */ /* 0x000fc60003f06070 */
[----:B------:R2:W-:Y:S01]  /*1730*/  @P1 STG.E.64 desc[UR12][R4.64], R12 ;  /* 0x0000000c04001986 */ /* 0x0005e2000c101b0c */
[----:B------:R-:W-:Y:S02]  /*1740*/  ISETP.LT.U32.AND P1, PT, R16, UR14, PT ;  /* 0x0000000e10007c0c */ /* 0x000fe4000bf21070 */
[C---:B------:R-:W-:Y:S01]  /*1750*/  ISETP.GE.U32.AND.EX P0, PT, R17.reuse, RZ, PT, P0 ;  /* 0x000000ff1100720c */ /* 0x040fe20003f06100 */
[----:B------:R2:W-:Y:S01]  /*1760*/  @P3 STG.E.64 desc[UR12][R8.64], R22 ;  /* 0x0000001608003986 */ /* 0x0005e2000c101b0c */
[----:B------:R-:W-:-:S13]  /*1770*/  ISETP.LT.AND.EX P1, PT, R17, UR8, PT, P1 ;  /* 0x0000000811007c0c */ /* 0x000fda000bf21310 */
[----:B--2---:R-:W-:Y:S05]  /*1780*/  @!P0 BRA P1, `(.L_x_3251) ;  /* 0xffffffe800888947 */ /* 0x004fea000083ffff */
[----:B------:R-:W-:Y:S05]  /*1790*/  EXIT ;  /* 0x000000000000794d */ /* 0x000fea0003800000 */
.L_x_3234:
        /* <DEDUP_REMOVED lines=14> */
.L_x_3268:
[----:B------:R-:W-:-:S04]  /*1880*/  LEA R2, P0, R0, UR4, 0x5 ;  /* 0x0000000400027c11 */ /* 0x000fc8000f8028ff */
[----:B------:R-:W-:-:S05]  /*1890*/  LEA.HI.X R3, R0, UR5, R13, 0x5, P0 ;  /* 0x0000000500037c11 */ /* 0x000fca00080f2c0d */
        /* <DEDUP_REMOVED lines=27> */
[----:B------:R-:W-:Y:S02]  /*1a50*/  IMAD.MOV.U32 R12, RZ, RZ, R14 ;  /* 0x000000ffff0c7224 */ /* 0x000fe400078e000e */
[----:B------:R-:W-:-:S07]  /*1a60*/  IMAD.WIDE.U32 R14, R8, R8, RZ ;  /* 0x00000008080e7225 */ /* 0x000fce00078e00ff */
[----:B------:R-:W-:Y:S05]  /*1a70*/  @!P0 BRA `(.L_x_3254) ;  /* 0x0000000000a08947 */ /* 0x000fea0003800000 */
[----:B------:R-:W-:Y:S01]  /*1a80*/  USHF.R.S64 UR10, UR10, 0x1, UR11 ;  /* 0x000000010a0a7899 */ /* 0x000fe2000800100b */
[----:B------:R-:W-:Y:S01]  /*1a90*/  IMAD.IADD R15, R15, 0x1, R19 ;  /* 0x000000010f0f7824 */ /* 0x000fe200078e0213 */
[----:B------:R-:W-:-:S04]  /*1aa0*/  USHF.R.S32.HI UR11, URZ, 0x1, UR11 ;  /* 0x000000013f0b7899 */ /* 0x000fc8000801140b */
[----:B------:R-:W-:Y:S02]  /*1ab0*/  IMAD.U32 R16, RZ, RZ, UR10 ;  /* 0x0000000aff107e24 */ /* 0x000fe4000f8e00ff */
[----:B------:R-:W-:-:S07]  /*1ac0*/  IMAD.U32 R18, RZ, RZ, UR11 ;  /* 0x0000000bff127e24 */ /* 0x000fce000f8e00ff */
.L_x_3255:
        /* <DEDUP_REMOVED lines=10> */
[C---:B------:R-:W-:Y:S01]  /*1b70*/  SEL R8, R14.reuse, 0x1, !P0 ;  /* 0x000000010e087807 */ /* 0x040fe20004000000 */
[----:B------:R-:W-:Y:S01]  /*1b80*/  IMAD.WIDE.U32 R14, R14, R14, RZ ;  /* 0x0000000e0e0e7225 */ /* 0x000fe200078e00ff */
[----:B------:R-:W-:-:S03]  /*1b90*/  ISETP.GE.U32.AND.EX P0, PT, R19, RZ, PT, P2 ;  /* 0x000000ff1300720c */ /* 0x000fc60003f06120 */
[----:B------:R-:W-:Y:S02]  /*1ba0*/  IMAD R9, R9, R12, RZ ;  /* 0x0000000c09097224 */ /* 0x000fe400078e02ff */
[----:B------:R-:W-:Y:S02]  /*1bb0*/  IMAD.IADD R15, R15, 0x1, R21 ;  /* 0x000000010f0f7824 */ /* 0x000fe400078e0215 */
[----:B------:R-:W-:Y:S02]  /*1bc0*/  IMAD R19, R17, R8, R9 ;  /* 0x0000000811137224 */ /* 0x000fe400078e0209 */
[----:B------:R-:W-:Y:S02]  /*1bd0*/  IMAD.X R17, RZ, RZ, R18, P3 ;  /* 0x000000ffff117224 */ /* 0x000fe400018e0612 */
[----:B------:R-:W-:-:S03]  /*1be0*/  IMAD.WIDE.U32 R8, R8, R12, RZ ;  /* 0x0000000c08087225 */ /* 0x000fc600078e00ff */
[--C-:B------:R-:W-:Y:S01]  /*1bf0*/  SHF.R.S64 R16, R16, 0x1, R17.reuse ;  /* 0x0000000110107819 */ /* 0x100fe20000001011 */
[----:B------:R-:W-:Y:S01]  /*1c00*/  IMAD.MOV.U32 R12, RZ, RZ, R8 ;  /* 0x000000ffff0c7224 */ /* 0x000fe200078e0008 */
[----:B------:R-:W-:Y:S01]  /*1c10*/  SHF.R.S32.HI R18, RZ, 0x1, R17 ;  /* 0x00000001ff127819 */ /* 0x000fe20000011411 */
[----:B------:R-:W-:Y:S01]  /*1c20*/  IMAD.IADD R17, R9, 0x1, R19 ;  /* 0x0000000109117824 */ /* 0x000fe200078e0213 */
[----:B------:R-:W-:Y:S06]  /*1c30*/  @P0 BRA `(.L_x_3255) ;  /* 0xfffffffc00a40947 */ /* 0x000fec000383ffff */
[----:B------:R-:W-:Y:S05]  /*1c40*/  BRA `(.L_x_3254) ;  /* 0x00000000002c7947 */ /* 0x000fea0003800000 */
.L_x_3253:
        /* <DEDUP_REMOVED lines=11> */
.L_x_3254:
[----:B------:R-:W-:Y:S05]  /*1d00*/  BSYNC B0 ;  /* 0x0000000000007941 */ /* 0x000fea0003800000 */
.L_x_3252:
        /* <DEDUP_REMOVED lines=34> */
.L_x_3259:
        /* <DEDUP_REMOVED lines=24> */
.L_x_3257:
        /* <DEDUP_REMOVED lines=11> */
.L_x_3258:
[----:B------:R-:W-:Y:S05]  /*2160*/  BSYNC B0 ;  /* 0x0000000000007941 */ /* 0x000fea0003800000 */
.L_x_3256:
        /* <DEDUP_REMOVED lines=34> */
.L_x_3263:
        /* <DEDUP_REMOVED lines=24> */
.L_x_3261:
        /* <DEDUP_REMOVED lines=11> */
.L_x_3262:
[----:B------:R-:W-:Y:S05]  /*25c0*/  BSYNC B0 ;  /* 0x0000000000007941 */ /* 0x000fea0003800000 */
.L_x_3260:
        /* <DEDUP_REMOVED lines=34> */
.L_x_3267:
        /* <DEDUP_REMOVED lines=24> */
.L_x_3265:
        /* <DEDUP_REMOVED lines=11> */
.L_x_3266:
[----:B------:R-:W-:Y:S05]  /*2a20*/  BSYNC B0 ;  /* 0x0000000000007941 */ /* 0x000fea0003800000 */
.L_x_3264:
[----:B------:R-:W-:Y:S01]  /*2a30*/  IADD3 R0, P0, R0, UR15, RZ ;  /* 0x0000000f00007c10 */ /* 0x000fe2000ff1e0ff */
[----:B------:R-:W-:Y:S01]  /*2a40*/  IMAD.MOV.U32 R6, RZ, RZ, R12 ;  /* 0x000000ffff067224 */ /* 0x000fe200078e000c */
[----:B------:R0:W-:Y:S01]  /*2a50*/  STG.E.128 desc[UR12][R2.64], R8 ;  /* 0x0000000802007986 */ /* 0x0001e2000c101d0c */
[----:B------:R-:W-:Y:S01]  /*2a60*/  IMAD.MOV.U32 R7, RZ, RZ, R17 ;  /* 0x000000ffff077224 */ /* 0x000fe200078e0011 */
[C---:B------:R-:W-:Y:S01]  /*2a70*/  ISETP.LT.U32.AND P1, PT, R0.reuse, 0x4000, PT ;  /* 0x000040000000780c */ /* 0x040fe20003f21070 */
[----:B------:R-:W-:Y:S02]  /*2a80*/  IMAD.SHL.U32 R12, R0, 0x4, RZ ;  /* 0x00000004000c7824 */ /* 0x000fe400078e00ff */
[----:B------:R-:W-:Y:S01]  /*2a90*/  IMAD.X R13, RZ, RZ, R13, P0 ;  /* 0x000000ffff0d7224 */ /* 0x000fe200000e060d */
[----:B------:R0:W-:Y:S02]  /*2aa0*/  STG.E.128 desc[UR12][R2.64+0x10], R4 ;  /* 0x0000100402007986 */ /* 0x0001e4000c101d0c */
[----:B------:R-:W-:-:S02]  /*2ab0*/  ISETP.GE.U32.AND P0, PT, R12, UR14, PT ;  /* 0x0000000e0c007c0c */ /* 0x000fc4000bf06070 */
[----:B------:R-:W-:Y:S02]  /*2ac0*/  SHF.L.U64.HI R12, R0, 0x2, R13 ;  /* 0x00000002000c7819 */ /* 0x000fe4000001020d */
[----:B------:R-:W-:Y:S02]  /*2ad0*/  ISETP.LT.U32.AND.EX P1, PT, R13, RZ, PT, P1 ;  /* 0x000000ff0d00720c */ /* 0x000fe40003f21110 */
[----:B------:R-:W-:-:S13]  /*2ae0*/  ISETP.GE.AND.EX P0, PT, R12, UR8, PT, P0 ;  /* 0x000000080c007c0c */ /* 0x000fda000bf06300 */
[----:B0-----:R-:W-:Y:S05]  /*2af0*/  @!P0 BRA P1, `(.L_x_3268) ;  /* 0xffffffec00608947 */ /* 0x001fea000083ffff */
[----:B------:R-:W-:Y:S05]  /*2b00*/  EXIT ;  /* 0x000000000000794d */ /* 0x000fea0003800000 */
.L_x_3269:
        /* <DEDUP_REMOVED lines=15> */
.L_x_4012:


//--------------------- .text._ZN2at6native61_GLOBAL__N__44eb8e94_28_ForeachBinaryOpScalarList_cu_dda10a6925multi_tensor_apply_kernelINS1_28TensorListScalarListMetadataIiLi1EEENS1_25BinaryOpScalarListFunctorIiLi1ELi1ELi0EEEJNS1_13power_functorIiEEEEEvT_T0_DpT1_ --------------------------
	.section	.text._ZN2at6native61_GLOBAL__N__44eb8e94_28_ForeachBinaryOpScalarList_cu_dda10a6925multi_tensor_apply_kernelINS1_28TensorListScalarListMetadataIiLi1EEENS1_25BinaryOpScalarListFunctorIiLi1ELi1ELi0EEEJNS1_13power_functorIiEEEEEvT_T0_DpT1_,"ax",@progbits
	.align	128
.text._ZN2at6native61_GLOBAL__N__44eb8e94_28_ForeachBinaryOpScalarList_cu_dda10a6925multi_tensor_apply_kernelINS1_28TensorListScalarListMetadataIiLi1EEENS1_25BinaryOpScalarListFunctorIiLi1ELi1ELi0EEEJNS1_13power_functorIiEEEEEvT_T0_DpT1_:
        .type           _ZN2at6native61_GLOBAL__N__44eb8e94_28_ForeachBinaryOpScalarList_cu_dda10a6925multi_tensor_apply_kernelINS1_28TensorListScalarListMetadataIiLi1EEENS1_25BinaryOpScalarListFunctorIiLi1ELi1ELi0EEEJNS1_13power_functorIiEEEEEvT_T0_DpT1_,@function
        .size           _ZN2at6native61_GLOBAL__N__44eb8e94_28_ForeachBinaryOpScalarList_cu_dda10a6925multi_tensor_apply_kernelINS1_28TensorListScalarListMetadataIiLi1EEENS1_25BinaryOpScalarListFunctorIiLi1ELi1ELi0EEEJNS1_13power_functorIiEEEEEvT_T0_DpT1_,(.L_x_4013 - _ZN2at6native61_GLOBAL__N__44eb8e94_28_ForeachBinaryOpScalarList_cu_dda10a6925multi_tensor_apply_kernelINS1_28TensorListScalarListMetadataIiLi1EEENS1_25BinaryOpScalarListFunctorIiLi1ELi1ELi0EEEJNS1_13power_functorIiEEEEEvT_T0_DpT1_)
        .other          _ZN2at6native61_GLOBAL__N__44eb8e94_28_ForeachBinaryOpScalarList_cu_dda10a6925multi_tensor_apply_kernelINS1_28TensorListScalarListMetadataIiLi1EEENS1_25BinaryOpScalarListFunctorIiLi1ELi1ELi0EEEJNS1_13power_functorIiEEEEEvT_T0_DpT1_,@"STO_CUDA_ENTRY STV_DEFAULT"
_ZN2at6native61_GLOBAL__N__44eb8e94_28_ForeachBinaryOpScalarList_cu_dda10a6925multi_tensor_apply_kernelINS1_28TensorListScalarListMetadataIiLi1EEENS1_25BinaryOpScalarListFunctorIiLi1ELi1ELi0EEEJNS1_13power_functorIiEEEEEvT_T0_DpT1_:
        /* <DEDUP_REMOVED lines=28> */
.L_x_3287:
        /* <DEDUP_REMOVED lines=9> */
[C---:B------:R-:W-:Y:S01]  /*0250*/  LEA R10, P3, R5.reuse, R2, 0x2 ;  /* 0x00000002050a7211 */ /* 0x040fe200078610ff */
[----:B------:R-:W-:Y:S01]  /*0260*/  IMAD.X R17, RZ, RZ, R23, P4 ;  /* 0x000000ffff117224 */ /* 0x000fe200020e0617 */
[----:B------:R-:W-:-:S02]  /*0270*/  ISETP.LT.U32.AND P2, PT, R5, R13, PT ;  /* 0x0000000d0500720c */ /* 0x000fc40003f41070 */
[----:B------:R-:W-:Y:S02]  /*0280*/  ISETP.GE.U32.AND.EX P0, PT, R9, RZ, PT, P0 ;  /* 0x000000ff0900720c */ /* 0x000fe40003f06100 */
        /* <DEDUP_REMOVED lines=9> */
[----:B------:R0:W5:Y:S01]  /*0320*/  @P0 LDG.E R22, desc[UR4][R10.64] ;  /* 0x000000040a160981 */ /* 0x000162000c1e1900 */
        /* <DEDUP_REMOVED lines=11> */
[-C--:B------:R-:W-:Y:S02]  /*03e0*/  LEA.HI.X R7, R21, R3.reuse, R23, 0x2, P5 ;  /* 0x0000000315077211 */ /* 0x080fe400028f1417 */
[----:B------:R-:W-:Y:S02]  /*03f0*/  CS2R R20, SRZ ;  /* 0x0000000000147805 */ /* 0x000fe4000001ff00 */
[----:B------:R-:W-:-:S04]  /*0400*/  LEA.HI.X R5, R5, R3, R17, 0x2, P2 ;  /* 0x0000000305057211 */ /* 0x000fc800010f1411 */
[----:B------:R0:W5:Y:S04]  /*0410*/  @P3 LDG.E R21, desc[UR4][R6.64] ;  /* 0x0000000406153981 */ /* 0x000168000c1e1900 */
[----:B------:R0:W5:Y:S04]  /*0420*/  @P1 LDG.E R20, desc[UR4][R8.64] ;  /* 0x0000000408141981 */ /* 0x000168000c1e1900 */
[----:B------:R0:W5:Y:S01]  /*0430*/  @P4 LDG.E R18, desc[UR4][R4.64] ;  /* 0x0000000404124981 */ /* 0x000162000c1e1900 */
[----:B------:R-:W-:-:S13]  /*0440*/  ISETP.GE.AND P2, PT, R12, RZ, PT ;  /* 0x000000ff0c00720c */ /* 0x000fda0003f46270 */
[----:B0-----:R-:W-:Y:S05]  /*0450*/  @!P2 BRA `(.L_x_3271) ;  /* 0x00000000005ca947 */ /* 0x001fea0003800000 */
        /* <DEDUP_REMOVED lines=10> */
[----:B------:R-:W-:-:S04]  /*0500*/  LEA.HI R21, R12, R12, RZ, 0x1 ;  /* 0x0000000c0c157211 */ /* 0x000fc800078f08ff */
[----:B------:R-:W-:-:S07]  /*0510*/  SHF.R.S32.HI R21, RZ, 0x1, R21 ;  /* 0x00000001ff157819 */ /* 0x000fce0000011415 */
.L_x_3273:
[----:B------:R-:W-:-:S04]  /*0520*/  LOP3.LUT R24, R21, 0x1, RZ, 0xc0, !PT ;  /* 0x0000000115187812 */ /* 0x000fc800078ec0ff */
[----:B------:R-:W-:Y:S01]  /*0530*/  ISETP.NE.U32.AND P5, PT, R24, 0x1, PT ;  /* 0x000000011800780c */ /* 0x000fe20003fa5070 */
[C---:B------:R-:W-:Y:S01]  /*0540*/  VIADD R24, R21.reuse, 0x1 ;  /* 0x0000000115187836 */ /* 0x040fe20000000000 */
[----:B------:R-:W-:-:S04]  /*0550*/  LEA.HI R21, R21, R21, RZ, 0x1 ;  /* 0x0000001515157211 */ /* 0x000fc800078f08ff */
[----:B------:R-:W-:Y:S02]  /*0560*/  ISETP.GE.U32.AND P6, PT, R24, 0x3, PT ;  /* 0x000000031800780c */ /* 0x000fe40003fc6070 */
[C---:B------:R-:W-:Y:S01]  /*0570*/  SEL R24, R23.reuse, 0x1, !P5 ;  /* 0x0000000117187807 */ /* 0x040fe20006800000 */
[----:B------:R-:W-:Y:S01]  /*0580*/  IMAD R23, R23, R23, RZ ;  /* 0x0000001717177224 */ /* 0x000fe200078e02ff */
[----:B------:R-:W-:-:S03]  /*0590*/  SHF.R.S32.HI R21, RZ, 0x1, R21 ;  /* 0x00000001ff157819 */ /* 0x000fc60000011415 */
[----:B------:R-:W-:-:S06]  /*05a0*/  IMAD R17, R24, R17, RZ ;  /* 0x0000001118117224 */ /* 0x000fcc00078e02ff */
[----:B------:R-:W-:Y:S05]  /*05b0*/  @P6 BRA `(.L_x_3273) ;  /* 0xfffffffc00d86947 */ /* 0x000fea000383ffff */
[----:B------:R-:W-:Y:S05]  /*05c0*/  BRA `(.L_x_3272) ;  /* 0x00000000002c7947 */ /* 0x000fea0003800000 */
.L_x_3271:
        /* <DEDUP_REMOVED lines=10> */
.L_x_3274:
[----:B------:R-:W-:Y:S05]  /*0670*/  BSYNC B0 ;  /* 0x0000000000007941 */ /* 0x000fea0003800000 */
.L_x_3272:
[----:B------:R-:W-:Y:S05]  /*0680*/  @!P2 BRA `(.L_x_3275) ;  /* 0x00000000005ca947 */ /* 0x000fea0003800000 */
[----:B------:R-:W-:Y:S01]  /*0690*/  ISETP.NE.AND P5, PT, R12, RZ, PT ;  /* 0x000000ff0c00720c */ /* 0x000fe20003fa5270 */
[----:B-----5:R-:W-:-:S12]  /*06a0*/  IMAD.MOV.U32 R21, RZ, RZ, 0x1 ;  /* 0x00000001ff157424 */ /* 0x020fd800078e00ff */
[----:B------:R-:W-:Y:S05]  /*06b0*/  @!P5 BRA `(.L_x_3276) ;  /* 0x00000000007cd947 */ /* 0x000fea0003800000 */
[C---:B------:R-:W-:Y:S01]  /*06c0*/  VIADD R23, R12.reuse, 0x1 ;  /* 0x000000010c177836 */ /* 0x040fe20000000000 */
[----:B------:R-:W-:-:S04]  /*06d0*/  LOP3.LUT R21, R12, 0x1, RZ, 0xc0, !PT ;  /* 0x000000010c157812 */ /* 0x000fc800078ec0ff */
[----:B------:R-:W-:Y:S01]  /*06e0*/  ISETP.GE.U32.AND P6, PT, R23, 0x3, PT ;  /* 0x000000031700780c */ /* 0x000fe20003fc6070 */
[----:B------:R-:W-:Y:S01]  /*06f0*/  IMAD R23, R22, R22, RZ ;  /* 0x0000001616177224 */ /* 0x000fe200078e02ff */
[----:B------:R-:W-:-:S04]  /*0700*/  ISETP.NE.U32.AND P5, PT, R21, 0x1, PT ;  /* 0x000000011500780c */ /* 0x000fc80003fa5070 */
[----:B------:R-:W-:-:S07]  /*0710*/  SEL R21, R22, 0x1, !P5 ;  /* 0x0000000116157807 */ /* 0x000fce0006800000 */
[----:B------:R-:W-:Y:S05]  /*0720*/  @!P6 BRA `(.L_x_3276) ;  /* 0x000000000060e947 */ /* 0x000fea0003800000 */
[----:B------:R-:W-:-:S04]  /*0730*/  LEA.HI R22, R12, R12, RZ, 0x1 ;  /* 0x0000000c0c167211 */ /* 0x000fc800078f08ff */
[----:B------:R-:W-:-:S07]  /*0740*/  SHF.R.S32.HI R22, RZ, 0x1, R22 ;  /* 0x00000001ff167819 */ /* 0x000fce0000011416 */
.L_x_3277:
        /* <DEDUP_REMOVED lines=11> */
.L_x_3275:
        /* <DEDUP_REMOVED lines=10> */
.L_x_3278:
[----:B------:R-:W-:Y:S05]  /*08a0*/  BSYNC B0 ;  /* 0x0000000000007941 */ /* 0x000fea0003800000 */
.L_x_3276:
        /* <DEDUP_REMOVED lines=14> */
.L_x_3281:
        /* <DEDUP_REMOVED lines=11> */
.L_x_3279:
[----:B------:R-:W-:Y:S01]  /*0a40*/  ISETP.NE.AND P5, PT, R20, 0x1, PT ;  /* 0x000000011400780c */ /* 0x000fe20003fa5270 */
        /* <DEDUP_REMOVED lines=9> */
.L_x_3282:
[----:B------:R-:W-:Y:S05]  /*0ae0*/  BSYNC B0 ;  /* 0x0000000000007941 */ /* 0x000fea0003800000 */
.L_x_3280:
        /* <DEDUP_REMOVED lines=14> */
.L_x_3285:
        /* <DEDUP_REMOVED lines=11> */
.L_x_3283:
        /* <DEDUP_REMOVED lines=10> */
.L_x_3286:
[----:B------:R-:W-:Y:S05]  /*0d20*/  BSYNC B0 ;  /* 0x0000000000007941 */ /* 0x000fea0003800000 */
.L_x_3284:
[----:B------:R-:W-:Y:S01]  /*0d30*/  IMAD.MOV.U32 R18, RZ, RZ, R16 ;  /* 0x000000ffff127224 */ /* 0x000fe200078e0010 */
[----:B------:R2:W-:Y:S03]  /*0d40*/  @P3 STG.E desc[UR4][R6.64], R17 ;  /* 0x0000001106003986 */ /* 0x0005e6000c101904 */
[----:B------:R-:W-:Y:S01]  /*0d50*/  IMAD.WIDE.U32 R18, R14, 0x4, R18 ;  /* 0x000000040e127825 */ /* 0x000fe200078e0012 */
[----:B------:R2:W-:Y:S03]  /*0d60*/  @P0 STG.E desc[UR4][R10.64], R21 ;  /* 0x000000150a000986 */ /* 0x0005e6000c101904 */
[----:B------:R-:W-:Y:S01]  /*0d70*/  IMAD.MOV.U32 R16, RZ, RZ, R18 ;  /* 0x000000ffff107224 */ /* 0x000fe200078e0012 */
[----:B------:R2:W-:Y:S01]  /*0d80*/  @P1 STG.E desc[UR4][R8.64], R23 ;  /* 0x0000001708001986 */ /* 0x0005e2000c101904 */
[----:B------:R-:W-:-:S02]  /*0d90*/  ISETP.GE.U32.AND P0, PT, R18, 0x10000, PT ;  /* 0x000100001200780c */ /* 0x000fc40003f06070 */
[----:B------:R-:W-:Y:S01]  /*0da0*/  ISETP.LT.U32.AND P1, PT, R18, R13, PT ;  /* 0x0000000d1200720c */ /* 0x000fe20003f21070 */
[----:B------:R2:W-:Y:S01]  /*0db0*/  @P4 STG.E desc[UR4][R4.64], R25 ;  /* 0x0000001904004986 */ /* 0x0005e2000c101904 */
[C---:B------:R-:W-:Y:S02]  /*0dc0*/  ISETP.GE.U32.AND.EX P0, PT, R19.reuse, RZ, PT, P0 ;  /* 0x000000ff1300720c */ /* 0x040fe40003f06100 */
[----:B------:R-:W-:-:S13]  /*0dd0*/  ISETP.LT.AND.EX P1, PT, R19, R0, PT, P1 ;  /* 0x000000001300720c */ /* 0x000fda0003f21310 */
[----:B--2---:R-:W-:Y:S05]  /*0de0*/  @!P0 BRA P1, `(.L_x_3287) ;  /* 0xfffffff000f48947 */ /* 0x004fea000083ffff */
[----:B------:R-:W-:Y:S05]  /*0df0*/  EXIT ;  /* 0x000000000000794d */ /* 0x000fea0003800000 */
.L_x_3270:
        /* <DEDUP_REMOVED lines=12> */
.L_x_3304:
[----:B------:R-:W-:-:S04]  /*0ec0*/  LEA R14, P0, R17, R2, 0x4 ;  /* 0x00000002110e7211 */ /* 0x000fc800078020ff */
[----:B------:R-:W-:-:S05]  /*0ed0*/  LEA.HI.X R15, R17, R3, R16, 0x4, P0 ;  /* 0x00000003110f7211 */ /* 0x000fca00000f2410 */
[----:B------:R0:W5:Y:S01]  /*0ee0*/  LDG.E.128 R4, desc[UR4][R14.64] ;  /* 0x000000040e047981 */ /* 0x000162000c1e1d00 */
[----:B------:R-:W-:Y:S01]  /*0ef0*/  ISETP.GE.AND P0, PT, R12, RZ, PT ;  /* 0x000000ff0c00720c */ /* 0x000fe20003f06270 */
[----:B------:R-:W-:-:S12]  /*0f00*/  BSSY B0, `(.L_x_3288) ;  /* 0x0000020000007945 */ /* 0x000fd80003800000 */
        /* <DEDUP_REMOVED lines=14> */
.L_x_3291:
        /* <DEDUP_REMOVED lines=11> */
.L_x_3289:
[----:B-----5:R-:W-:Y:S01]  /*10a0*/  ISETP.NE.AND P1, PT, R4, 0x1, PT ;  /* 0x000000010400780c */ /* 0x020fe20003f25270 */
[----:B------:R-:W-:-:S12]  /*10b0*/  IMAD.MOV.U32 R8, RZ, RZ, 0x1 ;  /* 0x00000001ff087424 */ /* 0x000fd800078e00ff */
[----:B------:R-:W-:Y:S05]  /*10c0*/  @!P1 BRA `(.L_x_3290) ;  /* 0x00000000000c9947 */ /* 0x000fea0003800000 */
[----:B------:R-:W-:Y:S01]  /*10d0*/  ISETP.NE.AND P1, PT, R4, -0x1, PT ;  /* 0xffffffff0400780c */ /* 0x000fe20003f25270 */
[----:B------:R-:W-:-:S12]  /*10e0*/  IMAD.MOV.U32 R8, RZ, RZ, R18 ;  /* 0x000000ffff087224 */ /* 0x000fd800078e0012 */
[----:B------:R-:W-:-:S07]  /*10f0*/  @P1 IMAD.MOV.U32 R8, RZ, RZ, RZ ;  /* 0x000000ffff081224 */ /* 0x000fce00078e00ff */
.L_x_3290:
[----:B------:R-:W-:Y:S05]  /*1100*/  BSYNC B0 ;  /* 0x0000000000007941 */ /* 0x000fea0003800000 */
.L_x_3288:
        /* <DEDUP_REMOVED lines=15> */
.L_x_3295:
        /* <DEDUP_REMOVED lines=11> */
.L_x_3293:
[----:B-----5:R-:W-:Y:S01]  /*12b0*/  ISETP.NE.AND P1, PT, R5, 0x1, PT ;  /* 0x000000010500780c */ /* 0x020fe20003f25270 */
[----:B------:R-:W-:-:S12]  /*12c0*/  IMAD.MOV.U32 R9, RZ, RZ, 0x1 ;  /* 0x00000001ff097424 */ /* 0x000fd800078e00ff */
[----:B------:R-:W-:Y:S05]  /*12d0*/  @!P1 BRA `(.L_x_3294) ;  /* 0x00000000000c9947 */ /* 0x000fea0003800000 */
[----:B------:R-:W-:Y:S01]  /*12e0*/  ISETP.NE.AND P1, PT, R5, -0x1, PT ;  /* 0xffffffff0500780c */ /* 0x000fe20003f25270 */
[----:B------:R-:W-:-:S12]  /*12f0*/  IMAD.MOV.U32 R9, RZ, RZ, R18 ;  /* 0x000000ffff097224 */ /* 0x000fd800078e0012 */
[----:B------:R-:W-:-:S07]  /*1300*/  @P1 IMAD.MOV.U32 R9, RZ, RZ, RZ ;  /* 0x000000ffff091224 */ /* 0x000fce00078e00ff */
.L_x_3294:
[----:B------:R-:W-:Y:S05]  /*1310*/  BSYNC B0 ;  /* 0x0000000000007941 */ /* 0x000fea0003800000 */
.L_x_3292:
        /* <DEDUP_REMOVED lines=15> */
.L_x_3299:
        /* <DEDUP_REMOVED lines=11> */
.L_x_3297:
[----:B-----5:R-:W-:Y:S01]  /*14c0*/  ISETP.NE.AND P1, PT, R6, 0x1, PT ;  /* 0x000000010600780c */ /* 0x020fe20003f25270 */
[----:B------:R-:W-:-:S12]  /*14d0*/  IMAD.MOV.U32 R10, RZ, RZ, 0x1 ;  /* 0x00000001ff0a7424 */ /* 0x000fd800078e00ff */
[----:B------:R-:W-:Y:S05]  /*14e0*/  @!P1 BRA `(.L_x_3298) ;  /* 0x00000000000c9947 */ /* 0x000fea0003800000 */
[----:B------:R-:W-:Y:S01]  /*14f0*/  ISETP.NE.AND P1, PT, R6, -0x1, PT ;  /* 0xffffffff0600780c */ /* 0x000fe20003f25270 */
[----:B------:R-:W-:-:S12]  /*1500*/  IMAD.MOV.U32 R10, RZ, RZ, R18 ;  /* 0x000000ffff0a7224 */ /* 0x000fd800078e0012 */
[----:B------:R-:W-:-:S07]  /*1510*/  @P1 IMAD.MOV.U32 R10, RZ, RZ, RZ ;  /* 0x000000ffff0a1224 */ /* 0x000fce00078e00ff */
.L_x_3298:
[----:B------:R-:W-:Y:S05]  /*1520*/  BSYNC B0 ;  /* 0x0000000000007941 */ /* 0x000fea0003800000 */
.L_x_3296:
        /* <DEDUP_REMOVED lines=15> */
.L_x_3303:
        /* <DEDUP_REMOVED lines=11> */
.L_x_3301:
[----:B-----5:R-:W-:Y:S01]  /*16d0*/  ISETP.NE.AND P0, PT, R7, 0x1, PT ;  /* 0x000000010700780c */ /* 0x020fe20003f05270 */
[----:B------:R-:W-:-:S12]  /*16e0*/  IMAD.MOV.U32 R11, RZ, RZ, 0x1 ;  /* 0x00000001ff0b7424 */ /* 0x000fd800078e00ff */
[----:B------:R-:W-:Y:S05]  /*16f0*/  @!P0 BRA `(.L_x_3302) ;  /* 0x00000000000c8947 */ /* 0x000fea0003800000 */
[----:B------:R-:W-:Y:S01]  /*1700*/  ISETP.NE.AND P0, PT, R7, -0x1, PT ;  /* 0xffffffff0700780c */ /* 0x000fe20003f05270 */
[----:B------:R-:W-:-:S12]  /*1710*/  IMAD.MOV.U32 R11, RZ, RZ, R18 ;  /* 0x000000ffff0b7224 */ /* 0x000fd800078e0012 */
[----:B------:R-:W-:-:S07]  /*1720*/  @P0 IMAD.MOV.U32 R11, RZ, RZ, RZ ;  /* 0x000000ffff0b0224 */ /* 0x000fce00078e00ff */
.L_x_3302:
[----:B------:R-:W-:Y:S05]  /*1730*/  BSYNC B0 ;  /* 0x0000000000007941 */ /* 0x000fea0003800000 */
.L_x_3300:
[----:B------:R-:W-:Y:S01]  /*1740*/  IADD3 R17, P0, R17, UR6, RZ ;  /* 0x0000000611117c10 */ /* 0x000fe2000ff1e0ff */
[----:B------:R0:W-:Y:S03]  /*1750*/  STG.E.128 desc[UR4][R14.64], R8 ;  /* 0x000000080e007986 */ /* 0x0001e6000c101d04 */
[C---:B------:R-:W-:Y:S01]  /*1760*/  ISETP.LT.U32.AND P1, PT, R17.reuse, 0x4000, PT ;  /* 0x000040001100780c */ /* 0x040fe20003f21070 */
[----:B-----5:R-:W-:Y:S02]  /*1770*/  IMAD.SHL.U32 R4, R17, 0x4, RZ ;  /* 0x0000000411047824 */ /* 0x020fe400078e00ff */
[----:B------:R-:W-:-:S03]  /*1780*/  IMAD.X R16, RZ, RZ, R16, P0 ;  /* 0x000000ffff107224 */ /* 0x000fc600000e0610 */
[----:B------:R-:W-:Y:S02]  /*1790*/  ISETP.GE.U32.AND P0, PT, R4, R13, PT ;  /* 0x0000000d0400720c */ /* 0x000fe40003f06070 */
[----:B------:R-:W-:Y:S02]  /*17a0*/  SHF.L.U64.HI R5, R17, 0x2, R16 ;  /* 0x0000000211057819 */ /* 0x000fe40000010210 */
[----:B------:R-:W-:Y:S02]  /*17b0*/  ISETP.LT.U32.AND.EX P1, PT, R16, RZ, PT, P1 ;  /* 0x000000ff1000720c */ /* 0x000fe40003f21110 */
[----:B------:R-:W-:-:S13]  /*17c0*/  ISETP.GE.AND.EX P0, PT, R5, R0, PT, P0 ;  /* 0x000000000500720c */ /* 0x000fda0003f06300 */
[----:B0-----:R-:W-:Y:S05]  /*17d0*/  @!P0 BRA P1, `(.L_x_3304) ;  /* 0xfffffff400b88947 */ /* 0x001fea000083ffff */
[----:B------:R-:W-:Y:S05]  /*17e0*/  EXIT ;  /* 0x000000000000794d */ /* 0x000fea0003800000 */
.L_x_3305:
        /* <DEDUP_REMOVED lines=9> */
.L_x_4013:


//--------------------- .text._ZN2at6native61_GLOBAL__N__44eb8e94_28_ForeachBinaryOpScalarList_cu_dda10a6925multi_tensor_apply_kernelINS1_28TensorListScalarListMetadataIaLi1EEENS1_25BinaryOpScalarListFunctorIaLi1ELi1ELi0EEEJNS1_13power_functorIaEEEEEvT_T0_DpT1_ --------------------------
	.section	.text._ZN2at6native61_GLOBAL__N__44eb8e94_28_ForeachBinaryOpScalarList_cu_dda10a6925multi_tensor_apply_kernelINS1_28TensorListScalarListMetadataIaLi1EEENS1_25BinaryOpScalarListFunctorIaLi1ELi1ELi0EEEJNS1_13power_functorIaEEEEEvT_T0_DpT1_,"ax",@progbits
	.align	128
.text._ZN2at6native61_GLOBAL__N__44eb8e94_28_ForeachBinaryOpScalarList_cu_dda10a6925multi_tensor_apply_kernelINS1_28TensorListScalarListMetadataIaLi1EEENS1_25BinaryOpScalarListFunctorIaLi1ELi1ELi0EEEJNS1_13power_functorIaEEEEEvT_T0_DpT1_:
        .type           _ZN2at6native61_GLOBAL__N__44eb8e94_28_ForeachBinaryOpScalarList_cu_dda10a6925multi_tensor_apply_kernelINS1_28TensorListScalarListMetadataIaLi1EEENS1_25BinaryOpScalarListFunctorIaLi1ELi1ELi0EEEJNS1_13power_functorIaEEEEEvT_T0_DpT1_,@function
        .size           _ZN2at6native61_GLOBAL__N__44eb8e94_28_ForeachBinaryOpScalarList_cu_dda10a6925multi_tensor_apply_kernelINS1_28TensorListScalarListMetadataIaLi1EEENS1_25BinaryOpScalarListFunctorIaLi1ELi1ELi0EEEJNS1_13power_functorIaEEEEEvT_T0_DpT1_,(.L_x_4014 - _ZN2at6native61_GLOBAL__N__44eb8e94_28_ForeachBinaryOpScalarList_cu_dda10a6925multi_tensor_apply_kernelINS1_28TensorListScalarListMetadataIaLi1EEENS1_25BinaryOpScalarListFunctorIaLi1ELi1ELi0EEEJNS1_13power_functorIaEEEEEvT_T0_DpT1_)
        .other          _ZN2at6native61_GLOBAL__N__44eb8e94_28_ForeachBinaryOpScalarList_cu_dda10a6925multi_tensor_apply_kernelINS1_28TensorListScalarListMetadataIaLi1EEENS1_25BinaryOpScalarListFunctorIaLi1ELi1ELi0EEEJNS1_13power_functorIaEEEEEvT_T0_DpT1_,@"STO_CUDA_ENTRY STV_DEFAULT"
_ZN2at6native61_GLOBAL__N__44eb8e94_28_ForeachBinaryOpScalarList_cu_dda10a6925multi_tensor_apply_kernelINS1_28TensorListScalarListMetadataIaLi1EEENS1_25BinaryOpScalarListFunctorIaLi1ELi1ELi0EEEJNS1_13power_functorIaEEEEEvT_T0_DpT1_:
        /* <DEDUP_REMOVED lines=25> */
.L_x_3323:
[----:B0-----:R-:W-:Y:S01]  /*0190*/  IADD3 R19, P0, R17, R14, RZ ;  /* 0x0000000e11137210 */ /* 0x001fe20007f1e0ff */
[C---:B-1----:R-:W-:Y:S01]  /*01a0*/  IMAD R2, R16.reuse, 0x3, RZ ;  /* 0x0000000310027824 */ /* 0x042fe200078e02ff */
[----:B------:R-:W-:Y:S02]  /*01b0*/  PRMT R21, RZ, 0x7610, R21 ;  /* 0x00007610ff157816 */ /* 0x000fe40000000015 */
[-C--:B------:R-:W-:Y:S01]  /*01c0*/  IADD3 R8, P1, R16, R19.reuse, RZ ;  /* 0x0000001310087210 */ /* 0x080fe20007f3e0ff */
[----:B------:R-:W-:Y:S01]  /*01d0*/  IMAD.X R23, RZ, RZ, R15, P0 ;  /* 0x000000ffff177224 */ /* 0x000fe200000e060f */
[----:B------:R-:W-:Y:S02]  /*01e0*/  ISETP.GE.U32.AND P5, PT, R19, 0x10000, PT ;  /* 0x000100001300780c */ /* 0x000fe40003fa6070 */
[-C--:B------:R-:W-:Y:S01]  /*01f0*/  IADD3 R2, P4, R2, R19.reuse, RZ ;  /* 0x0000001302027210 */ /* 0x080fe20007f9e0ff */
[----:B------:R-:W-:Y:S01]  /*0200*/  IMAD.X R7, RZ, RZ, R23, P1 ;  /* 0x000000ffff077224 */ /* 0x000fe200008e0617 */
[----:B------:R-:W-:-:S02]  /*0210*/  LEA R4, P3, R16, R19, 0x1 ;  /* 0x0000001310047211 */ /* 0x000fc400078608ff */
[-C--:B------:R-:W-:Y:S01]  /*0220*/  ISETP.LT.U32.AND P0, PT, R19, R11.reuse, PT ;  /* 0x0000000b1300720c */ /* 0x080fe20003f01070 */
[--C-:B------:R-:W-:Y:S01]  /*0230*/  IMAD.X R3, RZ, RZ, R23.reuse, P4 ;  /* 0x000000ffff037224 */ /* 0x100fe200020e0617 */
[C---:B------:R-:W-:Y:S01]  /*0240*/  ISETP.GE.U32.AND P2, PT, R8.reuse, 0x10000, PT ;  /* 0x000100000800780c */ /* 0x040fe20003f46070 */
[----:B------:R-:W-:Y:S01]  /*0250*/  IMAD.X R5, RZ, RZ, R23, P3 ;  /* 0x000000ffff057224 */ /* 0x000fe200018e0617 */
[----:B------:R-:W-:Y:S02]  /*0260*/  ISETP.GE.U32.AND.EX P5, PT, R23, RZ, PT, P5 ;  /* 0x000000ff1700720c */ /* 0x000fe40003fa6150 */
[C---:B------:R-:W-:Y:S02]  /*0270*/  ISETP.LT.U32.AND P1, PT, R8.reuse, R11, PT ;  /* 0x0000000b0800720c */ /* 0x040fe40003f21070 */
[----:B------:R-:W-:Y:S02]  /*0280*/  ISETP.GE.U32.AND.EX P2, PT, R7, RZ, PT, P2 ;  /* 0x000000ff0700720c */ /* 0x000fe40003f46120 */
[----:B------:R-:W-:-:S02]  /*0290*/  IADD3 R8, P6, R8, R12, RZ ;  /* 0x0000000c08087210 */ /* 0x000fc40007fde0ff */
[-C--:B------:R-:W-:Y:S02]  /*02a0*/  ISETP.LT.AND.EX P0, PT, R23, R0.reuse, !P5, P0 ;  /* 0x000000001700720c */ /* 0x080fe40006f01300 */
[----:B------:R-:W-:Y:S01]  /*02b0*/  ISETP.GE.U32.AND P5, PT, R4, 0x10000, PT ;  /* 0x000100000400780c */ /* 0x000fe20003fa6070 */
[C---:B------:R-:W-:Y:S01]  /*02c0*/  IMAD.X R9, R7.reuse, 0x1, R10, P6 ;  /* 0x0000000107097824 */ /* 0x040fe200030e060a */
[----:B------:R-:W-:Y:S02]  /*02d0*/  ISETP.GE.U32.AND P3, PT, R2, 0x10000, PT ;  /* 0x000100000200780c */ /* 0x000fe40003f66070 */
[----:B------:R-:W-:Y:S02]  /*02e0*/  ISETP.LT.AND.EX P1, PT, R7, R0, !P2, P1 ;  /* 0x000000000700720c */ /* 0x000fe40005721310 */
[----:B------:R-:W-:Y:S02]  /*02f0*/  ISETP.LT.U32.AND P2, PT, R4, R11, PT ;  /* 0x0000000b0400720c */ /* 0x000fe40003f41070 */
[----:B------:R-:W-:-:S02]  /*0300*/  ISETP.GE.U32.AND.EX P5, PT, R5, RZ, PT, P5 ;  /* 0x000000ff0500720c */ /* 0x000fc40003fa6150 */
[----:B------:R-:W-:Y:S02]  /*0310*/  ISETP.LT.U32.AND P4, PT, R2, R11, PT ;  /* 0x0000000b0200720c */ /* 0x000fe40003f81070 */
[----:B------:R-:W-:Y:S02]  /*0320*/  ISETP.GE.U32.AND.EX P3, PT, R3, RZ, PT, P3 ;  /* 0x000000ff0300720c */ /* 0x000fe40003f66130 */
[----:B------:R-:W-:Y:S02]  /*0330*/  IADD3 R6, P6, R19, R12, RZ ;  /* 0x0000000c13067210 */ /* 0x000fe40007fde0ff */
[-C--:B------:R-:W-:Y:S02]  /*0340*/  ISETP.LT.AND.EX P2, PT, R5, R0.reuse, !P5, P2 ;  /* 0x000000000500720c */ /* 0x080fe40006f41320 */
[----:B------:R-:W-:Y:S01]  /*0350*/  ISETP.LT.AND.EX P3, PT, R3, R0, !P3, P4 ;  /* 0x000000000300720c */ /* 0x000fe20005f61340 */
[----:B------:R-:W-:Y:S01]  /*0360*/  IMAD.X R7, R23, 0x1, R10, P6 ;  /* 0x0000000117077824 */ /* 0x000fe200030e060a */
[----:B------:R-:W-:-:S02]  /*0370*/  IADD3 R4, P5, R4, R12, RZ ;  /* 0x0000000c04047210 */ /* 0x000fc40007fbe0ff */
[----:B------:R-:W-:Y:S02]  /*0380*/  IADD3 R2, P6, R2, R12, RZ ;  /* 0x0000000c02027210 */ /* 0x000fe40007fde0ff */
[----:B------:R-:W-:Y:S01]  /*0390*/  PRMT R23, RZ, 0x7610, R23 ;  /* 0x00007610ff177816 */ /* 0x000fe20000000017 */
[----:B------:R-:W-:Y:S01]  /*03a0*/  IMAD.X R5, R5, 0x1, R10, P5 ;  /* 0x0000000105057824 */ /* 0x000fe200028e060a */
[----:B------:R-:W-:Y:S01]  /*03b0*/  PRMT R22, RZ, 0x7610, R22 ;  /* 0x00007610ff167816 */ /* 0x000fe20000000016 */
[----:B------:R-:W-:Y:S01]  /*03c0*/  IMAD.X R3, R3, 0x1, R10, P6 ;  /* 0x0000000103037824 */ /* 0x000fe200030e060a */
[----:B------:R-:W-:Y:S01]  /*03d0*/  PRMT R18, RZ, 0x7610, R18 ;  /* 0x00007610ff127816 */ /* 0x000fe20000000012 */
[----:B------:R0:W5:Y:S04]  /*03e0*/  @P0 LDG.E.U8 R21, desc[UR4][R6.64] ;  /* 0x0000000406150981 */ /* 0x000168000c1e1100 */
[----:B------:R0:W5:Y:S04]  /*03f0*/  @P1 LDG.E.U8 R23, desc[UR4][R8.64] ;  /* 0x0000000408171981 */ /* 0x000168000c1e1100 */
[----:B------:R0:W5:Y:S04]  /*0400*/  @P2 LDG.E.U8 R22, desc[UR4][R4.64] ;  /* 0x0000000404162981 */ /* 0x000168000c1e1100 */
[----:B------:R0:W5:Y:S01]  /*0410*/  @P3 LDG.E.U8 R18, desc[UR4][R2.64] ;  /* 0x0000000402123981 */ /* 0x000162000c1e1100 */
[----:B------:R-:W-:Y:S01]  /*0420*/  ISETP.GE.AND P4, PT, R13, RZ, PT ;  /* 0x000000ff0d00720c */ /* 0x000fe20003f86270 */
[----:B------:R-:W-:-:S12]  /*0430*/  IMAD.MOV.U32 R20, RZ, RZ, 0x1 ;  /* 0x00000001ff147424 */ /* 0x000fd800078e00ff */
[----:B0-----:R-:W-:Y:S05]  /*0440*/  @!P4 BRA `(.L_x_3307) ;  /* 0x000000000090c947 */ /* 0x001fea0003800000 */
[----:B------:R-:W-:Y:S01]  /*0450*/  ISETP.NE.AND P5, PT, R13, RZ, PT ;  /* 0x000000ff0d00720c */ /* 0x000fe20003fa5270 */
[----:B------:R-:W-:-:S12]  /*0460*/  IMAD.MOV.U32 R19, RZ, RZ, 0x1 ;  /* 0x00000001ff137424 */ /* 0x000fd800078e00ff */
[----:B------:R-:W-:Y:S05]  /*0470*/  @!P5 BRA `(.L_x_3308) ;  /* 0x0000000000b0d947 */ /* 0x000fea0003800000 */
[C---:B------:R-:W-:Y:S01]  /*0480*/  LOP3.LUT R24, R13.reuse, 0x1, RZ, 0xc0, !PT ;  /* 0x000000010d187812 */ /* 0x040fe200078ec0ff */
[----:B------:R-:W-:-:S03]  /*0490*/  VIADD R19, R13, 0x1 ;  /* 0x000000010d137836 */ /* 0x000fc60000000000 */
[----:B------:R-:W-:Y:S02]  /*04a0*/  ISETP.NE.U32.AND P5, PT, R24, 0x1, PT ;  /* 0x000000011800780c */ /* 0x000fe40003fa5070 */
[----:B------:R-:W-:Y:S02]  /*04b0*/  LOP3.LUT R24, R19, 0xff, RZ, 0xc0, !PT ;  /* 0x000000ff13187812 */ /* 0x000fe400078ec0ff */
[C---:B-----5:R-:W-:Y:S02]  /*04c0*/  SEL R19, R21.reuse, 0x1, !P5 ;  /* 0x0000000115137807 */ /* 0x060fe40006800000 */
[----:B------:R-:W-:Y:S02]  /*04d0*/  ISETP.GE.U32.AND P5, PT, R24, 0x3, PT ;  /* 0x000000031800780c */ /* 0x000fe40003fa6070 */
[----:B------:R-:W-:Y:S02]  /*04e0*/  PRMT R21, R21, 0x9910, RZ ;  /* 0x0000991015157816 */ /* 0x000fe400000000ff */
[----:B------:R-:W-:-:S02]  /*04f0*/  LOP3.LUT R24, R13, 0x80, RZ, 0xc0, !PT ;  /* 0x000000800d187812 */ /* 0x000fc400078ec0ff */
[----:B------:R-:W-:Y:S01]  /*0500*/  PRMT R19, R19, 0x9910, RZ ;  /* 0x0000991013137816 */ /* 0x000fe200000000ff */
[----:B------:R-:W-:Y:S01]  /*0510*/  IMAD R21, R21, R21, RZ ;  /* 0x0000001515157224 */ /* 0x000fe200078e02ff */
[----:B------:R-:W-:-:S05]  /*0520*/  LEA.HI R24, R24, R13, RZ, 0x19 ;  /* 0x0000000d18187211 */ /* 0x000fca00078fc8ff */
[----:B------:R-:W-:Y:S05]  /*0530*/  @!P5 BRA `(.L_x_3308) ;  /* 0x000000000080d947 */ /* 0x000fea0003800000 */
[----:B------:R-:W-:-:S04]  /*0540*/  PRMT R24, R24, 0x8880, RZ ;  /* 0x0000888018187816 */ /* 0x000fc800000000ff */
[----:B------:R-:W-:-:S07]  /*0550*/  SHF.R.S32.HI R24, RZ, 0x1, R24 ;  /* 0x00000001ff187819 */ /* 0x000fce0000011418 */
.L_x_3309:
        /* <DEDUP_REMOVED lines=19> */
.L_x_3307:
[----:B-----5:R-:W-:Y:S01]  /*0690*/  LOP3.LUT R21, R21, 0xff, RZ, 0xc0, !PT ;  /* 0x000000ff15157812 */ /* 0x020fe200078ec0ff */
[----:B------:R-:W-:Y:S01]  /*06a0*/  BSSY B0, `(.L_x_3308) ;  /* 0x0000009000007945 */ /* 0x000fe20003800000 */
[----:B------:R-:W-:Y:S02]  /*06b0*/  IMAD.MOV.U32 R19, RZ, RZ, 0x1 ;  /* 0x00000001ff137424 */ /* 0x000fe400078e00ff */
[----:B------:R-:W-:-:S13]  /*06c0*/  ISETP.NE.AND P5, PT, R21, 0x1, PT ;  /* 0x000000011500780c */ /* 0x000fda0003fa5270 */
[----:B------:R-:W-:Y:S05]  /*06d0*/  @!P5 BRA `(.L_x_3310) ;  /* 0x000000000014d947 */ /* 0x000fea0003800000 */
[----:B------:R-:W-:-:S13]  /*06e0*/  ISETP.NE.AND P5, PT, R21, 0xff, PT ;  /* 0x000000ff1500780c */ /* 0x000fda0003fa5270 */
[----:B------:R-:W-:-:S04]  /*06f0*/  @!P5 LOP3.LUT R19, R13, 0x1, RZ, 0xc0, !PT ;  /* 0x000000010d13d812 */ /* 0x000fc800078ec0ff */
[----:B------:R-:W-:-:S04]  /*0700*/  @!P5 ISETP.NE.U32.AND P6, PT, R19, 0x1, PT ;  /* 0x000000011300d80c */ /* 0x000fc80003fc5070 */
[----:B------:R-:W-:-:S04]  /*0710*/  @!P5 SEL R19, R20, 0xffff, P6 ;  /* 0x0000ffff1413d807 */ /* 0x000fc80003000000 */
[----:B------:R-:W-:-:S07]  /*0720*/  @P5 PRMT R19, RZ, 0x7610, R19 ;  /* 0x00007610ff135816 */ /* 0x000fce0000000013 */
.L_x_3310:
[----:B------:R-:W-:Y:S05]  /*0730*/  BSYNC B0 ;  /* 0x0000000000007941 */ /* 0x000fea0003800000 */
.L_x_3308:
        /* <DEDUP_REMOVED lines=18> */
.L_x_3313:
        /* <DEDUP_REMOVED lines=19> */
.L_x_3311:
        /* <DEDUP_REMOVED lines=10> */
.L_x_3314:
[----:B------:R-:W-:Y:S05]  /*0a30*/  BSYNC B0 ;  /* 0x0000000000007941 */ /* 0x000fea0003800000 */
.L_x_3312:
        /* <DEDUP_REMOVED lines=18> */
.L_x_3317:
        /* <DEDUP_REMOVED lines=22> */
.L_x_3315:
[----:B------:R-:W-:Y:S01]  /*0cc0*/  LOP3.LUT R22, R22, 0xff, RZ, 0xc0, !PT ;  /* 0x000000ff16167812 */ /* 0x000fe200078ec0ff */
        /* <DEDUP_REMOVED lines=9> */
.L_x_3318:
[----:B------:R-:W-:Y:S05]  /*0d60*/  BSYNC B0 ;  /* 0x0000000000007941 */ /* 0x000fea0003800000 */
.L_x_3316:
        /* <DEDUP_REMOVED lines=11> */
[----:B------:R-:W-:-:S02]  /*0e20*/  PRMT R25, R20, 0x9910, RZ ;  /* 0x0000991014197816 */ /* 0x000fc400000000ff */
[----:B------:R-:W-:Y:S01]  /*0e30*/  LOP3.LUT R20, R13, 0x80, RZ, 0xc0, !PT ;  /* 0x000000800d147812 */ /* 0x000fe200078ec0ff */
[----:B------:R-:W-:-:S03]  /*0e40*/  IMAD R18, R18, R18, RZ ;  /* 0x0000001212127224 */ /* 0x000fc600078e02ff */
[----:B------:R-:W-:-:S03]  /*0e50*/  LEA.HI R20, R20, R13, RZ, 0x19 ;  /* 0x0000000d14147211 */ /* 0x000fc600078fc8ff */
[----:B------:R-:W-:Y:S05]  /*0e60*/  @!P4 BRA `(.L_x_3320) ;  /* 0x000000000090c947 */ /* 0x000fea0003800000 */
[----:B------:R-:W-:-:S04]  /*0e70*/  PRMT R20, R20, 0x8880, RZ ;  /* 0x0000888014147816 */ /* 0x000fc800000000ff */
[----:B------:R-:W-:-:S07]  /*0e80*/  SHF.R.S32.HI R20, RZ, 0x1, R20 ;  /* 0x00000001ff147819 */ /* 0x000fce0000011414 */
.L_x_3321:
        /* <DEDUP_REMOVED lines=22> */
.L_x_3319:
        /* <DEDUP_REMOVED lines=9> */
[----:B------:R-:W-:-:S04]  /*1080*/  @!P4 PRMT R25, R20, 0x7610, R25 ;  /* 0x000076101419c816 */ /* 0x000fc80000000019 */
[----:B------:R-:W-:-:S07]  /*1090*/  @P4 PRMT R25, RZ, 0x7610, R25 ;  /* 0x00007610ff194816 */ /* 0x000fce0000000019 */
.L_x_3322:
[----:B------:R-:W-:Y:S05]  /*10a0*/  BSYNC B0 ;  /* 0x0000000000007941 */ /* 0x000fea0003800000 */
.L_x_3320:
[----:B------:R-:W-:Y:S01]  /*10b0*/  IMAD.WIDE.U32 R14, R16, 0x4, R14 ;  /* 0x00000004100e7825 */ /* 0x000fe200078e000e */
[----:B------:R2:W-:Y:S04]  /*10c0*/  @P0 STG.E.U8 desc[UR4][R6.64], R19 ;  /* 0x0000001306000986 */ /* 0x0005e8000c101104 */
[----:B------:R2:W-:Y:S01]  /*10d0*/  @P1 STG.E.U8 desc[UR4][R8.64], R21 ;  /* 0x0000001508001986 */ /* 0x0005e2000c101104 */
[C---:B------:R-:W-:Y:S02]  /*10e0*/  ISETP.GE.U32.AND P0, PT, R14.reuse, 0x10000, PT ;  /* 0x000100000e00780c */ /* 0x040fe40003f06070 */
[----:B------:R-:W-:Y:S01]  /*10f0*/  ISETP.LT.U32.AND P1, PT, R14, R11, PT ;  /* 0x0000000b0e00720c */ /* 0x000fe20003f21070 */
[----:B------:R2:W-:Y:S01]  /*1100*/  @P2 STG.E.U8 desc[UR4][R4.64], R23 ;  /* 0x0000001704002986 */ /* 0x0005e2000c101104 */
[----:B------:R-:W-:-:S02]  /*1110*/  ISETP.GE.U32.AND.EX P0, PT, R15, RZ, PT, P0 ;  /* 0x000000ff0f00720c */ /* 0x000fc40003f06100 */
[----:B------:R-:W-:Y:S01]  /*1120*/  ISETP.LT.AND.EX P1, PT, R15, R0, PT, P1 ;  /* 0x000000000f00720c */ /* 0x000fe20003f21310 */
[----:B------:R2:W-:-:S12]  /*1130*/  @P3 STG.E.U8 desc[UR4][R2.64], R25 ;  /* 0x0000001902003986 */ /* 0x0005d8000c101104 */
[----:B--2---:R-:W-:Y:S05]  /*1140*/  @!P0 BRA P1, `(.L_x_3323) ;  /* 0xfffffff000108947 */ /* 0x004fea000083ffff */
[----:B------:R-:W-:Y:S05]  /*1150*/  EXIT ;  /* 0x000000000000794d */ /* 0x000fea0003800000 */
.L_x_3306:
        /* <DEDUP_REMOVED lines=12> */
.L_x_3340:
[----:B------:R-:W-:-:S04]  /*1220*/  LEA R2, P0, R5, R12, 0x2 ;  /* 0x0000000c05027211 */ /* 0x000fc800078010ff */
[----:B------:R-:W-:-:S05]  /*1230*/  LEA.HI.X R3, R5, R10, R4, 0x2, P0 ;  /* 0x0000000a05037211 */ /* 0x000fca00000f1404 */
[----:B------:R-:W2:Y:S01]  /*1240*/  LDG.E R7, desc[UR4][R2.64] ;  /* 0x0000000402077981 */ /* 0x000ea2000c1e1900 */
[----:B------:R-:W-:Y:S01]  /*1250*/  ISETP.GE.AND P0, PT, R13, RZ, PT ;  /* 0x000000ff0d00720c */ /* 0x000fe20003f06270 */
[----:B------:R-:W-:Y:S01]  /*1260*/  BSSY B0, `(.L_x_3324) ;  /* 0x0000034000007945 */ /* 0x000fe20003800000 */
[C---:B--2---:R-:W-:Y:S02]  /*1270*/  PRMT R9, R7.reuse, 0x7770, RZ ;  /* 0x0000777007097816 */ /* 0x044fe400000000ff */
[C---:B------:R-:W-:Y:S02]  /*1280*/  PRMT R14, R7.reuse, 0x7771, RZ ;  /* 0x00007771070e7816 */ /* 0x040fe400000000ff */
[C---:B------:R-:W-:Y:S02]  /*1290*/  PRMT R15, R7.reuse, 0x7772, RZ ;  /* 0x00007772070f7816 */ /* 0x040fe400000000ff */
[----:B------:R-:W-:-:S05]  /*12a0*/  PRMT R7, R7, 0x7773, RZ ;  /* 0x0000777307077816 */ /* 0x000fca00000000ff */
        /* <DEDUP_REMOVED lines=16> */
[----:B------:R-:W-:Y:S02]  /*13b0*/  PRMT R16, R16, 0x8880, RZ ;  /* 0x0000888010107816 */ /* 0x000fe400000000ff */
[----:B------:R-:W-:Y:S02]  /*13c0*/  PRMT R17, R9, 0x7610, R17 ;  /* 0x0000761009117816 */ /* 0x000fe40000000011 */
[----:B------:R-:W-:-:S04]  /*13d0*/  SHF.R.S32.HI R16, RZ, 0x1, R16 ;  /* 0x00000001ff107819 */ /* 0x000fc80000011410 */
[----:B------:R-:W-:-:S07]  /*13e0*/  PRMT R9, R16, 0x7610, R9 ;  /* 0x0000761010097816 */ /* 0x000fce0000000009 */
.L_x_3327:
        /* <DEDUP_REMOVED lines=20> */
.L_x_3325:
[----:B------:R-:W-:Y:S01]  /*1530*/  PRMT R9, R9, 0x9910, RZ ;  /* 0x0000991009097816 */ /* 0x000fe200000000ff */
[----:B------:R-:W-:-:S03]  /*1540*/  IMAD.MOV.U32 R8, RZ, RZ, 0x1 ;  /* 0x00000001ff087424 */ /* 0x000fc600078e00ff */
[----:B------:R-:W-:-:S13]  /*1550*/  ISETP.NE.AND P1, PT, R9, 0x1, PT ;  /* 0x000000010900780c */ /* 0x000fda0003f25270 */
[----:B------:R-:W-:Y:S05]  /*1560*/  @!P1 BRA `(.L_x_3326) ;  /* 0x00000000000c9947 */ /* 0x000fea0003800000 */
[----:B------:R-:W-:Y:S02]  /*1570*/  ISETP.NE.AND P1, PT, R9, 0xff, PT ;  /* 0x000000ff0900780c */ /* 0x000fe40003f25270 */
[----:B------:R-:W-:-:S11]  /*1580*/  PRMT R8, R6, 0x7610, R8 ;  /* 0x0000761006087816 */ /* 0x000fd60000000008 */
[----:B------:R-:W-:-:S07]  /*1590*/  @P1 PRMT R8, RZ, 0x7610, R8 ;  /* 0x00007610ff081816 */ /* 0x000fce0000000008 */
.L_x_3326:
[----:B------:R-:W-:Y:S05]  /*15a0*/  BSYNC B0 ;  /* 0x0000000000007941 */ /* 0x000fea0003800000 */
.L_x_3324:
[----:B------:R-:W-:Y:S04]  /*15b0*/  BSSY B0, `(.L_x_3328) ;  /* 0x0000031000007945 */ /* 0x000fe80003800000 */
        /* <DEDUP_REMOVED lines=20> */
.L_x_3331:
        /* <DEDUP_REMOVED lines=21> */
.L_x_3329:
[----:B------:R-:W-:Y:S01]  /*1850*/  PRMT R14, R14, 0x9910, RZ ;  /* 0x000099100e0e7816 */ /* 0x000fe200000000ff */
[----:B------:R-:W-:-:S03]  /*1860*/  IMAD.MOV.U32 R9, RZ, RZ, 0x1 ;  /* 0x00000001ff097424 */ /* 0x000fc600078e00ff */
[----:B------:R-:W-:-:S13]  /*1870*/  ISETP.NE.AND P1, PT, R14, 0x1, PT ;  /* 0x000000010e00780c */ /* 0x000fda0003f25270 */
[----:B------:R-:W-:Y:S05]  /*1880*/  @!P1 BRA `(.L_x_3330) ;  /* 0x00000000000c9947 */ /* 0x000fea0003800000 */
[----:B------:R-:W-:Y:S02]  /*1890*/  ISETP.NE.AND P1, PT, R14, 0xff, PT ;  /* 0x000000ff0e00780c */ /* 0x000fe40003f25270 */
[----:B------:R-:W-:-:S11]  /*18a0*/  PRMT R9, R6, 0x7610, R9 ;  /* 0x0000761006097816 */ /* 0x000fd60000000009 */
[----:B------:R-:W-:-:S07]  /*18b0*/  @P1 PRMT R9, RZ, 0x7610, R9 ;  /* 0x00007610ff091816 */ /* 0x000fce0000000009 */
.L_x_3330:
[----:B------:R-:W-:Y:S05]  /*18c0*/  BSYNC B0 ;  /* 0x0000000000007941 */ /* 0x000fea0003800000 */
.L_x_3328:
        /* <DEDUP_REMOVED lines=21> */
.L_x_3335:
        /* <DEDUP_REMOVED lines=20> */
.L_x_3333:
[----:B------:R-:W-:Y:S01]  /*1b60*/  PRMT R15, R15, 0x9910, RZ ;  /* 0x000099100f0f7816 */ /* 0x000fe200000000ff */
[----:B------:R-:W-:-:S03]  /*1b70*/  IMAD.MOV.U32 R14, RZ, RZ, 0x1 ;  /* 0x00000001ff0e7424 */ /* 0x000fc600078e00ff */
[----:B------:R-:W-:-:S13]  /*1b80*/  ISETP.NE.AND P1, PT, R15, 0x1, PT ;  /* 0x000000010f00780c */ /* 0x000fda0003f25270 */
[----:B------:R-:W-:Y:S05]  /*1b90*/  @!P1 BRA `(.L_x_3334) ;  /* 0x00000000000c9947 */ /* 0x000fea0003800000 */
[----:B------:R-:W-:Y:S02]  /*1ba0*/  ISETP.NE.AND P1, PT, R15, 0xff, PT ;  /* 0x000000ff0f00780c */ /* 0x000fe40003f25270 */
[----:B------:R-:W-:-:S11]  /*1bb0*/  PRMT R14, R6, 0x7610, R14 ;  /* 0x00007610060e7816 */ /* 0x000fd6000000000e */
[----:B------:R-:W-:-:S07]  /*1bc0*/  @P1 PRMT R14, RZ, 0x7610, R14 ;  /* 0x00007610ff0e1816 */ /* 0x000fce000000000e */
.L_x_3334:
[----:B------:R-:W-:Y:S05]  /*1bd0*/  BSYNC B0 ;  /* 0x0000000000007941 */ /* 0x000fea0003800000 */
.L_x_3332:
        /* <DEDUP_REMOVED lines=21> */
.L_x_3339:
        /* <DEDUP_REMOVED lines=23> */
.L_x_3337:
[----:B------:R-:W-:Y:S01]  /*1ea0*/  PRMT R7, R7, 0x9910, RZ ;  /* 0x0000991007077816 */ /* 0x000fe200000000ff */
[----:B------:R-:W-:-:S03]  /*1eb0*/  IMAD.MOV.U32 R15, RZ, RZ, 0x1 ;  /* 0x00000001ff0f7424 */ /* 0x000fc600078e00ff */
[----:B------:R-:W-:-:S13]  /*1ec0*/  ISETP.NE.AND P0, PT, R7, 0x1, PT ;  /* 0x000000010700780c */ /* 0x000fda0003f05270 */
[----:B------:R-:W-:Y:S05]  /*1ed0*/  @!P0 BRA `(.L_x_3338) ;  /* 0x00000000000c8947 */ /* 0x000fea0003800000 */
[----:B------:R-:W-:Y:S02]  /*1ee0*/  ISETP.NE.AND P0, PT, R7, 0xff, PT ;  /* 0x000000ff0700780c */ /* 0x000fe40003f05270 */
[----:B------:R-:W-:-:S11]  /*1ef0*/  PRMT R15, R6, 0x7610, R15 ;  /* 0x00007610060f7816 */ /* 0x000fd6000000000f */
[----:B------:R-:W-:-:S07]  /*1f00*/  @P0 PRMT R15, RZ, 0x7610, R15 ;  /* 0x00007610ff0f0816 */ /* 0x000fce000000000f */
.L_x_3338:
[----:B------:R-:W-:Y:S05]  /*1f10*/  BSYNC B0 ;  /* 0x0000000000007941 */ /* 0x000fea0003800000 */
.L_x_3336:
[----:B------:R-:W-:Y:S02]  /*1f20*/  PRMT R9, R9, 0x7604, R8 ;  /* 0x0000760409097816 */ /* 0x000fe40000000008 */
        /* <DEDUP_REMOVED lines=13> */
.L_x_3341:
        /* <DEDUP_REMOVED lines=16> */
.L_x_4014:


//--------------------- .text._ZN2at6native61_GLOBAL__N__44eb8e94_28_ForeachBinaryOpScalarList_cu_dda10a6925multi_tensor_apply_kernelINS1_28TensorListScalarListMetadataIhLi1EEENS1_25BinaryOpScalarListFunctorIhLi1ELi1ELi0EEEJNS1_13power_functorIhEEEEEvT_T0_DpT1_ --------------------------
	.section	.text._ZN2at6native61_GLOBAL__N__44eb8e94_28_ForeachBinaryOpScalarList_cu_dda10a6925multi_tensor_apply_kernelINS1_28TensorListScalarListMetadataIhLi1EEENS1_25BinaryOpScalarListFunctorIhLi1ELi1ELi0EEEJNS1_13power_functorIhEEEEEvT_T0_DpT1_,"ax",@progbits
	.align	128
.text._ZN2at6native61_GLOBAL__N__44eb8e94_28_ForeachBinaryOpScalarList_cu_dda10a6925multi_tensor_apply_kernelINS1_28TensorListScalarListMetadataIhLi1EEENS1_25BinaryOpScalarListFunctorIhLi1ELi1ELi0EEEJNS1_13power_functorIhEEEEEvT_T0_DpT1_:
        .type           _ZN2at6native61_GLOBAL__N__44eb8e94_28_ForeachBinaryOpScalarList_cu_dda10a6925multi_tensor_apply_kernelINS1_28TensorListScalarListMetadataIhLi1EEENS1_25BinaryOpScalarListFunctorIhLi1ELi1ELi0EEEJNS1_13power_functorIhEEEEEvT_T0_DpT1_,@function
        .size           _ZN2at6native61_GLOBAL__N__44eb8e94_28_ForeachBinaryOpScalarList_cu_dda10a6925multi_tensor_apply_kernelINS1_28TensorListScalarListMetadataIhLi1EEENS1_25BinaryOpScalarListFunctorIhLi1ELi1ELi0EEEJNS1_13power_functorIhEEEEEvT_T0_DpT1_,(.L_x_4015 - _ZN2at6native61_GLOBAL__N__44eb8e94_28_ForeachBinaryOpScalarList_cu_dda10a6925multi_tensor_apply_kernelINS1_28TensorListScalarListMetadataIhLi1EEENS1_25BinaryOpScalarListFunctorIhLi1ELi1ELi0EEEJNS1_13power_functorIhEEEEEvT_T0_DpT1_)
        .other          _ZN2at6native61_GLOBAL__N__44eb8e94_28_ForeachBinaryOpScalarList_cu_dda10a6925multi_tensor_apply_kernelINS1_28TensorListScalarListMetadataIhLi1EEENS1_25BinaryOpScalarListFunctorIhLi1ELi1ELi0EEEJNS1_13power_functorIhEEEEEvT_T0_DpT1_,@"STO_CUDA_ENTRY STV_DEFAULT"
_ZN2at6native61_GLOBAL__N__44eb8e94_28_ForeachBinaryOpScalarList_cu_dda10a6925multi_tensor_apply_kernelINS1_28TensorListScalarListMetadataIhLi1EEENS1_25BinaryOpScalarListFunctorIhLi1ELi1ELi0EEEJNS1_13power_functorIhEEEEEvT_T0_DpT1_:
        /* <DEDUP_REMOVED lines=25> */
.L_x_3351:
[----:B-1----:R-:W-:Y:S01]  /*0190*/  IMAD R3, R15, 0x3, RZ ;  /* 0x000000030f037824 */ /* 0x002fe200078e02ff */
[----:B0-----:R-:W-:Y:S02]  /*01a0*/  IADD3 R6, P0, R14, R16, RZ ;  /* 0x000000100e067210 */ /* 0x001fe40007f1e0ff */
[----:B------:R-:W-:Y:S02]  /*01b0*/  PRMT R18, RZ, 0x7610, R18 ;  /* 0x00007610ff127816 */ /* 0x000fe40000000012 */
[-C--:B------:R-:W-:Y:S01]  /*01c0*/  IADD3 R8, P1, R3, R6.reuse, RZ ;  /* 0x0000000603087210 */ /* 0x080fe20007f3e0ff */
[----:B------:R-:W-:Y:S01]  /*01d0*/  IMAD.X R7, RZ, RZ, R17, P0 ;  /* 0x000000ffff077224 */ /* 0x000fe200000e0611 */
[----:B------:R-:W-:Y:S02]  /*01e0*/  IADD3 R4, P4, R15, R6, RZ ;  /* 0x000000060f047210 */ /* 0x000fe40007f9e0ff */
[C---:B------:R-:W-:Y:S01]  /*01f0*/  ISETP.GE.U32.AND P0, PT, R8.reuse, 0x10000, PT ;  /* 0x000100000800780c */ /* 0x040fe20003f06070 */
[--C-:B------:R-:W-:Y:S01]  /*0200*/  IMAD.X R3, RZ, RZ, R7.reuse, P1 ;  /* 0x000000ffff037224 */ /* 0x100fe200008e0607 */
[C---:B------:R-:W-:Y:S01]  /*0210*/  ISETP.LT.U32.AND P1, PT, R8.reuse, R11, PT ;  /* 0x0000000b0800720c */ /* 0x040fe20003f21070 */
[----:B------:R-:W-:Y:S01]  /*0220*/  IMAD.X R5, RZ, RZ, R7, P4 ;  /* 0x000000ffff057224 */ /* 0x000fe200020e0607 */
[----:B------:R-:W-:-:S02]  /*0230*/  IADD3 R8, P3, R8, R12, RZ ;  /* 0x0000000c08087210 */ /* 0x000fc40007f7e0ff */
[----:B------:R-:W-:Y:S02]  /*0240*/  ISETP.GE.U32.AND.EX P0, PT, R3, RZ, PT, P0 ;  /* 0x000000ff0300720c */ /* 0x000fe40003f06100 */
[----:B------:R-:W-:Y:S01]  /*0250*/  LEA R2, P6, R15, R6, 0x1 ;  /* 0x000000060f027211 */ /* 0x000fe200078c08ff */
[C---:B------:R-:W-:Y:S01]  /*0260*/  IMAD.X R9, R3.reuse, 0x1, R10, P3 ;  /* 0x0000000103097824 */ /* 0x040fe200018e060a */
[C---:B------:R-:W-:Y:S02]  /*0270*/  ISETP.GE.U32.AND P2, PT, R6.reuse, 0x10000, PT ;  /* 0x000100000600780c */ /* 0x040fe40003f46070 */
[----:B------:R-:W-:Y:S01]  /*0280*/  ISETP.LT.AND.EX P0, PT, R3, R0, !P0, P1 ;  /* 0x000000000300720c */ /* 0x000fe20004701310 */
[----:B------:R-:W-:Y:S01]  /*0290*/  IMAD.X R3, RZ, RZ, R7, P6 ;  /* 0x000000ffff037224 */ /* 0x000fe200030e0607 */
[----:B------:R-:W-:Y:S02]  /*02a0*/  ISETP.LT.U32.AND P1, PT, R6, R11, PT ;  /* 0x0000000b0600720c */ /* 0x000fe40003f21070 */
[----:B------:R-:W-:-:S02]  /*02b0*/  ISETP.GE.U32.AND.EX P2, PT, R7, RZ, PT, P2 ;  /* 0x000000ff0700720c */ /* 0x000fc40003f46120 */
[----:B------:R-:W-:Y:S02]  /*02c0*/  ISETP.GE.U32.AND P3, PT, R4, 0x10000, PT ;  /* 0x000100000400780c */ /* 0x000fe40003f66070 */
[----:B------:R-:W-:Y:S02]  /*02d0*/  ISETP.GE.U32.AND P5, PT, R2, 0x10000, PT ;  /* 0x000100000200780c */ /* 0x000fe40003fa6070 */
[----:B------:R-:W-:Y:S02]  /*02e0*/  ISETP.LT.AND.EX P1, PT, R7, R0, !P2, P1 ;  /* 0x000000000700720c */ /* 0x000fe40005721310 */
[-C--:B------:R-:W-:Y:S01]  /*02f0*/  ISETP.LT.U32.AND P4, PT, R4, R11.reuse, PT ;  /* 0x0000000b0400720c */ /* 0x080fe20003f81070 */
[----:B------:R0:W5:Y:S01]  /*0300*/  @P0 LDG.E.U8 R18, desc[UR4][R8.64] ;  /* 0x0000000408120981 */ /* 0x000162000c1e1100 */
[----:B------:R-:W-:Y:S02]  /*0310*/  ISETP.GE.U32.AND.EX P3, PT, R5, RZ, PT, P3 ;  /* 0x000000ff0500720c */ /* 0x000fe40003f66130 */
[----:B------:R-:W-:-:S02]  /*0320*/  ISETP.LT.U32.AND P2, PT, R2, R11, PT ;  /* 0x0000000b0200720c */ /* 0x000fc40003f41070 */
[----:B------:R-:W-:Y:S02]  /*0330*/  ISETP.GE.U32.AND.EX P5, PT, R3, RZ, PT, P5 ;  /* 0x000000ff0300720c */ /* 0x000fe40003fa6150 */
[-C--:B------:R-:W-:Y:S02]  /*0340*/  ISETP.LT.AND.EX P3, PT, R5, R0.reuse, !P3, P4 ;  /* 0x000000000500720c */ /* 0x080fe40005f61340 */
[----:B------:R-:W-:Y:S02]  /*0350*/  ISETP.LT.AND.EX P2, PT, R3, R0, !P5, P2 ;  /* 0x000000000300720c */ /* 0x000fe40006f41320 */
[-C--:B------:R-:W-:Y:S02]  /*0360*/  IADD3 R6, P6, R6, R12.reuse, RZ ;  /* 0x0000000c06067210 */ /* 0x080fe40007fde0ff */
[-C--:B------:R-:W-:Y:S02]  /*0370*/  IADD3 R4, P4, R4, R12.reuse, RZ ;  /* 0x0000000c04047210 */ /* 0x080fe40007f9e0ff */
[----:B------:R-:W-:Y:S01]  /*0380*/  IADD3 R2, P5, R2, R12, RZ ;  /* 0x0000000c02027210 */ /* 0x000fe20007fbe0ff */
[----:B------:R-:W-:Y:S01]  /*0390*/  IMAD.X R7, R7, 0x1, R10, P6 ;  /* 0x0000000107077824 */ /* 0x000fe200030e060a */
[----:B------:R-:W-:Y:S01]  /*03a0*/  PRMT R24, RZ, 0x7610, R24 ;  /* 0x00007610ff187816 */ /* 0x000fe20000000018 */
[----:B------:R-:W-:Y:S01]  /*03b0*/  IMAD.X R5, R5, 0x1, R10, P4 ;  /* 0x0000000105057824 */ /* 0x000fe200020e060a */
[----:B------:R-:W-:Y:S01]  /*03c0*/  PRMT R22, RZ, 0x7610, R22 ;  /* 0x00007610ff167816 */ /* 0x000fe20000000016 */
[----:B------:R-:W-:Y:S01]  /*03d0*/  IMAD.X R3, R3, 0x1, R10, P5 ;  /* 0x0000000103037824 */ /* 0x000fe200028e060a */
[----:B------:R-:W-:-:S02]  /*03e0*/  PRMT R19, RZ, 0x7610, R19 ;  /* 0x00007610ff137816 */ /* 0x000fc40000000013 */
[----:B------:R0:W5:Y:S04]  /*03f0*/  @P1 LDG.E.U8 R24, desc[UR4][R6.64] ;  /* 0x0000000406181981 */ /* 0x000168000c1e1100 */
[----:B------:R0:W5:Y:S04]  /*0400*/  @P3 LDG.E.U8 R22, desc[UR4][R4.64] ;  /* 0x0000000404163981 */ /* 0x000168000c1e1100 */
[----:B------:R0:W5:Y:S01]  /*0410*/  @P2 LDG.E.U8 R19, desc[UR4][R2.64] ;  /* 0x0000000402132981 */ /* 0x000162000c1e1100 */
[----:B------:R-:W-:Y:S01]  /*0420*/  ISETP.NE.AND P4, PT, R13, RZ, PT ;  /* 0x000000ff0d00720c */ /* 0x000fe20003f85270 */
[----:B------:R-:W-:-:S02]  /*0430*/  IMAD.MOV.U32 R21, RZ, RZ, 0x1 ;  /* 0x00000001ff157424 */ /* 0x000fc400078e00ff */
[----:B------:R-:W-:Y:S02]  /*0440*/  IMAD.MOV.U32 R23, RZ, RZ, 0x1 ;  /* 0x00000001ff177424 */ /* 0x000fe400078e00ff */
[----:B------:R-:W-:-:S08]  /*0450*/  IMAD.MOV.U32 R20, RZ, RZ, 0x1 ;  /* 0x00000001ff147424 */ /* 0x000fd000078e00ff */
[----:B0-----:R-:W-:Y:S05]  /*0460*/  @!P4 BRA `(.L_x_3343) ;  /* 0x000000000044c947 */ /* 0x001fea0003800000 */
[----:B------:R-:W-:Y:S01]  /*0470*/  IMAD.MOV.U32 R23, RZ, RZ, 0x1 ;  /* 0x00000001ff177424 */ /* 0x000fe200078e00ff */
[----:B------:R-:W-:-:S07]  /*0480*/  PRMT R25, R13, 0x7610, R25 ;  /* 0x000076100d197816 */ /* 0x000fce0000000019 */
.L_x_3344:
[----:B------:R-:W-:Y:S02]  /*0490*/  LOP3.LUT R26, R25, 0x1, RZ, 0xc0, !PT ;  /* 0x00000001191a7812 */ /* 0x000fe400078ec0ff */
[----:B------:R-:W-:Y:S02]  /*04a0*/  PRMT R23, R23, 0x9910, RZ ;  /* 0x0000991017177816 */ /* 0x000fe400000000ff */
[----:B------:R-:W-:-:S04]  /*04b0*/  ISETP.NE.U32.AND P5, PT, R26, 0x1, PT ;  /* 0x000000011a00780c */ /* 0x000fc80003fa5070 */
[----:B-----5:R-:W-:-:S04]  /*04c0*/  SEL R26, R24, 0x1, !P5 ;  /* 0x00000001181a7807 */ /* 0x020fc80006800000 */
[----:B------:R-:W-:-:S05]  /*04d0*/  PRMT R26, R26, 0x9910, RZ ;  /* 0x000099101a1a7816 */ /* 0x000fca00000000ff */
[----:B------:R-:W-:Y:S01]  /*04e0*/  IMAD R23, R23, R26, RZ ;  /* 0x0000001a17177224 */ /* 0x000fe200078e02ff */
[----:B------:R-:W-:Y:S02]  /*04f0*/  PRMT R26, R24, 0x9910, RZ ;  /* 0x00009910181a7816 */ /* 0x000fe400000000ff */
[----:B------:R-:W-:-:S03]  /*0500*/  LOP3.LUT R24, R25, 0xffff, RZ, 0xc0, !PT ;  /* 0x0000ffff19187812 */ /* 0x000fc600078ec0ff */
[----:B------:R-:W-:Y:S01]  /*0510*/  IMAD.MOV.U32 R25, RZ, RZ, R26 ;  /* 0x000000ffff197224 */ /* 0x000fe200078e001a */
[----:B------:R-:W-:-:S03]  /*0520*/  SHF.R.U32.HI R24, RZ, 0x1, R24 ;  /* 0x00000001ff187819 */ /* 0x000fc60000011618 */
[----:B------:R-:W-:Y:S01]  /*0530*/  IMAD R25, R25, R25, RZ ;  /* 0x0000001919197224 */ /* 0x000fe200078e02ff */
[----:B------:R-:W-:-:S04]  /*0540*/  LOP3.LUT P5, R26, R24, 0x7f, RZ, 0xc0, !PT ;  /* 0x0000007f181a7812 */ /* 0x000fc800078ac0ff */
[----:B------:R-:W-:Y:S02]  /*0550*/  PRMT R24, R25, 0x7610, R24 ;  /* 0x0000761019187816 */ /* 0x000fe40000000018 */
[----:B------:R-:W-:-:S07]  /*0560*/  PRMT R25, R26, 0x7610, R25 ;  /* 0x000076101a197816 */ /* 0x000fce0000000019 */
[----:B------:R-:W-:Y:S05]  /*0570*/  @P5 BRA `(.L_x_3344) ;  /* 0xfffffffc00c45947 */ /* 0x000fea000383ffff */
.L_x_3343:
[----:B------:R-:W-:Y:S05]  /*0580*/  @!P4 BRA `(.L_x_3345) ;  /* 0x00000000004cc947 */ /* 0x000fea0003800000 */
[----:B------:R-:W-:Y:S01]  /*0590*/  IMAD.MOV.U32 R21, RZ, RZ, 0x1 ;  /* 0x00000001ff157424 */ /* 0x000fe200078e00ff */
[----:B-----5:R-:W-:-:S07]  /*05a0*/  PRMT R24, R13, 0x7610, R24 ;  /* 0x000076100d187816 */ /* 0x020fce0000000018 */
.L_x_3346:
[C---:B------:R-:W-:Y:S02]  /*05b0*/  LOP3.LUT R25, R24.reuse, 0x1, RZ, 0xc0, !PT ;  /* 0x0000000118197812 */ /* 0x040fe400078ec0ff */
[----:B------:R-:W-:Y:S02]  /*05c0*/  PRMT R26, R21, 0x9910, RZ ;  /* 0x00009910151a7816 */ /* 0x000fe400000000ff */
[----:B------:R-:W-:Y:S02]  /*05d0*/  LOP3.LUT R21, R24, 0xffff, RZ, 0xc0, !PT ;  /* 0x0000ffff18157812 */ /* 0x000fe400078ec0ff */
[----:B------:R-:W-:Y:S02]  /*05e0*/  ISETP.NE.U32.AND P5, PT, R25, 0x1, PT ;  /* 0x000000011900780c */ /* 0x000fe40003fa5070 */
[----:B------:R-:W-:Y:S02]  /*05f0*/  SHF.R.U32.HI R21, RZ, 0x1, R21 ;  /* 0x00000001ff157819 */ /* 0x000fe40000011615 */
[----:B------:R-:W-:-:S02]  /*0600*/  SEL R25, R22, 0x1, !P5 ;  /* 0x0000000116197807 */ /* 0x000fc40006800000 */
[----:B------:R-:W-:Y:S02]  /*0610*/  LOP3.LUT P5, R21, R21, 0x7f, RZ, 0xc0, !PT ;  /* 0x0000007f15157812 */ /* 0x000fe400078ac0ff */
[----:B------:R-:W-:Y:S01]  /*0620*/  PRMT R27, R25, 0x9910, RZ ;  /* 0x00009910191b7816 */ /* 0x000fe200000000ff */
[----:B------:R-:W-:Y:S01]  /*0630*/  IMAD.MOV.U32 R25, RZ, RZ, R26 ;  /* 0x000000ffff197224 */ /* 0x000fe200078e001a */
[----:B------:R-:W-:-:S03]  /*0640*/  PRMT R28, R22, 0x9910, RZ ;  /* 0x00009910161c7816 */ /* 0x000fc600000000ff */
[----:B------:R-:W-:Y:S02]  /*0650*/  IMAD.MOV.U32 R22, RZ, RZ, R27 ;  /* 0x000000ffff167224 */ /* 0x000fe400078e001b */
[----:B------:R-:W-:Y:S02]  /*0660*/  IMAD.MOV.U32 R24, RZ, RZ, R28 ;  /* 0x000000ffff187224 */ /* 0x000fe400078e001c */
[----:B------:R-:W-:Y:S02]  /*0670*/  IMAD R25, R25, R22, RZ ;  /* 0x0000001619197224 */ /* 0x000fe400078e02ff */
[----:B------:R-:W-:Y:S01]  /*0680*/  IMAD R22, R24, R24, RZ ;  /* 0x0000001818167224 */ /* 0x000fe200078e02ff */
[----:B------:R-:W-:Y:S02]  /*0690*/  PRMT R24, R21, 0x7610, R24 ;  /* 0x0000761015187816 */ /* 0x000fe40000000018 */
[----:B------:R-:W-:Y:S01]  /*06a0*/  PRMT R21, R25, 0x7610, R21 ;  /* 0x0000761019157816 */ /* 0x000fe20000000015 */
[----:B------:R-:W-:Y:S06]  /*06b0*/  @P5 BRA `(.L_x_3346) ;  /* 0xfffffffc00bc5947 */ /* 0x000fec000383ffff */
.L_x_3345:
[----:B-----5:R-:W-:Y:S01]  /*06c0*/  IMAD.MOV.U32 R22, RZ, RZ, 0x1 ;  /* 0x00000001ff167424 */ /* 0x020fe200078e00ff */
[----:B------:R-:W-:Y:S01]  /*06d0*/  PRMT R25, R20, 0x7610, R25 ;  /* 0x0000761014197816 */ /* 0x000fe20000000019 */
[----:B------:R-:W-:Y:S06]  /*06e0*/  @!P4 BRA `(.L_x_3347) ;  /* 0x000000000048c947 */ /* 0x000fec0003800000 */
[----:B------:R-:W-:Y:S01]  /*06f0*/  IMAD.MOV.U32 R25, RZ, RZ, 0x1 ;  /* 0x00000001ff197424 */ /* 0x000fe200078e00ff */
[----:B------:R-:W-:-:S07]  /*0700*/  PRMT R20, R13, 0x7610, R20 ;  /* 0x000076100d147816 */ /* 0x000fce0000000014 */
.L_x_3348:
[----:B------:R-:W-:Y:S02]  /*0710*/  LOP3.LUT R24, R20, 0x1, RZ, 0xc0, !PT ;  /* 0x0000000114187812 */ /* 0x000fe400078ec0ff */
[----:B------:R-:W-:Y:S02]  /*0720*/  PRMT R26, R19, 0x9910, RZ ;  /* 0x00009910131a7816 */ /* 0x000fe400000000ff */
[----:B------:R-:W-:Y:S02]  /*0730*/  ISETP.NE.U32.AND P5, PT, R24, 0x1, PT ;  /* 0x000000011800780c */ /* 0x000fe40003fa5070 */
[----:B------:R-:W-:Y:S02]  /*0740*/  PRMT R25, R25, 0x9910, RZ ;  /* 0x0000991019197816 */ /* 0x000fe400000000ff */
[----:B------:R-:W-:Y:S02]  /*0750*/  SEL R24, R19, 0x1, !P5 ;  /* 0x0000000113187807 */ /* 0x000fe40006800000 */
[----:B------:R-:W-:-:S02]  /*0760*/  LOP3.LUT R19, R20, 0xffff, RZ, 0xc0, !PT ;  /* 0x0000ffff14137812 */ /* 0x000fc400078ec0ff */
[----:B------:R-:W-:Y:S02]  /*0770*/  PRMT R24, R24, 0x9910, RZ ;  /* 0x0000991018187816 */ /* 0x000fe400000000ff */
[----:B------:R-:W-:-:S03]  /*0780*/  SHF.R.U32.HI R19, RZ, 0x1, R19 ;  /* 0x00000001ff137819 */ /* 0x000fc60000011613 */
[----:B------:R-:W-:Y:S02]  /*0790*/  IMAD.MOV.U32 R20, RZ, RZ, R24 ;  /* 0x000000ffff147224 */ /* 0x000fe400078e0018 */
[----:B------:R-:W-:Y:S02]  /*07a0*/  IMAD.MOV.U32 R24, RZ, RZ, R26 ;  /* 0x000000ffff187224 */ /* 0x000fe400078e001a */
[----:B------:R-:W-:Y:S02]  /*07b0*/  IMAD R25, R25, R20, RZ ;  /* 0x0000001419197224 */ /* 0x000fe400078e02ff */
[----:B------:R-:W-:Y:S01]  /*07c0*/  IMAD R20, R24, R24, RZ ;  /* 0x0000001818147224 */ /* 0x000fe200078e02ff */
[----:B------:R-:W-:-:S04]  /*07d0*/  LOP3.LUT P5, R24, R19, 0x7f, RZ, 0xc0, !PT ;  /* 0x0000007f13187812 */ /* 0x000fc800078ac0ff */
[----:B------:R-:W-:Y:S02]  /*07e0*/  PRMT R19, R20, 0x7610, R19 ;  /* 0x0000761014137816 */ /* 0x000fe40000000013 */
[----:B------:R-:W-:-:S07]  /*07f0*/  PRMT R20, R24, 0x7610, R20 ;  /* 0x0000761018147816 */ /* 0x000fce0000000014 */
[----:B------:R-:W-:Y:S05]  /*0800*/  @P5 BRA `(.L_x_3348) ;  /* 0xfffffffc00c05947 */ /* 0x000fea000383ffff */
.L_x_3347:
[----:B------:R-:W-:Y:S01]  /*0810*/  PRMT R19, R22, 0x7610, R19 ;  /* 0x0000761016137816 */ /* 0x000fe20000000013 */
[----:B------:R-:W-:Y:S06]  /*0820*/  @!P4 BRA `(.L_x_3349) ;  /* 0x000000000044c947 */ /* 0x000fec0003800000 */
[----:B------:R-:W-:Y:S01]  /*0830*/  IMAD.MOV.U32 R19, RZ, RZ, 0x1 ;  /* 0x00000001ff137424 */ /* 0x000fe200078e00ff */
[----:B------:R-:W-:-:S07]  /*0840*/  PRMT R20, R13, 0x7610, R20 ;  /* 0x000076100d147816 */ /* 0x000fce0000000014 */
.L_x_3350:
[----:B------:R-:W-:Y:S02]  /*0850*/  LOP3.LUT R22, R20, 0x1, RZ, 0xc0, !PT ;  /* 0x0000000114167812 */ /* 0x000fe400078ec0ff */
[----:B------:R-:W-:Y:S02]  /*0860*/  PRMT R26, R18, 0x9910, RZ ;  /* 0x00009910121a7816 */ /* 0x000fe400000000ff */
        /* <DEDUP_REMOVED lines=13> */
.L_x_3349:
[----:B------:R-:W-:Y:S01]  /*0940*/  IMAD.WIDE.U32 R16, R15, 0x4, R16 ;  /* 0x000000040f107825 */ /* 0x000fe200078e0010 */
[----:B------:R2:W-:Y:S04]  /*0950*/  @P1 STG.E.U8 desc[UR4][R6.64], R23 ;  /* 0x0000001706001986 */ /* 0x0005e8000c101104 */
[----:B------:R2:W-:Y:S01]  /*0960*/  @P3 STG.E.U8 desc[UR4][R4.64], R21 ;  /* 0x0000001504003986 */ /* 0x0005e2000c101104 */
[----:B------:R-:W-:-:S03]  /*0970*/  ISETP.LT.U32.AND P1, PT, R16, R11, PT ;  /* 0x0000000b1000720c */ /* 0x000fc60003f21070 */
[----:B------:R2:W-:Y:S01]  /*0980*/  @P2 STG.E.U8 desc[UR4][R2.64], R25 ;  /* 0x0000001902002986 */ /* 0x0005e2000c101104 */
[----:B------:R-:W-:-:S03]  /*0990*/  ISETP.LT.AND.EX P1, PT, R17, R0, PT, P1 ;  /* 0x000000001100720c */ /* 0x000fc60003f21310 */
[----:B------:R2:W-:Y:S01]  /*09a0*/  @P0 STG.E.U8 desc[UR4][R8.64], R19 ;  /* 0x0000001308000986 */ /* 0x0005e2000c101104 */
[----:B------:R-:W-:-:S04]  /*09b0*/  ISETP.GE.U32.AND P0, PT, R16, 0x10000, PT ;  /* 0x000100001000780c */ /* 0x000fc80003f06070 */
[----:B------:R-:W-:-:S13]  /*09c0*/  ISETP.GE.U32.AND.EX P0, PT, R17, RZ, PT, P0 ;  /* 0x000000ff1100720c */ /* 0x000fda0003f06100 */
[----:B--2---:R-:W-:Y:S05]  /*09d0*/  @!P0 BRA P1, `(.L_x_3351) ;  /* 0xfffffff400ec8947 */ /* 0x004fea000083ffff */
[----:B------:R-:W-:Y:S05]  /*09e0*/  EXIT ;  /* 0x000000000000794d */ /* 0x000fea0003800000 */
.L_x_3342:
        /* <DEDUP_REMOVED lines=8> */
.L_x_3360:
[----:B------:R-:W-:-:S04]  /*0a70*/  LEA R2, P0, R5, R12, 0x2 ;  /* 0x0000000c05027211 */ /* 0x000fc800078010ff */
[----:B------:R-:W-:-:S05]  /*0a80*/  LEA.HI.X R3, R5, R10, R6, 0x2, P0 ;  /* 0x0000000a05037211 */ /* 0x000fca00000f1406 */
[----:B------:R-:W2:Y:S01]  /*0a90*/  LDG.E R9, desc[UR4][R2.64] ;  /* 0x0000000402097981 */ /* 0x000ea2000c1e1900 */
[----:B------:R-:W-:Y:S01]  /*0aa0*/  ISETP.NE.AND P1, PT, R13, RZ, PT ;  /* 0x000000ff0d00720c */ /* 0x000fe20003f25270 */
        /* <DEDUP_REMOVED lines=8> */
[----:B------:R-:W-:Y:S01]  /*0b30*/  IMAD.MOV.U32 R19, RZ, RZ, 0x1 ;  /* 0x00000001ff137424 */ /* 0x000fe200078e00ff */
[----:B------:R-:W-:Y:S02]  /*0b40*/  PRMT R18, R13, 0x7610, R18 ;  /* 0x000076100d127816 */ /* 0x000fe40000000012 */
[----:B------:R-:W-:Y:S02]  /*0b50*/  PRMT R17, R15, 0x7610, R17 ;  /* 0x000076100f117816 */ /* 0x000fe40000000011 */
[----:B------:R-:W-:-:S07]  /*0b60*/  PRMT R15, R19, 0x7610, R15 ;  /* 0x00007610130f7816 */ /* 0x000fce000000000f */
.L_x_3353:
[C---:B------:R-:W-:Y:S02]  /*0b70*/  LOP3.LUT R19, R18.reuse, 0x1, RZ, 0xc0, !PT ;  /* 0x0000000112137812 */ /* 0x040fe400078ec0ff */
        /* <DEDUP_REMOVED lines=13> */
.L_x_3352:
[----:B------:R-:W-:Y:S05]  /*0c50*/  @!P1 BRA `(.L_x_3354) ;  /* 0x0000000000409947 */ /* 0x000fea0003800000 */
[----:B------:R-:W-:Y:S01]  /*0c60*/  IMAD.MOV.U32 R4, RZ, RZ, 0x1 ;  /* 0x00000001ff047424 */ /* 0x000fe200078e00ff */
[----:B------:R-:W-:-:S07]  /*0c70*/  PRMT R17, R13, 0x7610, R17 ;  /* 0x000076100d117816 */ /* 0x000fce0000000011 */
.L_x_3355:
        /* <DEDUP_REMOVED lines=14> */
.L_x_3354:
[----:B------:R-:W-:Y:S01]  /*0d60*/  PRMT R9, R9, 0x7773, RZ ;  /* 0x0000777309097816 */ /* 0x000fe200000000ff */
[----:B------:R-:W-:Y:S06]  /*0d70*/  @!P1 BRA `(.L_x_3356) ;  /* 0x0000000000409947 */ /* 0x000fec0003800000 */
[----:B------:R-:W-:Y:S01]  /*0d80*/  IMAD.MOV.U32 R8, RZ, RZ, 0x1 ;  /* 0x00000001ff087424 */ /* 0x000fe200078e00ff */
[----:B------:R-:W-:-:S07]  /*0d90*/  PRMT R16, R13, 0x7610, R16 ;  /* 0x000076100d107816 */ /* 0x000fce0000000010 */
.L_x_3357:
        /* <DEDUP_REMOVED lines=14> */
.L_x_3356:
[----:B------:R-:W-:Y:S05]  /*0e80*/  @!P1 BRA `(.L_x_3358) ;  /* 0x0000000000409947 */ /* 0x000fea0003800000 */
[----:B------:R-:W-:Y:S01]  /*0e90*/  IMAD.MOV.U32 R7, RZ, RZ, 0x1 ;  /* 0x00000001ff077424 */ /* 0x000fe200078e00ff */
[----:B------:R-:W-:-:S07]  /*0ea0*/  PRMT R14, R13, 0x7610, R14 ;  /* 0x000076100d0e7816 */ /* 0x000fce000000000e */
.L_x_3359:
        /* <DEDUP_REMOVED lines=14> */
.L_x_3358:
        /* <DEDUP_REMOVED lines=14> */
.L_x_3361:
        /* <DEDUP_REMOVED lines=9> */
.L_x_4015:


//--------------------- .text._ZN2at6native61_GLOBAL__N__44eb8e94_28_ForeachBinaryOpScalarList_cu_dda10a6925multi_tensor_apply_kernelINS1_28TensorListScalarListMetadataIfLi2EEENS1_25BinaryOpScalarListFunctorIN3c108BFloat16ELi2ELi1ELi1EEEJSt7dividesIfEEEEvT_T0_DpT1_ --------------------------
	.section	.text._ZN2at6native61_GLOBAL__N__44eb8e94_28_ForeachBinaryOpScalarList_cu_dda10a6925multi_tensor_apply_kernelINS1_28TensorListScalarListMetadataIfLi2EEENS1_25BinaryOpScalarListFunctorIN3c108BFloat16ELi2ELi1ELi1EEEJSt7dividesIfEEEEvT_T0_DpT1_,"ax",@progbits
	.align	128
.text._ZN2at6native61_GLOBAL__N__44eb8e94_28_ForeachBinaryOpScalarList_cu_dda10a6925multi_tensor_apply_kernelINS1_28TensorListScalarListMetadataIfLi2EEENS1_25BinaryOpScalarListFunctorIN3c108BFloat16ELi2ELi1ELi1EEEJSt7dividesIfEEEEvT_T0_DpT1_:
        .type           _ZN2at6native61_GLOBAL__N__44eb8e94_28_ForeachBinaryOpScalarList_cu_dda10a6925multi_tensor_apply_kernelINS1_28TensorListScalarListMetadataIfLi2EEENS1_25BinaryOpScalarListFunctorIN3c108BFloat16ELi2ELi1ELi1EEEJSt7dividesIfEEEEvT_T0_DpT1_,@function
        .size           _ZN2at6native61_GLOBAL__N__44eb8e94_28_ForeachBinaryOpScalarList_cu_dda10a6925multi_tensor_apply_kernelINS1_28TensorListScalarListMetadataIfLi2EEENS1_25BinaryOpScalarListFunctorIN3c108BFloat16ELi2ELi1ELi1EEEJSt7dividesIfEEEEvT_T0_DpT1_,(.L_x_4016 - _ZN2at6native61_GLOBAL__N__44eb8e94_28_ForeachBinaryOpScalarList_cu_dda10a6925multi_tensor_apply_kernelINS1_28TensorListScalarListMetadataIfLi2EEENS1_25BinaryOpScalarListFunctorIN3c108BFloat16ELi2ELi1ELi1EEEJSt7dividesIfEEEEvT_T0_DpT1_)
        .other          _ZN2at6native61_GLOBAL__N__44eb8e94_28_ForeachBinaryOpScalarList_cu_dda10a6925multi_tensor_apply_kernelINS1_28TensorListScalarListMetadataIfLi2EEENS1_25BinaryOpScalarListFunctorIN3c108BFloat16ELi2ELi1ELi1EEEJSt7dividesIfEEEEvT_T0_DpT1_,@"STO_CUDA_ENTRY STV_DEFAULT"
_ZN2at6native61_GLOBAL__N__44eb8e94_28_ForeachBinaryOpScalarList_cu_dda10a6925multi_tensor_apply_kernelINS1_28TensorListScalarListMetadataIfLi2EEENS1_25BinaryOpScalarListFunctorIN3c108BFloat16ELi2ELi1ELi1EEEJSt7dividesIfEEEEvT_T0_DpT1_:
        /* <DEDUP_REMOVED lines=29> */
.L_x_3363:
        /* <DEDUP_REMOVED lines=20> */
[----:B------:R-:W-:Y:S02]  /*0310*/  ISETP.GE.U32.AND.EX P3, PT, R11, RZ, PT, P3 ;  /* 0x000000ff0b00720c */ /* 0x000fe40003f66130 */
[----:B------:R-:W-:Y:S02]  /*0320*/  ISETP.GE.U32.AND P2, PT, R25, 0x10000, PT ;  /* 0x000100001900780c */ /* 0x000fe40003f46070 */
[----:B------:R-:W-:Y:S02]  /*0330*/  ISETP.LT.AND.EX P4, PT, R11, R3, !P3, P4 ;  /* 0x000000030b00720c */ /* 0x000fe40005f81340 */
[----:B------:R-:W-:-:S02]  /*0340*/  ISETP.LT.U32.AND P3, PT, R25, R2, PT ;  /* 0x000000021900720c */ /* 0x000fc40003f61070 */
[----:B------:R-:W-:Y:S02]  /*0350*/  ISETP.GE.U32.AND.EX P2, PT, R10, RZ, PT, P2 ;  /* 0x000000ff0a00720c */ /* 0x000fe40003f46120 */
[-C--:B------:R-:W-:Y:S02]  /*0360*/  @P1 LEA R20, P5, R24, R12.reuse, 0x1 ;  /* 0x0000000c18141211 */ /* 0x080fe400078a08ff */
[----:B------:R-:W-:Y:S02]  /*0370*/  ISETP.LT.AND.EX P2, PT, R10, R3, !P2, P3 ;  /* 0x000000030a00720c */ /* 0x000fe40005741330 */
[----:B------:R-:W-:Y:S02]  /*0380*/  @P1 LEA.HI.X R21, R24, R13, R26, 0x1, P5 ;  /* 0x0000000d18151211 */ /* 0x000fe400028f0c1a */
[-C--:B------:R-:W-:Y:S02]  /*0390*/  @P0 LEA R16, P5, R29, R12.reuse, 0x1 ;  /* 0x0000000c1d100211 */ /* 0x080fe400078a08ff */
[----:B------:R-:W-:Y:S01]  /*03a0*/  PRMT R28, RZ, 0x7610, R28 ;  /* 0x00007610ff1c7816 */ /* 0x000fe2000000001c */
[----:B------:R-:W2:Y:S01]  /*03b0*/  @P1 LDG.E.U16 R9, desc[UR4][R20.64] ;  /* 0x0000000414091981 */ /* 0x000ea2000c1e1500 */
[----:B------:R-:W-:-:S02]  /*03c0*/  @P4 LEA R18, P3, R27, R12, 0x1 ;  /* 0x0000000c1b124211 */ /* 0x000fc400078608ff */
[-C--:B------:R-:W-:Y:S02]  /*03d0*/  @P0 LEA.HI.X R17, R29, R13.reuse, R8, 0x1, P5 ;  /* 0x0000000d1d110211 */ /* 0x080fe400028f0c08 */
[-C--:B------:R-:W-:Y:S02]  /*03e0*/  @P4 LEA.HI.X R19, R27, R13.reuse, R11, 0x1, P3 ;  /* 0x0000000d1b134211 */ /* 0x080fe400018f0c0b */
[C---:B------:R-:W-:Y:S01]  /*03f0*/  @P2 LEA R22, P3, R25.reuse, R12, 0x1 ;  /* 0x0000000c19162211 */ /* 0x040fe200078608ff */
[----:B------:R1:W3:Y:S03]  /*0400*/  @P0 LDG.E.U16 R28, desc[UR4][R16.64] ;  /* 0x00000004101c0981 */ /* 0x0002e6000c1e1500 */
[----:B------:R-:W-:Y:S02]  /*0410*/  @P2 LEA.HI.X R23, R25, R13, R10, 0x1, P3 ;  /* 0x0000000d19172211 */ /* 0x000fe400018f0c0a */
[----:B-1----:R-:W-:-:S02]  /*0420*/  PRMT R16, RZ, 0x7610, R16 ;  /* 0x00007610ff107816 */ /* 0x002fc40000000010 */
[----:B------:R-:W-:-:S04]  /*0430*/  PRMT R17, RZ, 0x7610, R17 ;  /* 0x00007610ff117816 */ /* 0x000fc80000000011 */
[----:B------:R1:W4:Y:S04]  /*0440*/  @P4 LDG.E.U16 R16, desc[UR4][R18.64] ;  /* 0x0000000412104981 */ /* 0x000328000c1e1500 */
[----:B------:R4:W5:Y:S01]  /*0450*/  @P2 LDG.E.U16 R17, desc[UR4][R22.64] ;  /* 0x0000000416112981 */ /* 0x000962000c1e1500 */
[----:B------:R-:W-:Y:S01]  /*0460*/  @P1 LEA R20, P3, R24, R14, 0x1 ;  /* 0x0000000e18141211 */ /* 0x000fe200078608ff */
[----:B------:R-:W-:-:S03]  /*0470*/  IMAD.WIDE.U32 R6, R5, 0x4, R6 ;  /* 0x0000000405067825 */ /* 0x000fc600078e0006 */
[----:B------:R-:W-:Y:S02]  /*0480*/  @P1 LEA.HI.X R21, R24, R15, R26, 0x1, P3 ;  /* 0x0000000f18151211 */ /* 0x000fe400018f0c1a */
[----:B0-----:R-:W0:Y:S01]  /*0490*/  MUFU.RCP R24, R0 ;  /* 0x0000000000187308 */ /* 0x001e220000001000 */
[----:B-1----:R-:W-:-:S04]  /*04a0*/  @P0 LEA R18, P3, R29, R14, 0x1 ;  /* 0x0000000e1d120211 */ /* 0x002fc800078608ff */
[----:B------:R-:W-:Y:S02]  /*04b0*/  @P0 LEA.HI.X R19, R29, R15, R8, 0x1, P3 ;  /* 0x0000000f1d130211 */ /* 0x000fe400018f0c08 */
[----:B------:R-:W-:Y:S01]  /*04c0*/  @P4 LEA R8, P3, R27, R14, 0x1 ;  /* 0x0000000e1b084211 */ /* 0x000fe200078608ff */
[----:B--2---:R-:W-:-:S04]  /*04d0*/  IMAD.U32 R9, R9, 0x10000, RZ ;  /* 0x0001000009097824 */ /* 0x004fc800078e00ff */
[----:B0-----:R-:W-:Y:S01]  /*04e0*/  FMUL.FTZ R26, R9, R24 ;  /* 0x00000018091a7220 */ /* 0x001fe20000410000 */
[----:B------:R-:W-:Y:S01]  /*04f0*/  @P4 LEA.HI.X R9, R27, R15, R11, 0x1, P3 ;  /* 0x0000000f1b094211 */ /* 0x000fe200018f0c0b */
[----:B---3--:R-:W-:-:S03]  /*0500*/  IMAD.U32 R29, R28, 0x10000, RZ ;  /* 0x000100001c1d7824 */ /* 0x008fc600078e00ff */
[----:B------:R-:W-:Y:S01]  /*0510*/  F2FP.BF16.F32.PACK_AB R11, RZ, R26 ;  /* 0x0000001aff0b723e */ /* 0x000fe200000010ff */
[----:B------:R-:W-:-:S04]  /*0520*/  FMUL.FTZ R29, R29, R24 ;  /* 0x000000181d1d7220 */ /* 0x000fc80000410000 */
[----:B------:R3:W-:Y:S01]  /*0530*/  @P1 STG.E.U16 desc[UR4][R20.64], R11 ;  /* 0x0000000b14001986 */ /* 0x0007e2000c101504 */
[----:B------:R-:W-:Y:S02]  /*0540*/  ISETP.LT.U32.AND P1, PT, R6, R2, PT ;  /* 0x000000020600720c */ /* 0x000fe40003f21070 */
[----:B------:R-:W-:Y:S02]  /*0550*/  F2FP.BF16.F32.PACK_AB R29, RZ, R29 ;  /* 0x0000001dff1d723e */ /* 0x000fe400000010ff */
[----:B------:R-:W-:-:S03]  /*0560*/  ISETP.LT.AND.EX P1, PT, R7, R3, PT, P1 ;  /* 0x000000030700720c */ /* 0x000fc60003f21310 */
[----:B------:R3:W-:Y:S01]  /*0570*/  @P0 STG.E.U16 desc[UR4][R18.64], R29 ;  /* 0x0000001d12000986 */ /* 0x0007e2000c101504 */
[----:B------:R-:W-:Y:S01]  /*0580*/  ISETP.GE.U32.AND P0, PT, R6, 0x10000, PT ;  /* 0x000100000600780c */ /* 0x000fe20003f06070 */
[----:B----4-:R-:W-:Y:S01]  /*0590*/  IMAD.U32 R23, R16, 0x10000, RZ ;  /* 0x0001000010177824 */ /* 0x010fe200078e00ff */
[----:B------:R-:W-:Y:S02]  /*05a0*/  @P2 LEA R16, P3, R25, R14, 0x1 ;  /* 0x0000000e19102211 */ /* 0x000fe400078608ff */
[----:B------:R-:W-:Y:S01]  /*05b0*/  ISETP.GE.U32.AND.EX P0, PT, R7, RZ, PT, P0 ;  /* 0x000000ff0700720c */ /* 0x000fe20003f06100 */
[----:B-----5:R-:W-:Y:S02]  /*05c0*/  IMAD.U32 R27, R17, 0x10000, RZ ;  /* 0x00010000111b7824 */ /* 0x020fe400078e00ff */
[-C--:B------:R-:W-:Y:S01]  /*05d0*/  FMUL.FTZ R23, R23, R24.reuse ;  /* 0x0000001817177220 */ /* 0x080fe20000410000 */
[----:B------:R-:W-:Y:S01]  /*05e0*/  @P2 LEA.HI.X R17, R25, R15, R10, 0x1, P3 ;  /* 0x0000000f19112211 */ /* 0x000fe200018f0c0a */
[----:B------:R-:W-:-:S03]  /*05f0*/  FMUL.FTZ R27, R27, R24 ;  /* 0x000000181b1b7220 */ /* 0x000fc60000410000 */
[----:B------:R-:W-:Y:S02]  /*0600*/  F2FP.BF16.F32.PACK_AB R23, RZ, R23 ;  /* 0x00000017ff17723e */ /* 0x000fe400000010ff */
[----:B------:R-:W-:-:S03]  /*0610*/  F2FP.BF16.F32.PACK_AB R27, RZ, R27 ;  /* 0x0000001bff1b723e */ /* 0x000fc600000010ff */
[----:B------:R3:W-:Y:S04]  /*0620*/  @P4 STG.E.U16 desc[UR4][R8.64], R23 ;  /* 0x0000001708004986 */ /* 0x0007e8000c101504 */
[----:B------:R3:W-:Y:S01]  /*0630*/  @P2 STG.E.U16 desc[UR4][R16.64], R27 ;  /* 0x0000001b10002986 */ /* 0x0007e2000c101504 */
[----:B------:R-:W-:Y:S05]  /*0640*/  @!P0 BRA P1, `(.L_x_3363) ;  /* 0xfffffff800e08947 */ /* 0x000fea000083ffff */
[----:B------:R-:W-:Y:S05]  /*0650*/  EXIT ;  /* 0x000000000000794d */ /* 0x000fea0003800000 */
.L_x_3362:
[----:B------:R-:W1:Y:S02]  /*0660*/  S2R R7, SR_TID.X ;  /* 0x0000000000077919 */ /* 0x000e640000002100 */
[----:B-1----:R-:W-:-:S03]  /*0670*/  IMAD.WIDE.U32 R4, R7, 0x4, RZ ;  /* 0x0000000407047825 */ /* 0x002fc600078e00ff */
[----:B------:R-:W-:-:S04]  /*0680*/  ISETP.GE.U32.AND P0, PT, R4, R2, PT ;  /* 0x000000020400720c */ /* 0x000fc80003f06070 */
[----:B------:R-:W-:-:S04]  /*0690*/  ISETP.GE.AND.EX P0, PT, R5, R3, PT, P0 ;  /* 0x000000030500720c */ /* 0x000fc80003f06300 */
[----:B------:R-:W-:-:S13]  /*06a0*/  ISETP.GT.U32.OR P0, PT, R7, 0x3fff, P0 ;  /* 0x00003fff0700780c */ /* 0x000fda0000704470 */
[----:B------:R-:W-:Y:S05]  /*06b0*/  @P0 EXIT ;  /* 0x000000000000094d */ /* 0x000fea0003800000 */
[----:B0-----:R-:W0:Y:S01]  /*06c0*/  MUFU.RCP R0, R0 ;  /* 0x0000000000007308 */ /* 0x001e220000001000 */
[----:B------:R-:W-:Y:S01]  /*06d0*/  IMAD.MOV.U32 R6, RZ, RZ, RZ ;  /* 0x000000ffff067224 */ /* 0x000fe200078e00ff */
[----:B------:R-:W-:-:S06]  /*06e0*/  ULDC UR6, c[0x0][0x0] ;  /* 0x0000000000067ab9 */ /* 0x000fcc0000000800 */
.L_x_3364:
        /* <DEDUP_REMOVED lines=12> */
[-C--:B0-----:R-:W-:Y:S01]  /*07b0*/  FMUL.FTZ R11, R11, R0.reuse ;  /* 0x000000000b0b7220 */ /* 0x081fe20000410000 */
[-C--:B------:R-:W-:Y:S01]  /*07c0*/  FMUL.FTZ R10, R17, R0.reuse ;  /* 0x00000000110a7220 */ /* 0x080fe20000410000 */
[-C--:B------:R-:W-:Y:S01]  /*07d0*/  FMUL.FTZ R19, R19, R0.reuse ;  /* 0x0000000013137220 */ /* 0x080fe20000410000 */
[----:B------:R-:W-:Y:S01]  /*07e0*/  FMUL.FTZ R8, R5, R0 ;  /* 0x0000000005087220 */ /* 0x000fe20000410000 */
        /* <DEDUP_REMOVED lines=14> */
.L_x_3365:
        /* <DEDUP_REMOVED lines=11> */
.L_x_4016:


//--------------------- .text._ZN2at6native61_GLOBAL__N__44eb8e94_28_ForeachBinaryOpScalarList_cu_dda10a6925multi_tensor_apply_kernelINS1_28TensorListScalarListMetadataIfLi2EEENS1_25BinaryOpScalarListFunctorIN3c104HalfELi2ELi1ELi1EEEJSt7dividesIfEEEEvT_T0_DpT1_ --------------------------
	.section	.text._ZN2at6native61_GLOBAL__N__44eb8e94_28_ForeachBinaryOpScalarList_cu_dda10a6925multi_tensor_apply_kernelINS1_28TensorListScalarListMetadataIfLi2EEENS1_25BinaryOpScalarListFunctorIN3c104HalfELi2ELi1ELi1EEEJSt7dividesIfEEEEvT_T0_DpT1_,"ax",@progbits
	.align	128
.text._ZN2at6native61_GLOBAL__N__44eb8e94_28_ForeachBinaryOpScalarList_cu_dda10a6925multi_tensor_apply_kernelINS1_28TensorListScalarListMetadataIfLi2EEENS1_25BinaryOpScalarListFunctorIN3c104HalfELi2ELi1ELi1EEEJSt7dividesIfEEEEvT_T0_DpT1_:
        .type           _ZN2at6native61_GLOBAL__N__44eb8e94_28_ForeachBinaryOpScalarList_cu_dda10a6925multi_tensor_apply_kernelINS1_28TensorListScalarListMetadataIfLi2EEENS1_25BinaryOpScalarListFunctorIN3c104HalfELi2ELi1ELi1EEEJSt7dividesIfEEEEvT_T0_DpT1_,@function
        .size           _ZN2at6native61_GLOBAL__N__44eb8e94_28_ForeachBinaryOpScalarList_cu_dda10a6925multi_tensor_apply_kernelINS1_28TensorListScalarListMetadataIfLi2EEENS1_25BinaryOpScalarListFunctorIN3c104HalfELi2ELi1ELi1EEEJSt7dividesIfEEEEvT_T0_DpT1_,(.L_x_4017 - _ZN2at6native61_GLOBAL__N__44eb8e94_28_ForeachBinaryOpScalarList_cu_dda10a6925multi_tensor_apply_kernelINS1_28TensorListScalarListMetadataIfLi2EEENS1_25BinaryOpScalarListFunctorIN3c104HalfELi2ELi1ELi1EEEJSt7dividesIfEEEEvT_T0_DpT1_)
        .other          _ZN2at6native61_GLOBAL__N__44eb8e94_28_ForeachBinaryOpScalarList_cu_dda10a6925multi_tensor_apply_kernelINS1_28TensorListScalarListMetadataIfLi2EEENS1_25BinaryOpScalarListFunctorIN3c104HalfELi2ELi1ELi1EEEJSt7dividesIfEEEEvT_T0_DpT1_,@"STO_CUDA_ENTRY STV_DEFAULT"
_ZN2at6native61_GLOBAL__N__44eb8e94_28_ForeachBinaryOpScalarList_cu_dda10a6925multi_tensor_apply_kernelINS1_28TensorListScalarListMetadataIfLi2EEENS1_25BinaryOpScalarListFunctorIN3c104HalfELi2ELi1ELi1EEEJSt7dividesIfEEEEvT_T0_DpT1_:
        /* <DEDUP_REMOVED lines=29> */
.L_x_3367:
        /* <DEDUP_REMOVED lines=48> */
[----:B--2---:R-:W-:-:S05]  /*04d0*/  HADD2.F32 R9, -RZ, R9.H0_H0 ;  /* 0x20000009ff097230 */ /* 0x004fca0000004100 */
[----:B0-----:R-:W-:Y:S01]  /*04e0*/  FMUL.FTZ R26, R9, R24 ;  /* 0x00000018091a7220 */ /* 0x001fe20000410000 */
[----:B------:R-:W-:Y:S01]  /*04f0*/  @P4 LEA.HI.X R9, R27, R15, R11, 0x1, P3 ;  /* 0x0000000f1b094211 */ /* 0x000fe200018f0c0b */
[----:B---3--:R-:W-:-:S03]  /*0500*/  HADD2.F32 R29, -RZ, R28.H0_H0 ;  /* 0x2000001cff1d7230 */ /* 0x008fc60000004100 */
[----:B------:R-:W-:Y:S02]  /*0510*/  F2FP.F16.F32.PACK_AB R11, RZ, R26 ;  /* 0x0000001aff0b723e */ /* 0x000fe400000000ff */
[----:B------:R-:W-:-:S03]  /*0520*/  FMUL.FTZ R29, R29, R24 ;  /* 0x000000181d1d7220 */ /* 0x000fc60000410000 */
[----:B------:R3:W-:Y:S01]  /*0530*/  @P1 STG.E.U16 desc[UR4][R20.64], R11 ;  /* 0x0000000b14001986 */ /* 0x0007e2000c101504 */
[----:B------:R-:W-:Y:S02]  /*0540*/  ISETP.LT.U32.AND P1, PT, R6, R2, PT ;  /* 0x000000020600720c */ /* 0x000fe40003f21070 */
[----:B------:R-:W-:Y:S02]  /*0550*/  F2FP.F16.F32.PACK_AB R29, RZ, R29 ;  /* 0x0000001dff1d723e */ /* 0x000fe400000000ff */
[----:B------:R-:W-:-:S03]  /*0560*/  ISETP.LT.AND.EX P1, PT, R7, R3, PT, P1 ;  /* 0x000000030700720c */ /* 0x000fc60003f21310 */
[----:B------:R3:W-:Y:S01]  /*0570*/  @P0 STG.E.U16 desc[UR4][R18.64], R29 ;  /* 0x0000001d12000986 */ /* 0x0007e2000c101504 */
[----:B----4-:R-:W-:Y:S01]  /*0580*/  HADD2.F32 R23, -RZ, R16.H0_H0 ;  /* 0x20000010ff177230 */ /* 0x010fe20000004100 */
[----:B------:R-:W-:Y:S02]  /*0590*/  @P2 LEA R16, P3, R25, R14, 0x1 ;  /* 0x0000000e19102211 */ /* 0x000fe400078608ff */
[----:B------:R-:W-:Y:S01]  /*05a0*/  ISETP.GE.U32.AND P0, PT, R6, 0x10000, PT ;  /* 0x000100000600780c */ /* 0x000fe20003f06070 */
[----:B-----5:R-:W-:Y:S02]  /*05b0*/  HADD2.F32 R27, -RZ, R17.H0_H0 ;  /* 0x20000011ff1b7230 */ /* 0x020fe40000004100 */
[-C--:B------:R-:W-:Y:S01]  /*05c0*/  FMUL.FTZ R23, R23, R24.reuse ;  /* 0x0000001817177220 */ /* 0x080fe20000410000 */
[----:B------:R-:W-:Y:S02]  /*05d0*/  @P2 LEA.HI.X R17, R25, R15, R10, 0x1, P3 ;  /* 0x0000000f19112211 */ /* 0x000fe400018f0c0a */
[----:B------:R-:W-:Y:S01]  /*05e0*/  ISETP.GE.U32.AND.EX P0, PT, R7, RZ, PT, P0 ;  /* 0x000000ff0700720c */ /* 0x000fe20003f06100 */
[----:B------:R-:W-:Y:S01]  /*05f0*/  FMUL.FTZ R27, R27, R24 ;  /* 0x000000181b1b7220 */ /* 0x000fe20000410000 */
[----:B------:R-:W-:-:S04]  /*0600*/  F2FP.F16.F32.PACK_AB R23, RZ, R23 ;  /* 0x00000017ff17723e */ /* 0x000fc800000000ff */
[----:B------:R-:W-:Y:S01]  /*0610*/  F2FP.F16.F32.PACK_AB R27, RZ, R27 ;  /* 0x0000001bff1b723e */ /* 0x000fe200000000ff */
[----:B------:R3:W-:Y:S04]  /*0620*/  @P4 STG.E.U16 desc[UR4][R8.64], R23 ;  /* 0x0000001708004986 */ /* 0x0007e8000c101504 */
[----:B------:R3:W-:Y:S02]  /*0630*/  @P2 STG.E.U16 desc[UR4][R16.64], R27 ;  /* 0x0000001b10002986 */ /* 0x0007e4000c101504 */
[----:B------:R-:W-:Y:S05]  /*0640*/  @!P0 BRA P1, `(.L_x_3367) ;  /* 0xfffffff800e08947 */ /* 0x000fea000083ffff */
[----:B------:R-:W-:Y:S05]  /*0650*/  EXIT ;  /* 0x000000000000794d */ /* 0x000fea0003800000 */
.L_x_3366:
        /* <DEDUP_REMOVED lines=9> */
.L_x_3368:
        /* <DEDUP_REMOVED lines=9> */
[-C--:B0-----:R-:W-:Y:S01]  /*0780*/  FMUL.FTZ R5, R5, R0.reuse ;  /* 0x0000000005057220 */ /* 0x081fe20000410000 */
[----:B------:R-:W-:Y:S02]  /*0790*/  HADD2.F32 R17, -RZ, R7.H1_H1 ;  /* 0x30000007ff117230 */ /* 0x000fe40000004100 */
[-C--:B------:R-:W-:Y:S01]  /*07a0*/  FMUL.FTZ R8, R9, R0.reuse ;  /* 0x0000000009087220 */ /* 0x080fe20000410000 */
[----:B------:R-:W-:-:S02]  /*07b0*/  FMUL.FTZ R11, R11, R0 ;  /* 0x000000000b0b7220 */ /* 0x000fc40000410000 */
[----:B------:R-:W-:Y:S02]  /*07c0*/  FMUL.FTZ R10, R17, R0 ;  /* 0x00000000110a7220 */ /* 0x000fe40000410000 */
        /* <DEDUP_REMOVED lines=14> */
.L_x_3369:
        /* <DEDUP_REMOVED lines=13> */
.L_x_4017:


//--------------------- .text._ZN2at6native61_GLOBAL__N__44eb8e94_28_ForeachBinaryOpScalarList_cu_dda10a6925multi_tensor_apply_kernelINS1_28TensorListScalarListMetadataIbLi2EEENS1_25BinaryOpScalarListFunctorIbLi2ELi1ELi1EEEJSt7dividesIbEEEEvT_T0_DpT1_ --------------------------
	.section	.text._ZN2at6native61_GLOBAL__N__44eb8e94_28_ForeachBinaryOpScalarList_cu_dda10a6925multi_tensor_apply_kernelINS1_28TensorListScalarListMetadataIbLi2EEENS1_25BinaryOpScalarListFunctorIbLi2ELi1ELi1EEEJSt7dividesIbEEEEvT_T0_DpT1_,"ax",@progbits
	.align	128
.text._ZN2at6native61_GLOBAL__N__44eb8e94_28_ForeachBinaryOpScalarList_cu_dda10a6925multi_tensor_apply_kernelINS1_28TensorListScalarListMetadataIbLi2EEENS1_25BinaryOpScalarListFunctorIbLi2ELi1ELi1EEEJSt7dividesIbEEEEvT_T0_DpT1_:
        .type           _ZN2at6native61_GLOBAL__N__44eb8e94_28_ForeachBinaryOpScalarList_cu_dda10a6925multi_tensor_apply_kernelINS1_28TensorListScalarListMetadataIbLi2EEENS1_25BinaryOpScalarListFunctorIbLi2ELi1ELi1EEEJSt7dividesIbEEEEvT_T0_DpT1_,@function
        .size           _ZN2at6native61_GLOBAL__N__44eb8e94_28_ForeachBinaryOpScalarList_cu_dda10a6925multi_tensor_apply_kernelINS1_28TensorListScalarListMetadataIbLi2EEENS1_25BinaryOpScalarListFunctorIbLi2ELi1ELi1EEEJSt7dividesIbEEEEvT_T0_DpT1_,(.L_x_4018 - _ZN2at6native61_GLOBAL__N__44eb8e94_28_ForeachBinaryOpScalarList_cu_dda10a6925multi_tensor_apply_kernelINS1_28TensorListScalarListMetadataIbLi2EEENS1_25BinaryOpScalarListFunctorIbLi2ELi1ELi1EEEJSt7dividesIbEEEEvT_T0_DpT1_)
        .other          _ZN2at6native61_GLOBAL__N__44eb8e94_28_ForeachBinaryOpScalarList_cu_dda10a6925multi_tensor_apply_kernelINS1_28TensorListScalarListMetadataIbLi2EEENS1_25BinaryOpScalarListFunctorIbLi2ELi1ELi1EEEJSt7dividesIbEEEEvT_T0_DpT1_,@"STO_CUDA_ENTRY STV_DEFAULT"
_ZN2at6native61_GLOBAL__N__44eb8e94_28_ForeachBinaryOpScalarList_cu_dda10a6925multi_tensor_apply_kernelINS1_28TensorListScalarListMetadataIbLi2EEENS1_25BinaryOpScalarListFunctorIbLi2ELi1ELi1EEEJSt7dividesIbEEEEvT_T0_DpT1_:
        /* <DEDUP_REMOVED lines=12> */
[C---:B0-----:R-:W-:Y:S02]  /*00c0*/  IADD3 R0, P1, R6.reuse, R4, RZ ;  /* 0x0000000406007210 */ /* 0x041fe40007f3e0ff */
[----:B-1----:R-:W-:-:S02]  /*00d0*/  IADD3 R3, P2, R6, R8, RZ ;  /* 0x0000000806037210 */ /* 0x002fc40007f5e0ff */
[----:B--2---:R-:W-:-:S04]  /*00e0*/  IADD3 R2, P3, -R6, R10, RZ ;  /* 0x0000000a06027210 */ /* 0x004fc80007f7e1ff */
[----:B------:R-:W-:Y:S01]  /*00f0*/  LOP3.LUT R4, R2, R3, R0, 0xfe, !PT ;  /* 0x0000000302047212 */ /* 0x000fe200078efe00 */
[----:B------:R-:W-:-:S03]  /*0100*/  IMAD.X R6, R11, 0x1, ~R7, P3 ;  /* 0x000000010b067824 */ /* 0x000fc600018e0e07 */
[----:B------:R-:W-:Y:S01]  /*0110*/  LOP3.LUT P0, RZ, R4, 0x3, RZ, 0xc0, !PT ;  /* 0x0000000304ff7812 */ /* 0x000fe2000780c0ff */
[C---:B------:R-:W-:Y:S02]  /*0120*/  IMAD.X R4, R7.reuse, 0x1, R5, P1 ;  /* 0x0000000107047824 */ /* 0x040fe400008e0605 */
[----:B------:R-:W-:-:S10]  /*0130*/  IMAD.X R5, R7, 0x1, R9, P2 ;  /* 0x0000000107057824 */ /* 0x000fd400010e0609 */
[----:B------:R-:W-:Y:S05]  /*0140*/  @!P0 BRA `(.L_x_3370) ;  /* 0x0000000400288947 */ /* 0x000fea0003800000 */
[----:B------:R-:W-:-:S04]  /*0150*/  ISETP.GE.U32.AND P0, PT, R2, 0x1, PT ;  /* 0x000000010200780c */ /* 0x000fc80003f06070 */
[----:B------:R-:W-:-:S13]  /*0160*/  ISETP.GE.AND.EX P0, PT, R6, RZ, PT, P0 ;  /* 0x000000ff0600720c */ /* 0x000fda0003f06300 */
[----:B------:R-:W-:Y:S05]  /*0170*/  @!P0 EXIT ;  /* 0x000000000000894d */ /* 0x000fea0003800000 */
[----:B------:R-:W0:Y:S01]  /*0180*/  S2R R7, SR_TID.X ;  /* 0x0000000000077919 */ /* 0x000e220000002100 */
[----:B------:R-:W1:Y:S01]  /*0190*/  LDC R8, c[0x0][RZ] ;  /* 0x00000000ff087b82 */ /* 0x000e620000000800 */
[----:B------:R-:W-:-:S07]  /*01a0*/  CS2R R10, SRZ ;  /* 0x00000000000a7805 */ /* 0x000fce000001ff00 */
.L_x_3371:
[----:B0-2---:R-:W-:Y:S01]  /*01b0*/  IADD3 R22, P1, R7, R10, RZ ;  /* 0x0000000a07167210 */ /* 0x005fe20007f3e0ff */
[----:B-1----:R-:W-:Y:S01]  /*01c0*/  IMAD R25, R8, 0x3, RZ ;  /* 0x0000000308197824 */ /* 0x002fe200078e02ff */
[----:B------:R-:W-:Y:S02]  /*01d0*/  PRMT R12, RZ, 0x7610, R12 ;  /* 0x00007610ff0c7816 */ /* 0x000fe4000000000c */
[----:B------:R-:W-:Y:S01]  /*01e0*/  ISETP.GE.U32.AND P0, PT, R22, 0x10000, PT ;  /* 0x000100001600780c */ /* 0x000fe20003f06070 */
[----:B------:R-:W-:Y:S01]  /*01f0*/  IMAD.X R23, RZ, RZ, R11, P1 ;  /* 0x000000ffff177224 */ /* 0x000fe200008e060b */
[CC--:B------:R-:W-:Y:S02]  /*0200*/  IADD3 R20, P1, R8.reuse, R22.reuse, RZ ;  /* 0x0000001608147210 */ /* 0x0c0fe40007f3e0ff */
[----:B------:R-:W-:Y:S02]  /*0210*/  LEA R27, P4, R8, R22, 0x1 ;  /* 0x00000016081b7211 */ /* 0x000fe400078808ff */
[----:B------:R-:W-:Y:S01]  /*0220*/  ISETP.LT.U32.AND P2, PT, R22, R2, PT ;  /* 0x000000021600720c */ /* 0x000fe20003f41070 */
[--C-:B------:R-:W-:Y:S01]  /*0230*/  IMAD.X R21, RZ, RZ, R23.reuse, P1 ;  /* 0x000000ffff157224 */ /* 0x100fe200008e0617 */
[----:B------:R-:W-:Y:S01]  /*0240*/  ISETP.GE.U32.AND.EX P0, PT, R23, RZ, PT, P0 ;  /* 0x000000ff1700720c */ /* 0x000fe20003f06100 */
[----:B------:R-:W-:Y:S01]  /*0250*/  IMAD.X R9, RZ, RZ, R23, P4 ;  /* 0x000000ffff097224 */ /* 0x000fe200020e0617 */
[----:B------:R-:W-:-:S02]  /*0260*/  ISETP.GE.U32.AND P3, PT, R20, 0x10000, PT ;  /* 0x000100001400780c */ /* 0x000fc40003f66070 */
[----:B------:R-:W-:Y:S02]  /*0270*/  ISETP.LT.AND.EX P0, PT, R23, R6, !P0, P2 ;  /* 0x000000061700720c */ /* 0x000fe40004701320 */
[----:B------:R-:W-:Y:S02]  /*0280*/  ISETP.GE.U32.AND P2, PT, R27, 0x10000, PT ;  /* 0x000100001b00780c */ /* 0x000fe40003f46070 */
[----:B------:R-:W-:Y:S02]  /*0290*/  IADD3 R25, P5, R25, R22, RZ ;  /* 0x0000001619197210 */ /* 0x000fe40007fbe0ff */
[-C--:B------:R-:W-:Y:S02]  /*02a0*/  ISETP.LT.U32.AND P1, PT, R20, R2.reuse, PT ;  /* 0x000000021400720c */ /* 0x080fe40003f21070 */
[----:B------:R-:W-:Y:S01]  /*02b0*/  ISETP.GE.U32.AND.EX P3, PT, R21, RZ, PT, P3 ;  /* 0x000000ff1500720c */ /* 0x000fe20003f66130 */
[----:B------:R-:W-:Y:S01]  /*02c0*/  IMAD.X R13, RZ, RZ, R23, P5 ;  /* 0x000000ffff0d7224 */ /* 0x000fe200028e0617 */
[----:B------:R-:W-:-:S02]  /*02d0*/  ISETP.LT.U32.AND P4, PT, R27, R2, PT ;  /* 0x000000021b00720c */ /* 0x000fc40003f81070 */
[----:B------:R-:W-:Y:S02]  /*02e0*/  ISETP.GE.U32.AND.EX P2, PT, R9, RZ, PT, P2 ;  /* 0x000000ff0900720c */ /* 0x000fe40003f46120 */
[-C--:B------:R-:W-:Y:S02]  /*02f0*/  ISETP.LT.AND.EX P1, PT, R21, R6.reuse, !P3, P1 ;  /* 0x000000061500720c */ /* 0x080fe40005f21310 */
[----:B------:R-:W-:Y:S02]  /*0300*/  ISETP.GE.U32.AND P3, PT, R25, 0x10000, PT ;  /* 0x000100001900780c */ /* 0x000fe40003f66070 */
[----:B------:R-:W-:Y:S02]  /*0310*/  ISETP.LT.AND.EX P2, PT, R9, R6, !P2, P4 ;  /* 0x000000060900720c */ /* 0x000fe40005741340 */
[----:B------:R-:W-:Y:S02]  /*0320*/  ISETP.LT.U32.AND P4, PT, R25, R2, PT ;  /* 0x000000021900720c */ /* 0x000fe40003f81070 */
[----:B------:R-:W-:-:S02]  /*0330*/  ISETP.GE.U32.AND.EX P3, PT, R13, RZ, PT, P3 ;  /* 0x000000ff0d00720c */ /* 0x000fc40003f66130 */
[----:B------:R-:W-:Y:S02]  /*0340*/  @P0 IADD3 R28, P5, R22, R0, RZ ;  /* 0x00000000161c0210 */ /* 0x000fe40007fbe0ff */
[----:B------:R-:W-:Y:S02]  /*0350*/  ISETP.LT.AND.EX P3, PT, R13, R6, !P3, P4 ;  /* 0x000000060d00720c */ /* 0x000fe40005f61340 */
[----:B------:R-:W-:Y:S01]  /*0360*/  PRMT R24, RZ, 0x7610, R24 ;  /* 0x00007610ff187816 */ /* 0x000fe20000000018 */
[----:B------:R-:W-:Y:S01]  /*0370*/  @P0 IMAD.X R29, R23, 0x1, R4, P5 ;  /* 0x00000001171d0824 */ /* 0x000fe200028e0604 */
[-C--:B------:R-:W-:Y:S02]  /*0380*/  @P1 IADD3 R16, P5, R20, R0.reuse, RZ ;  /* 0x0000000014101210 */ /* 0x080fe40007fbe0ff */
[----:B------:R-:W-:Y:S02]  /*0390*/  @P2 IADD3 R14, P4, R27, R0, RZ ;  /* 0x000000001b0e2210 */ /* 0x000fe40007f9e0ff */
[----:B------:R-:W-:Y:S01]  /*03a0*/  PRMT R26, RZ, 0x7610, R26 ;  /* 0x00007610ff1a7816 */ /* 0x000fe2000000001a */
[--C-:B------:R-:W-:Y:S01]  /*03b0*/  @P1 IMAD.X R17, R21, 0x1, R4.reuse, P5 ;  /* 0x0000000115111824 */ /* 0x100fe200028e0604 */
[----:B------:R-:W2:Y:S01]  /*03c0*/  @P0 LDG.E.U8 R12, desc[UR4][R28.64] ;  /* 0x000000041c0c0981 */ /* 0x000ea2000c1e1100 */
[----:B------:R-:W-:-:S02]  /*03d0*/  @P2 IMAD.X R15, R9, 0x1, R4, P4 ;  /* 0x00000001090f2824 */ /* 0x000fc400020e0604 */
[----:B------:R-:W-:Y:S01]  /*03e0*/  @P3 IADD3 R18, P4, R25, R0, RZ ;  /* 0x0000000019123210 */ /* 0x000fe20007f9e0ff */
[----:B------:R-:W3:Y:S04]  /*03f0*/  @P1 LDG.E.U8 R24, desc[UR4][R16.64] ;  /* 0x0000000410181981 */ /* 0x000ee8000c1e1100 */
[----:B------:R0:W4:Y:S01]  /*0400*/  @P2 LDG.E.U8 R26, desc[UR4][R14.64] ;  /* 0x000000040e1a2981 */ /* 0x000122000c1e1100 */
[----:B------:R-:W-:Y:S01]  /*0410*/  @P3 IMAD.X R19, R13, 0x1, R4, P4 ;  /* 0x000000010d133824 */ /* 0x000fe200020e0604 */
[----:B0-----:R-:W-:-:S06]  /*0420*/  PRMT R14, RZ, 0x7610, R14 ;  /* 0x00007610ff0e7816 */ /* 0x001fcc000000000e */
[----:B------:R-:W5:Y:S01]  /*0430*/  @P3 LDG.E.U8 R14, desc[UR4][R18.64] ;  /* 0x00000004120e3981 */ /* 0x000f62000c1e1100 */
[-C--:B------:R-:W-:Y:S01]  /*0440*/  @P1 IADD3 R20, P4, R20, R3.reuse, RZ ;  /* 0x0000000314141210 */ /* 0x080fe20007f9e0ff */
[----:B------:R-:W-:Y:S01]  /*0450*/  IMAD.WIDE.U32 R10, R8, 0x4, R10 ;  /* 0x00000004080a7825 */ /* 0x000fe200078e000a */
[----:B------:R-:W-:-:S03]  /*0460*/  @P0 IADD3 R22, P5, R22, R3, RZ ;  /* 0x0000000316160210 */ /* 0x000fc60007fbe0ff */
[--C-:B------:R-:W-:Y:S02]  /*0470*/  @P1 IMAD.X R21, R21, 0x1, R5.reuse, P4 ;  /* 0x0000000115151824 */ /* 0x100fe400020e0605 */
[----:B------:R-:W-:Y:S01]  /*0480*/  @P0 IMAD.X R23, R23, 0x1, R5, P5 ;  /* 0x0000000117170824 */ /* 0x000fe200028e0605 */
[----:B--2---:R-:W-:Y:S02]  /*0490*/  @P0 LOP3.LUT P6, RZ, R12, 0xff, RZ, 0xc0, !PT ;  /* 0x000000ff0cff0812 */ /* 0x004fe400078cc0ff */
[----:B---3--:R-:W-:Y:S02]  /*04a0*/  @P1 LOP3.LUT P4, RZ, R24, 0xff, RZ, 0xc0, !PT ;  /* 0x000000ff18ff1812 */ /* 0x008fe4000788c0ff */
[----:B------:R-:W-:Y:S02]  /*04b0*/  @P0 SEL R17, RZ, 0x1, !P6 ;  /* 0x00000001ff110807 */ /* 0x000fe40007000000 */
[----:B------:R-:W-:Y:S02]  /*04c0*/  @P1 SEL R29, RZ, 0x1, !P4 ;  /* 0x00000001ff1d1807 */ /* 0x000fe40006000000 */
[----:B----4-:R-:W-:Y:S01]  /*04d0*/  @P2 LOP3.LUT P5, RZ, R26, 0xff, RZ, 0xc0, !PT ;  /* 0x000000ff1aff2812 */ /* 0x010fe200078ac0ff */
[----:B------:R2:W-:Y:S01]  /*04e0*/  @P0 STG.E.U8 desc[UR4][R22.64], R17 ;  /* 0x0000001116000986 */ /* 0x0005e2000c101104 */
[----:B------:R-:W-:-:S03]  /*04f0*/  @P3 IADD3 R12, P0, R25, R3, RZ ;  /* 0x00000003190c3210 */ /* 0x000fc60007f1e0ff */
[----:B------:R2:W-:Y:S01]  /*0500*/  @P1 STG.E.U8 desc[UR4][R20.64], R29 ;  /* 0x0000001d14001986 */ /* 0x0005e2000c101104 */
[C---:B------:R-:W-:Y:S01]  /*0510*/  ISETP.LT.U32.AND P1, PT, R10.reuse, R2, PT ;  /* 0x000000020a00720c */ /* 0x040fe20003f21070 */
[----:B------:R-:W-:Y:S01]  /*0520*/  @P3 IMAD.X R13, R13, 0x1, R5, P0 ;  /* 0x000000010d0d3824 */ /* 0x000fe200000e0605 */
[----:B------:R-:W-:Y:S02]  /*0530*/  ISETP.GE.U32.AND P0, PT, R10, 0x10000, PT ;  /* 0x000100000a00780c */ /* 0x000fe40003f06070 */
[C---:B------:R-:W-:Y:S02]  /*0540*/  ISETP.LT.AND.EX P1, PT, R11.reuse, R6, PT, P1 ;  /* 0x000000060b00720c */ /* 0x040fe40003f21310 */
[----:B------:R-:W-:Y:S02]  /*0550*/  ISETP.GE.U32.AND.EX P0, PT, R11, RZ, PT, P0 ;  /* 0x000000ff0b00720c */ /* 0x000fe40003f06100 */
[----:B-----5:R-:W-:Y:S02]  /*0560*/  @P3 LOP3.LUT P4, RZ, R14, 0xff, RZ, 0xc0, !PT ;  /* 0x000000ff0eff3812 */ /* 0x020fe4000788c0ff */
[----:B------:R-:W-:-:S02]  /*0570*/  @P2 IADD3 R14, P6, R27, R3, RZ ;  /* 0x000000031b0e2210 */ /* 0x000fc40007fde0ff */
[----:B------:R-:W-:-:S03]  /*0580*/  @P3 SEL R19, RZ, 0x1, !P4 ;  /* 0x00000001ff133807 */ /* 0x000fc60006000000 */
[----:B------:R-:W-:Y:S01]  /*0590*/  @P2 IMAD.X R15, R9, 0x1, R5, P6 ;  /* 0x00000001090f2824 */ /* 0x000fe200030e0605 */
[----:B------:R-:W-:-:S05]  /*05a0*/  @P2 SEL R9, RZ, 0x1, !P5 ;  /* 0x00000001ff092807 */ /* 0x000fca0006800000 */
[----:B------:R2:W-:Y:S04]  /*05b0*/  @P2 STG.E.U8 desc[UR4][R14.64], R9 ;  /* 0x000000090e002986 */ /* 0x0005e8000c101104 */
[----:B------:R2:W-:Y:S01]  /*05c0*/  @P3 STG.E.U8 desc[UR4][R12.64], R19 ;  /* 0x000000130c003986 */ /* 0x0005e2000c101104 */
[----:B------:R-:W-:Y:S05]  /*05d0*/  @!P0 BRA P1, `(.L_x_3371) ;  /* 0xfffffff800f48947 */ /* 0x000fea000083ffff */
[----:B------:R-:W-:Y:S05]  /*05e0*/  EXIT ;  /* 0x000000000000794d */ /* 0x000fea0003800000 */
.L_x_3370:
        /* <DEDUP_REMOVED lines=8> */
.L_x_3372:
        /* <DEDUP_REMOVED lines=8> */
[----:B------:R-:W-:Y:S02]  /*06f0*/  ISETP.NE.AND P0, PT, R7, RZ, PT ;  /* 0x000000ff0700720c */ /* 0x000fe40003f05270 */
[----:B------:R-:W-:-:S02]  /*0700*/  ISETP.NE.AND P1, PT, R10, RZ, PT ;  /* 0x000000ff0a00720c */ /* 0x000fc40003f25270 */
[----:B------:R-:W-:Y:S02]  /*0710*/  PRMT R7, R8, 0x7773, RZ ;  /* 0x0000777308077816 */ /* 0x000fe400000000ff */
[----:B------:R-:W-:Y:S02]  /*0720*/  ISETP.NE.AND P2, PT, R11, RZ, PT ;  /* 0x000000ff0b00720c */ /* 0x000fe40003f45270 */
[----:B------:R-:W-:Y:S02]  /*0730*/  SEL R10, RZ, 0x1, !P0 ;  /* 0x00000001ff0a7807 */ /* 0x000fe40004000000 */
[----:B------:R-:W-:Y:S02]  /*0740*/  SEL R11, RZ, 0x1, !P1 ;  /* 0x00000001ff0b7807 */ /* 0x000fe40004800000 */
[----:B------:R-:W-:Y:S02]  /*0750*/  ISETP.NE.AND P0, PT, R7, RZ, PT ;  /* 0x000000ff0700720c */ /* 0x000fe40003f05270 */
[----:B------:R-:W-:-:S02]  /*0760*/  SEL R7, RZ, 0x1, !P2 ;  /* 0x00000001ff077807 */ /* 0x000fc40005000000 */
[----:B------:R-:W-:Y:S02]  /*0770*/  PRMT R12, R11, 0x7604, R10 ;  /* 0x000076040b0c7816 */ /* 0x000fe4000000000a */
[----:B------:R-:W-:Y:S02]  /*0780*/  SEL R10, RZ, 0x1, !P0 ;  /* 0x00000001ff0a7807 */ /* 0x000fe40004000000 */
[----:B------:R-:W-:Y:S02]  /*0790*/  IADD3 R8, P1, R13, R3, RZ ;  /* 0x000000030d087210 */ /* 0x000fe40007f3e0ff */
[----:B------:R-:W-:Y:S02]  /*07a0*/  IADD3 R15, P0, R15, UR6, RZ ;  /* 0x000000060f0f7c10 */ /* 0x000fe4000ff1e0ff */
[----:B------:R-:W-:Y:S01]  /*07b0*/  PRMT R7, R7, 0x7054, R12 ;  /* 0x0000705407077816 */ /* 0x000fe2000000000c */
[----:B------:R-:W-:Y:S01]  /*07c0*/  IMAD.X R9, R14, 0x1, R5, P1 ;  /* 0x000000010e097824 */ /* 0x000fe200008e0605 */
        /* <DEDUP_REMOVED lines=11> */
.L_x_3373:
        /* <DEDUP_REMOVED lines=16> */
.L_x_4018:


//--------------------- .text._ZN2at6native61_GLOBAL__N__44eb8e94_28_ForeachBinaryOpScalarList_cu_dda10a6925multi_tensor_apply_kernelINS1_28TensorListScalarListMetadataIN3c107complexIfEELi2EEENS1_25BinaryOpScalarListFunctorIS6_Li2ELi1ELi1EEEJSt7dividesIS6_EEEEvT_T0_DpT1_ --------------------------
	.section	.text._ZN2at6native61_GLOBAL__N__44eb8e94_28_ForeachBinaryOpScalarList_cu_dda10a6925multi_tensor_apply_kernelINS1_28TensorListScalarListMetadataIN3c107complexIfEELi2EEENS1_25BinaryOpScalarListFunctorIS6_Li2ELi1ELi1EEEJSt7dividesIS6_EEEEvT_T0_DpT1_,"ax",@progbits
	.align	128
.text._ZN2at6native61_GLOBAL__N__44eb8e94_28_ForeachBinaryOpScalarList_cu_dda10a6925multi_tensor_apply_kernelINS1_28TensorListScalarListMetadataIN3c107complexIfEELi2EEENS1_25BinaryOpScalarListFunctorIS6_Li2ELi1ELi1EEEJSt7dividesIS6_EEEEvT_T0_DpT1_:
        .type           _ZN2at6native61_GLOBAL__N__44eb8e94_28_ForeachBinaryOpScalarList_cu_dda10a6925multi_tensor_apply_kernelINS1_28TensorListScalarListMetadataIN3c107complexIfEELi2EEENS1_25BinaryOpScalarListFunctorIS6_Li2ELi1ELi1EEEJSt7dividesIS6_EEEEvT_T0_DpT1_,@function
        .size           _ZN2at6native61_GLOBAL__N__44eb8e94_28_ForeachBinaryOpScalarList_cu_dda10a6925multi_tensor_apply_kernelINS1_28TensorListScalarListMetadataIN3c107complexIfEELi2EEENS1_25BinaryOpScalarListFunctorIS6_Li2ELi1ELi1EEEJSt7dividesIS6_EEEEvT_T0_DpT1_,(.L_x_4019 - _ZN2at6native61_GLOBAL__N__44eb8e94_28_ForeachBinaryOpScalarList_cu_dda10a6925multi_tensor_apply_kernelINS1_28TensorListScalarListMetadataIN3c107complexIfEELi2EEENS1_25BinaryOpScalarListFunctorIS6_Li2ELi1ELi1EEEJSt7dividesIS6_EEEEvT_T0_DpT1_)
        .other          _ZN2at6native61_GLOBAL__N__44eb8e94_28_ForeachBinaryOpScalarList_cu_dda10a6925multi_tensor_apply_kernelINS1_28TensorListScalarListMetadataIN3c107complexIfEELi2EEENS1_25BinaryOpScalarListFunctorIS6_Li2ELi1ELi1EEEJSt7dividesIS6_EEEEvT_T0_DpT1_,@"STO_CUDA_ENTRY STV_DEFAULT"
_ZN2at6native61_GLOBAL__N__44eb8e94_28_ForeachBinaryOpScalarList_cu_dda10a6925multi_tensor_apply_kernelINS1_28TensorListScalarListMetadataIN3c107complexIfEELi2EEENS1_25BinaryOpScalarListFunctorIS6_Li2ELi1ELi1EEEJSt7dividesIS6_EEEEvT_T0_DpT1_:
[----:B------:R-:W-:Y:S08]  /*0000*/  LDC R1, c[0x0][0x28] ;  /* 0x00000a00ff017b82 */ /* 0x000ff00000000800 */
[----:B------:R-:W0:Y:S02]  /*0010*/  S2UR UR5, SR_CTAID.X ;  /* 0x00000000000579c3 */ /* 0x000e240000002500 */
[----:B0-----:R-:W-:-:S02]  /*0020*/  ULDC.U8 UR4, c[0x0][UR5+0xa10] ;  /* 0x0002840005047abb */ /* 0x001fc40008000000 */
[----:B------:R-:W-:-:S03]  /*0030*/  USHF.L.U32 UR10, UR4, 0x3, URZ ;  /* 0x00000003040a7899 */ /* 0x000fc6000800063f */
[----:B------:R-:W-:Y:S02]  /*0040*/  UMOV UR4, 0x940 ;  /* 0x0000094000047882 */ /* 0x000fe40000000000 */
[----:B------:R-:W-:Y:S01]  /*0050*/  ULEA UR4, UR5, UR4, 0x2 ;  /* 0x0000000405047291 */ /* 0x000fe2000f8e103f */
[----:B------:R-:W-:-:S06]  /*0060*/  MOV R10, UR10 ;  /* 0x0000000a000a7c02 */ /* 0x000fcc0008000f00 */
[----:B------:R-:W0:Y:S01]  /*0070*/  LDC.64 R10, c[0x0][R10+0x810] ;  /* 0x000204000a0a7b82 */ /* 0x000e220000000a00 */
[----:B------:R-:W-:Y:S01]  /*0080*/  ULDC.64 UR6, c[0x0][UR10+0x210] ;  /* 0x000084000a067abb */ /* 0x000fe20008000a00 */
[----:B------:R-:W-:-:S03]  /*0090*/  ULDC.64 UR8, c[0x0][UR10+0x410] ;  /* 0x000104000a087abb */ /* 0x000fc60008000a00 */
[----:B------:R-:W-:Y:S02]  /*00a0*/  ULDC UR11, c[0x0][UR4+0x210] ;  /* 0x00008400040b7abb */ /* 0x000fe40008000800 */
[----:B------:R-:W-:Y:S02]  /*00b0*/  UIMAD.WIDE UR4, UR11, 0x10000, URZ ;  /* 0x000100000b0478a5 */ /* 0x000fe4000f8e023f */
[----:B------:R-:W-:Y:S02]  /*00c0*/  UIMAD.WIDE UR6, UR11, 0x80000, UR6 ;  /* 0x000800000b0678a5 */ /* 0x000fe4000f8e0206 */
[----:B------:R-:W-:-:S03]  /*00d0*/  UIMAD.WIDE UR8, UR11, 0x80000, UR8 ;  /* 0x000800000b0878a5 */ /* 0x000fc6000f8e0208 */
[----:B------:R-:W-:Y:S02]  /*00e0*/  ULDC.64 UR10, c[0x0][UR10+0x610] ;  /* 0x000184000a0a7abb */ /* 0x000fe40008000a00 */
        /* <DEDUP_REMOVED lines=12> */
[----:B------:R-:W1:Y:S01]  /*01b0*/  S2R R2, SR_TID.X ;  /* 0x0000000000027919 */ /* 0x000e620000002100 */
[----:B------:R-:W2:Y:S01]  /*01c0*/  LDC R0, c[0x0][RZ] ;  /* 0x00000000ff007b82 */ /* 0x000ea20000000800 */
[C---:B0-----:R-:W-:Y:S01]  /*01d0*/  FSETP.NEU.FTZ.AND P1, PT, |R10|.reuse, RZ, PT ;  /* 0x000000ff0a00720b */ /* 0x041fe20003f3d200 */
[----:B------:R-:W-:Y:S01]  /*01e0*/  HFMA2.MMA R3, -RZ, RZ, 0, 0 ;  /* 0x00000000ff037435 */ /* 0x000fe200000001ff */
[C---:B------:R-:W-:Y:S01]  /*01f0*/  FSETP.NEU.FTZ.AND P0, PT, |R11|.reuse, RZ, PT ;  /* 0x000000ff0b00720b */ /* 0x040fe20003f1d200 */
[----:B------:R-:W-:Y:S01]  /*0200*/  FADD.FTZ R23, |R10|, -RZ ;  /* 0x800000ff0a177221 */ /* 0x000fe20000010200 */
[----:B------:R-:W-:Y:S01]  /*0210*/  FADD.FTZ R22, |R11|, -RZ ;  /* 0x800000ff0b167221 */ /* 0x000fe20000010200 */
[----:B------:R-:W-:Y:S02]  /*0220*/  MOV R5, RZ ;  /* 0x000000ff00057202 */ /* 0x000fe40000000f00 */
[----:B------:R-:W-:-:S13]  /*0230*/  PLOP3.LUT P1, PT, P1, P0, PT, 0x2, 0x0 ;  /* 0x000000000000781c */ /* 0x000fda0000f20072 */
.L_x_3387:
[----:B-1----:R-:W-:Y:S02]  /*0240*/  IADD3 R13, P2, R2, R3, RZ ;  /* 0x00000003020d7210 */ /* 0x002fe40007f5e0ff */
[----:B------:R-:W-:Y:S02]  /*0250*/  CS2R R16, SRZ ;  /* 0x0000000000107805 */ /* 0x000fe4000001ff00 */
[----:B--2---:R-:W-:Y:S02]  /*0260*/  LEA R20, R0, R0, 0x1 ;  /* 0x0000000000147211 */ /* 0x004fe400078e08ff */
[C---:B------:R-:W-:Y:S02]  /*0270*/  ISETP.GE.U32.AND P0, PT, R13.reuse, 0x10000, PT ;  /* 0x000100000d00780c */ /* 0x040fe40003f06070 */
[----:B------:R-:W-:Y:S02]  /*0280*/  IADD3.X R4, RZ, R5, RZ, P2, !PT ;  /* 0x00000005ff047210 */ /* 0x000fe400017fe4ff */
[----:B------:R-:W-:-:S02]  /*0290*/  ISETP.LT.U32.AND P3, PT, R13, UR12, PT ;  /* 0x0000000c0d007c0c */ /* 0x000fc4000bf61070 */
[----:B------:R-:W-:Y:S02]  /*02a0*/  ISETP.GE.U32.AND.EX P0, PT, R4, RZ, PT, P0 ;  /* 0x000000ff0400720c */ /* 0x000fe40003f06100 */
[-C--:B------:R-:W-:Y:S02]  /*02b0*/  IADD3 R6, P2, R0, R13.reuse, RZ ;  /* 0x0000000d00067210 */ /* 0x080fe40007f5e0ff */
[----:B------:R-:W-:Y:S02]  /*02c0*/  ISETP.LT.AND.EX P0, PT, R4, UR4, !P0, P3 ;  /* 0x0000000404007c0c */ /* 0x000fe4000c701330 */
[----:B------:R-:W-:Y:S02]  /*02d0*/  LEA R7, P4, R0, R13, 0x1 ;  /* 0x0000000d00077211 */ /* 0x000fe400078808ff */
[----:B------:R-:W-:Y:S02]  /*02e0*/  ISETP.GE.U32.AND P5, PT, R6, 0x10000, PT ;  /* 0x000100000600780c */ /* 0x000fe40003fa6070 */
[----:B------:R-:W-:-:S02]  /*02f0*/  IADD3.X R9, RZ, R4, RZ, P2, !PT ;  /* 0x00000004ff097210 */ /* 0x000fc400017fe4ff */
[----:B------:R-:W-:Y:S02]  /*0300*/  ISETP.GE.U32.AND P3, PT, R7, 0x10000, PT ;  /* 0x000100000700780c */ /* 0x000fe40003f66070 */
[----:B------:R-:W-:Y:S02]  /*0310*/  IADD3.X R8, RZ, R4, RZ, P4, !PT ;  /* 0x00000004ff087210 */ /* 0x000fe400027fe4ff */
[----:B------:R-:W-:Y:S02]  /*0320*/  ISETP.LT.U32.AND P4, PT, R6, UR12, PT ;  /* 0x0000000c06007c0c */ /* 0x000fe4000bf81070 */
[----:B------:R-:W-:Y:S02]  /*0330*/  ISETP.GE.U32.AND.EX P5, PT, R9, RZ, PT, P5 ;  /* 0x000000ff0900720c */ /* 0x000fe40003fa6150 */
[----:B------:R-:W-:Y:S02]  /*0340*/  ISETP.LT.U32.AND P2, PT, R7, UR12, PT ;  /* 0x0000000c07007c0c */ /* 0x000fe4000bf41070 */
[----:B------:R-:W-:-:S02]  /*0350*/  ISETP.GE.U32.AND.EX P3, PT, R8, RZ, PT, P3 ;  /* 0x000000ff0800720c */ /* 0x000fc40003f66130 */
[----:B------:R-:W-:Y:S02]  /*0360*/  IADD3 R20, P6, R20, R13, RZ ;  /* 0x0000000d14147210 */ /* 0x000fe40007fde0ff */
[----:B------:R-:W-:Y:S02]  /*0370*/  ISETP.LT.AND.EX P4, PT, R9, UR4, !P5, P4 ;  /* 0x0000000409007c0c */ /* 0x000fe4000ef81340 */
[----:B------:R-:W-:Y:S02]  /*0380*/  ISETP.LT.AND.EX P2, PT, R8, UR4, !P3, P2 ;  /* 0x0000000408007c0c */ /* 0x000fe4000df41320 */
[----:B------:R-:W-:Y:S02]  /*0390*/  @P0 LEA R14, P5, R13, UR6, 0x3 ;  /* 0x000000060d0e0c11 */ /* 0x000fe4000f8a18ff */
[----:B------:R-:W-:Y:S02]  /*03a0*/  ISETP.GE.U32.AND P3, PT, R20, 0x10000, PT ;  /* 0x000100001400780c */ /* 0x000fe40003f66070 */
[----:B------:R-:W-:-:S02]  /*03b0*/  IADD3.X R21, RZ, R4, RZ, P6, !PT ;  /* 0x00000004ff157210 */ /* 0x000fc400037fe4ff */
[----:B------:R-:W-:Y:S02]  /*03c0*/  @P0 LEA.HI.X R15, R13, UR7, R4, 0x3, P5 ;  /* 0x000000070d0f0c11 */ /* 0x000fe4000a8f1c04 */
[----:B------:R-:W-:Y:S02]  /*03d0*/  ISETP.LT.U32.AND P5, PT, R20, UR12, PT ;  /* 0x0000000c14007c0c */ /* 0x000fe4000bfa1070 */
[C---:B------:R-:W-:Y:S01]  /*03e0*/  ISETP.GE.U32.AND.EX P3, PT, R21.reuse, RZ, PT, P3 ;  /* 0x000000ff1500720c */ /* 0x040fe20003f66130 */
[----:B------:R0:W5:Y:S03]  /*03f0*/  @P0 LDG.E.64 R16, desc[UR10][R14.64] ;  /* 0x0000000a0e100981 */ /* 0x000166000c1e1b00 */
[----:B------:R-:W-:Y:S02]  /*0400*/  ISETP.LT.AND.EX P3, PT, R21, UR4, !P3, P5 ;  /* 0x0000000415007c0c */ /* 0x000fe4000df61350 */
[----:B------:R-:W-:-:S04]  /*0410*/  @P4 LEA R28, P5, R6, UR6, 0x3 ;  /* 0x00000006061c4c11 */ /* 0x000fc8000f8a18ff */
[----:B------:R-:W-:Y:S02]  /*0420*/  @P4 LEA.HI.X R29, R6, UR7, R9, 0x3, P5 ;  /* 0x00000007061d4c11 */ /* 0x000fe4000a8f1c09 */
[----:B------:R-:W-:-:S04]  /*0430*/  @P2 LEA R26, P5, R7, UR6, 0x3 ;  /* 0x00000006071a2c11 */ /* 0x000fc8000f8a18ff */
[----:B------:R-:W-:Y:S02]  /*0440*/  @P2 LEA.HI.X R27, R7, UR7, R8, 0x3, P5 ;  /* 0x00000007071b2c11 */ /* 0x000fe4000a8f1c08 */
[C---:B------:R-:W-:Y:S02]  /*0450*/  @P3 LEA R24, P5, R20.reuse, UR6, 0x3 ;  /* 0x0000000614183c11 */ /* 0x040fe4000f8a18ff */
[----:B------:R-:W-:Y:S02]  /*0460*/  CS2R R18, SRZ ;  /* 0x0000000000127805 */ /* 0x000fe4000001ff00 */
[----:B------:R-:W-:Y:S02]  /*0470*/  CS2R R12, SRZ ;  /* 0x00000000000c7805 */ /* 0x000fe4000001ff00 */
[----:B0-----:R-:W-:Y:S02]  /*0480*/  CS2R R14, SRZ ;  /* 0x00000000000e7805 */ /* 0x001fe4000001ff00 */
[----:B------:R-:W-:Y:S01]  /*0490*/  @P3 LEA.HI.X R25, R20, UR7, R21, 0x3, P5 ;  /* 0x0000000714193c11 */ /* 0x000fe2000a8f1c15 */
[----:B------:R0:W5:Y:S04]  /*04a0*/  @P4 LDG.E.64 R18, desc[UR10][R28.64] ;  /* 0x0000000a1c124981 */ /* 0x000168000c1e1b00 */
[----:B------:R0:W5:Y:S04]  /*04b0*/  @P2 LDG.E.64 R12, desc[UR10][R26.64] ;  /* 0x0000000a1a0c2981 */ /* 0x000168000c1e1b00 */
[----:B------:R0:W5:Y:S01]  /*04c0*/  @P3 LDG.E.64 R14, desc[UR10][R24.64] ;  /* 0x0000000a180e3981 */ /* 0x000162000c1e1b00 */
[----:B------:R-:W-:-:S13]  /*04d0*/  FSETP.GE.FTZ.AND P5, PT, |R10|, |R11|, PT ;  /* 0x4000000b0a00720b */ /* 0x000fda0003fb6200 */
[----:B0-----:R-:W-:Y:S05]  /*04e0*/  @!P5 BRA `(.L_x_3375) ;  /* 0x00000000003cd947 */ /* 0x001fea0003800000 */
[----:B------:R-:W-:Y:S05]  /*04f0*/  @P1 BRA `(.L_x_3376) ;  /* 0x0000000000241947 */ /* 0x000fea0003800000 */
[----:B------:R-:W0:Y:S02]  /*0500*/  MUFU.RCP R24, R10 ;  /* 0x0000000a00187308 */ /* 0x000e240000001000 */
[----:B0-----:R-:W-:-:S04]  /*0510*/  FMUL.FTZ R25, R11, R24 ;  /* 0x000000180b197220 */ /* 0x001fc80000410000 */
[----:B------:R-:W-:Y:S01]  /*0520*/  FFMA.FTZ R24, R11, R25, R10 ;  /* 0x000000190b187223 */ /* 0x000fe2000001000a */
[C---:B-----5:R-:W-:Y:S01]  /*0530*/  FFMA.FTZ R27, R25.reuse, R17, R16 ;  /* 0x00000011191b7223 */ /* 0x060fe20000010010 */
[----:B------:R-:W-:-:S04]  /*0540*/  FFMA.FTZ R17, R25, -R16, R17 ;  /* 0x8000001019117223 */ /* 0x000fc80000010011 */
[----:B------:R-:W0:Y:S02]  /*0550*/  MUFU.RCP R24, R24 ;  /* 0x0000001800187308 */ /* 0x000e240000001000 */
[C---:B0-----:R-:W-:Y:S01]  /*0560*/  FMUL.FTZ R16, R24.reuse, R27 ;  /* 0x0000001b18107220 */ /* 0x041fe20000410000 */
[----:B------:R-:W-:Y:S01]  /*0570*/  FMUL.FTZ R17, R24, R17 ;  /* 0x0000001118117220 */ /* 0x000fe20000410000 */
[----:B------:R-:W-:Y:S06]  /*0580*/  BRA `(.L_x_3377) ;  /* 0x0000000000347947 */ /* 0x000fec0003800000 */
.L_x_3376:
[----:B------:R-:W0:Y:S08]  /*0590*/  MUFU.RCP R25, R23 ;  /* 0x0000001700197308 */ /* 0x000e300000001000 */
[----:B------:R-:W1:Y:S01]  /*05a0*/  MUFU.RCP R24, R22 ;  /* 0x0000001600187308 */ /* 0x000e620000001000 */
[----:B0----5:R-:W-:Y:S01]  /*05b0*/  FMUL.FTZ R16, R25, R16 ;  /* 0x0000001019107220 */ /* 0x021fe20000410000 */
[----:B-1----:R-:W-:Y:S01]  /*05c0*/  FMUL.FTZ R17, R24, R17 ;  /* 0x0000001118117220 */ /* 0x002fe20000410000 */
[----:B------:R-:W-:Y:S06]  /*05d0*/  BRA `(.L_x_3377) ;  /* 0x0000000000207947 */ /* 0x000fec0003800000 */
.L_x_3375:
[----:B------:R-:W0:Y:S02]  /*05e0*/  MUFU.RCP R25, R11 ;  /* 0x0000000b00197308 */ /* 0x000e240000001000 */
[----:B0-----:R-:W-:-:S04]  /*05f0*/  FMUL.FTZ R24, R10, R25 ;  /* 0x000000190a187220 */ /* 0x001fc80000410000 */
[----:B------:R-:W-:Y:S01]  /*0600*/  FFMA.FTZ R25, R10, R24, R11 ;  /* 0x000000180a197223 */ /* 0x000fe2000001000b */
[C---:B-----5:R-:W-:Y:S01]  /*0610*/  FFMA.FTZ R26, R24.reuse, R16, R17 ;  /* 0x00000010181a7223 */ /* 0x060fe20000010011 */
[----:B------:R-:W-:-:S04]  /*0620*/  FFMA.FTZ R24, R24, R17, -R16 ;  /* 0x0000001118187223 */ /* 0x000fc80000010810 */
[----:B------:R-:W0:Y:S02]  /*0630*/  MUFU.RCP R25, R25 ;  /* 0x0000001900197308 */ /* 0x000e240000001000 */
[C---:B0-----:R-:W-:Y:S01]  /*0640*/  FMUL.FTZ R16, R25.reuse, R26 ;  /* 0x0000001a19107220 */ /* 0x041fe20000410000 */
[----:B------:R-:W-:-:S07]  /*0650*/  FMUL.FTZ R17, R25, R24 ;  /* 0x0000001819117220 */ /* 0x000fce0000410000 */
.L_x_3377:
[----:B------:R-:W-:Y:S05]  /*0660*/  @!P5 BRA `(.L_x_3378) ;  /* 0x00000000003cd947 */ /* 0x000fea0003800000 */
[----:B------:R-:W-:Y:S05]  /*0670*/  @P1 BRA `(.L_x_3379) ;  /* 0x0000000000241947 */ /* 0x000fea0003800000 */
[----:B------:R-:W0:Y:S02]  /*0680*/  MUFU.RCP R24, R10 ;  /* 0x0000000a00187308 */ /* 0x000e240000001000 */
[----:B0-----:R-:W-:-:S04]  /*0690*/  FMUL.FTZ R25, R11, R24 ;  /* 0x000000180b197220 */ /* 0x001fc80000410000 */
[----:B------:R-:W-:Y:S01]  /*06a0*/  FFMA.FTZ R26, R11, R25, R10 ;  /* 0x000000190b1a7223 */ /* 0x000fe2000001000a */
[C---:B------:R-:W-:Y:S01]  /*06b0*/  FFMA.FTZ R24, R25.reuse, R19, R18 ;  /* 0x0000001319187223 */ /* 0x040fe20000010012 */
[----:B------:R-:W-:-:S04]  /*06c0*/  FFMA.FTZ R19, R25, -R18, R19 ;  /* 0x8000001219137223 */ /* 0x000fc80000010013 */
[----:B------:R-:W0:Y:S02]  /*06d0*/  MUFU.RCP R26, R26 ;  /* 0x0000001a001a7308 */ /* 0x000e240000001000 */
[C---:B0-----:R-:W-:Y:S01]  /*06e0*/  FMUL.FTZ R18, R26.reuse, R24 ;  /* 0x000000181a127220 */ /* 0x041fe20000410000 */
[----:B------:R-:W-:Y:S01]  /*06f0*/  FMUL.FTZ R19, R26, R19 ;  /* 0x000000131a137220 */ /* 0x000fe20000410000 */
[----:B------:R-:W-:Y:S06]  /*0700*/  BRA `(.L_x_3380) ;  /* 0x0000000000347947 */ /* 0x000fec0003800000 */
.L_x_3379:
[----:B------:R-:W0:Y:S08]  /*0710*/  MUFU.RCP R25, R23 ;  /* 0x0000001700197308 */ /* 0x000e300000001000 */
[----:B------:R-:W1:Y:S01]  /*0720*/  MUFU.RCP R24, R22 ;  /* 0x0000001600187308 */ /* 0x000e620000001000 */
[----:B0-----:R-:W-:Y:S01]  /*0730*/  FMUL.FTZ R18, R25, R18 ;  /* 0x0000001219127220 */ /* 0x001fe20000410000 */
[----:B-1----:R-:W-:Y:S01]  /*0740*/  FMUL.FTZ R19, R24, R19 ;  /* 0x0000001318137220 */ /* 0x002fe20000410000 */
[----:B------:R-:W-:Y:S06]  /*0750*/  BRA `(.L_x_3380) ;  /* 0x0000000000207947 */ /* 0x000fec0003800000 */
.L_x_3378:
[----:B------:R-:W0:Y:S02]  /*0760*/  MUFU.RCP R25, R11 ;  /* 0x0000000b00197308 */ /* 0x000e240000001000 */
[----:B0-----:R-:W-:-:S04]  /*0770*/  FMUL.FTZ R26, R10, R25 ;  /* 0x000000190a1a7220 */ /* 0x001fc80000410000 */
[----:B------:R-:W-:Y:S01]  /*0780*/  FFMA.FTZ R25, R10, R26, R11 ;  /* 0x0000001a0a197223 */ /* 0x000fe2000001000b */
[C---:B------:R-:W-:Y:S01]  /*0790*/  FFMA.FTZ R24, R26.reuse, R18, R19 ;  /* 0x000000121a187223 */ /* 0x040fe20000010013 */
[----:B------:R-:W-:-:S04]  /*07a0*/  FFMA.FTZ R19, R26, R19, -R18 ;  /* 0x000000131a137223 */ /* 0x000fc80000010812 */
[----:B------:R-:W0:Y:S02]  /*07b0*/  MUFU.RCP R25, R25 ;  /* 0x0000001900197308 */ /* 0x000e240000001000 */
[C---:B0-----:R-:W-:Y:S01]  /*07c0*/  FMUL.FTZ R18, R25.reuse, R24 ;  /* 0x0000001819127220 */ /* 0x041fe20000410000 */
[----:B------:R-:W-:-:S07]  /*07d0*/  FMUL.FTZ R19, R25, R19 ;  /* 0x0000001319137220 */ /* 0x000fce0000410000 */
.L_x_3380:
        /* <DEDUP_REMOVED lines=11> */
.L_x_3382:
[----:B------:R-:W0:Y:S08]  /*0890*/  MUFU.RCP R25, R23 ;  /* 0x0000001700197308 */ /* 0x000e300000001000 */
[----:B------:R-:W1:Y:S01]  /*08a0*/  MUFU.RCP R24, R22 ;  /* 0x0000001600187308 */ /* 0x000e620000001000 */
[----:B0-----:R-:W-:Y:S01]  /*08b0*/  FMUL.FTZ R12, R25, R12 ;  /* 0x0000000c190c7220 */ /* 0x001fe20000410000 */
[----:B-1----:R-:W-:Y:S01]  /*08c0*/  FMUL.FTZ R13, R24, R13 ;  /* 0x0000000d180d7220 */ /* 0x002fe20000410000 */
[----:B------:R-:W-:Y:S06]  /*08d0*/  BRA `(.L_x_3383) ;  /* 0x0000000000207947 */ /* 0x000fec0003800000 */
.L_x_3381:
        /* <DEDUP_REMOVED lines=8> */
.L_x_3383:
        /* <DEDUP_REMOVED lines=11> */
.L_x_3385:
[----:B------:R-:W0:Y:S08]  /*0a10*/  MUFU.RCP R25, R23 ;  /* 0x0000001700197308 */ /* 0x000e300000001000 */
[----:B------:R-:W1:Y:S01]  /*0a20*/  MUFU.RCP R24, R22 ;  /* 0x0000001600187308 */ /* 0x000e620000001000 */
[----:B0-----:R-:W-:Y:S01]  /*0a30*/  FMUL.FTZ R14, R25, R14 ;  /* 0x0000000e190e7220 */ /* 0x001fe20000410000 */
[----:B-1----:R-:W-:Y:S01]  /*0a40*/  FMUL.FTZ R15, R24, R15 ;  /* 0x0000000f180f7220 */ /* 0x002fe20000410000 */
[----:B------:R-:W-:Y:S06]  /*0a50*/  BRA `(.L_x_3386) ;  /* 0x0000000000207947 */ /* 0x000fec0003800000 */
.L_x_3384:
        /* <DEDUP_REMOVED lines=8> */
.L_x_3386:
[----:B------:R-:W-:Y:S02]  /*0ae0*/  IADD3 R27, R2, R3, RZ ;  /* 0x00000003021b7210 */ /* 0x000fe40007ffe0ff */
[C---:B------:R-:W-:Y:S02]  /*0af0*/  @P4 LEA R24, P6, R6.reuse, UR8, 0x3 ;  /* 0x0000000806184c11 */ /* 0x040fe4000f8c18ff */
[C---:B------:R-:W-:Y:S02]  /*0b00*/  @P0 LEA R26, P5, R27.reuse, UR8, 0x3 ;  /* 0x000000081b1a0c11 */ /* 0x040fe4000f8a18ff */
[----:B------:R-:W-:Y:S02]  /*0b10*/  @P4 LEA.HI.X R25, R6, UR9, R9, 0x3, P6 ;  /* 0x0000000906194c11 */ /* 0x000fe4000b0f1c09 */
[----:B------:R-:W-:Y:S02]  /*0b20*/  @P0 LEA.HI.X R27, R27, UR9, R4, 0x3, P5 ;  /* 0x000000091b1b0c11 */ /* 0x000fe4000a8f1c04 */
[----:B------:R-:W-:-:S02]  /*0b30*/  @P2 LEA R28, P5, R7, UR8, 0x3 ;  /* 0x00000008071c2c11 */ /* 0x000fc4000f8a18ff */
[C---:B------:R-:W-:Y:S01]  /*0b40*/  @P3 LEA R6, P6, R20.reuse, UR8, 0x3 ;  /* 0x0000000814063c11 */ /* 0x040fe2000f8c18ff */
[----:B------:R0:W-:Y:S01]  /*0b50*/  @P0 STG.E.64 desc[UR10][R26.64], R16 ;  /* 0x000000101a000986 */ /* 0x0001e2000c101b0a */
[----:B------:R-:W-:Y:S02]  /*0b60*/  MOV R4, R3 ;  /* 0x0000000300047202 */ /* 0x000fe40000000f00 */
[----:B------:R-:W-:Y:S01]  /*0b70*/  @P2 LEA.HI.X R29, R7, UR9, R8, 0x3, P5 ;  /* 0x00000009071d2c11 */ /* 0x000fe2000a8f1c08 */
[----:B------:R0:W-:Y:S01]  /*0b80*/  @P4 STG.E.64 desc[UR10][R24.64], R18 ;  /* 0x0000001218004986 */ /* 0x0001e2000c101b0a */
[----:B------:R-:W-:Y:S01]  /*0b90*/  @P3 LEA.HI.X R7, R20, UR9, R21, 0x3, P6 ;  /* 0x0000000914073c11 */ /* 0x000fe2000b0f1c15 */
[----:B------:R-:W-:Y:S02]  /*0ba0*/  IMAD.WIDE.U32 R4, R0, 0x4, R4 ;  /* 0x0000000400047825 */ /* 0x000fe400078e0004 */
[----:B------:R0:W-:Y:S01]  /*0bb0*/  @P2 STG.E.64 desc[UR10][R28.64], R12 ;  /* 0x0000000c1c002986 */ /* 0x0001e2000c101b0a */
[----:B------:R-:W-:-:S03]  /*0bc0*/  ISETP.GE.U32.AND P0, PT, R4, 0x10000, PT ;  /* 0x000100000400780c */ /* 0x000fc60003f06070 */
[----:B------:R0:W-:Y:S01]  /*0bd0*/  @P3 STG.E.64 desc[UR10][R6.64], R14 ;  /* 0x0000000e06003986 */ /* 0x0001e2000c101b0a */
[----:B------:R-:W-:Y:S02]  /*0be0*/  ISETP.LT.U32.AND P2, PT, R4, UR12, PT ;  /* 0x0000000c04007c0c */ /* 0x000fe4000bf41070 */
[C---:B------:R-:W-:Y:S02]  /*0bf0*/  ISETP.GE.U32.AND.EX P0, PT, R5.reuse, RZ, PT, P0 ;  /* 0x000000ff0500720c */ /* 0x040fe40003f06100 */
[----:B------:R-:W-:Y:S02]  /*0c00*/  ISETP.LT.AND.EX P2, PT, R5, UR4, PT, P2 ;  /* 0x0000000405007c0c */ /* 0x000fe4000bf41320 */
[----:B------:R-:W-:-:S11]  /*0c10*/  MOV R3, R4 ;  /* 0x0000000400037202 */ /* 0x000fd60000000f00 */
[----:B0-----:R-:W-:Y:S05]  /*0c20*/  @!P0 BRA P2, `(.L_x_3387) ;  /* 0xfffffff400848947 */ /* 0x001fea000103ffff */
[----:B------:R-:W-:Y:S05]  /*0c30*/  EXIT ;  /* 0x000000000000794d */ /* 0x000fea0003800000 */
.L_x_3374:
[----:B------:R-:W1:Y:S02]  /*0c40*/  S2R R0, SR_TID.X ;  /* 0x0000000000007919 */ /* 0x000e640000002100 */
[----:B-1----:R-:W-:-:S03]  /*0c50*/  IMAD.WIDE.U32 R2, R0, 0x4, RZ ;  /* 0x0000000400027825 */ /* 0x002fc600078e00ff */
[----:B------:R-:W-:-:S04]  /*0c60*/  ISETP.GE.U32.AND P0, PT, R2, UR12, PT ;  /* 0x0000000c02007c0c */ /* 0x000fc8000bf06070 */
[----:B------:R-:W-:-:S04]  /*0c70*/  ISETP.GE.AND.EX P0, PT, R3, UR4, PT, P0 ;  /* 0x0000000403007c0c */ /* 0x000fc8000bf06300 */
[----:B------:R-:W-:-:S13]  /*0c80*/  ISETP.GT.U32.OR P0, PT, R0, 0x3fff, P0 ;  /* 0x00003fff0000780c */ /* 0x000fda0000704470 */
[----:B------:R-:W-:Y:S05]  /*0c90*/  @P0 EXIT ;  /* 0x000000000000094d */ /* 0x000fea0003800000 */
[C---:B0-----:R-:W-:Y:S01]  /*0ca0*/  FSETP.NEU.FTZ.AND P0, PT, |R10|.reuse, RZ, PT ;  /* 0x000000ff0a00720b */ /* 0x041fe20003f1d200 */
[----:B------:R-:W-:Y:S01]  /*0cb0*/  HFMA2.MMA R3, -RZ, RZ, 0, 0 ;  /* 0x00000000ff037435 */ /* 0x000fe200000001ff */
[C---:B------:R-:W-:Y:S01]  /*0cc0*/  FSETP.NEU.FTZ.AND P1, PT, |R11|.reuse, RZ, PT ;  /* 0x000000ff0b00720b */ /* 0x040fe20003f3d200 */
[C---:B------:R-:W-:Y:S01]  /*0cd0*/  FADD.FTZ R2, |R10|.reuse, -RZ ;  /* 0x800000ff0a027221 */ /* 0x040fe20000010200 */
[----:B------:R-:W-:Y:S01]  /*0ce0*/  FSETP.GE.FTZ.AND P3, PT, |R10|, |R11|, PT ;  /* 0x4000000b0a00720b */ /* 0x000fe20003f76200 */
[----:B------:R-:W-:Y:S01]  /*0cf0*/  FADD.FTZ R8, |R11|, -RZ ;  /* 0x800000ff0b087221 */ /* 0x000fe20000010200 */
[----:B------:R-:W-:Y:S01]  /*0d00*/  PLOP3.LUT P0, PT, P0, P1, PT, 0x2, 0x0 ;  /* 0x000000000000781c */ /* 0x000fe20000702072 */
[----:B------:R-:W-:-:S12]  /*0d10*/  ULDC UR5, c[0x0][0x0] ;  /* 0x0000000000057ab9 */ /* 0x000fd80000000800 */
.L_x_3400:
[C---:B------:R-:W-:Y:S02]  /*0d20*/  SHF.L.U32 R9, R0.reuse, 0x5, RZ ;  /* 0x0000000500097819 */ /* 0x040fe400000006ff */
[----:B------:R-:W-:Y:S02]  /*0d30*/  SHF.L.U64.HI R18, R0, 0x5, R3 ;  /* 0x0000000500127819 */ /* 0x000fe40000010203 */
[----:B------:R-:W-:-:S04]  /*0d40*/  IADD3 R16, P1, R9, UR6, RZ ;  /* 0x0000000609107c10 */ /* 0x000fc8000ff3e0ff */
[----:B------:R-:W-:-:S05]  /*0d50*/  IADD3.X R17, R18, UR7, RZ, P1, !PT ;  /* 0x0000000712117c10 */ /* 0x000fca0008ffe4ff */
[----:B------:R0:W5:Y:S04]  /*0d60*/  LDG.E.128 R12, desc[UR10][R16.64] ;  /* 0x0000000a100c7981 */ /* 0x000168000c1e1d00 */
[----:B------:R0:W5:Y:S01]  /*0d70*/  LDG.E.128 R4, desc[UR10][R16.64+0x10] ;  /* 0x0000100a10047981 */ /* 0x000162000c1e1d00 */
[----:B------:R-:W-:Y:S05]  /*0d80*/  @!P3 BRA `(.L_x_3388) ;  /* 0x00000000003cb947 */ /* 0x000fea0003800000 */
[----:B------:R-:W-:Y:S05]  /*0d90*/  @P0 BRA `(.L_x_3389) ;  /* 0x0000000000240947 */ /* 0x000fea0003800000 */
[----:B0-----:R-:W0:Y:S02]  /*0da0*/  MUFU.RCP R16, R10 ;  /* 0x0000000a00107308 */ /* 0x001e240000001000 */
        /* <DEDUP_REMOVED lines=8> */
.L_x_3389:
[----:B0-----:R-:W0:Y:S08]  /*0e30*/  MUFU.RCP R17, R2 ;  /* 0x0000000200117308 */ /* 0x001e300000001000 */
[----:B------:R-:W1:Y:S01]  /*0e40*/  MUFU.RCP R16, R8 ;  /* 0x0000000800107308 */ /* 0x000e620000001000 */
[----:B0----5:R-:W-:Y:S01]  /*0e50*/  FMUL.FTZ R12, R12, R17 ;  /* 0x000000110c0c7220 */ /* 0x021fe20000410000 */
[----:B-1----:R-:W-:Y:S01]  /*0e60*/  FMUL.FTZ R13, R13, R16 ;  /* 0x000000100d0d7220 */ /* 0x002fe20000410000 */
[----:B------:R-:W-:Y:S06]  /*0e70*/  BRA `(.L_x_3390) ;  /* 0x0000000000207947 */ /* 0x000fec0003800000 */
.L_x_3388:
[----:B0-----:R-:W0:Y:S02]  /*0e80*/  MUFU.RCP R17, R11 ;  /* 0x0000000b00117308 */ /* 0x001e240000001000 */
[----:B0-----:R-:W-:-:S04]  /*0e90*/  FMUL.FTZ R20, R10, R17 ;  /* 0x000000110a147220 */ /* 0x001fc80000410000 */
[----:B------:R-:W-:Y:S01]  /*0ea0*/  FFMA.FTZ R17, R10, R20, R11 ;  /* 0x000000140a117223 */ /* 0x000fe2000001000b */
[C---:B-----5:R-:W-:Y:S01]  /*0eb0*/  FFMA.FTZ R16, R20.reuse, R12, R13 ;  /* 0x0000000c14107223 */ /* 0x060fe2000001000d */
[----:B------:R-:W-:-:S04]  /*0ec0*/  FFMA.FTZ R13, R20, R13, -R12 ;  /* 0x0000000d140d7223 */ /* 0x000fc8000001080c */
[----:B------:R-:W0:Y:S02]  /*0ed0*/  MUFU.RCP R17, R17 ;  /* 0x0000001100117308 */ /* 0x000e240000001000 */
[C---:B0-----:R-:W-:Y:S01]  /*0ee0*/  FMUL.FTZ R12, R17.reuse, R16 ;  /* 0x00000010110c7220 */ /* 0x041fe20000410000 */
[----:B------:R-:W-:-:S07]  /*0ef0*/  FMUL.FTZ R13, R17, R13 ;  /* 0x0000000d110d7220 */ /* 0x000fce0000410000 */
.L_x_3390:
        /* <DEDUP_REMOVED lines=11> */
.L_x_3392:
[----:B------:R-:W0:Y:S08]  /*0fb0*/  MUFU.RCP R17, R2 ;  /* 0x0000000200117308 */ /* 0x000e300000001000 */
[----:B------:R-:W1:Y:S01]  /*0fc0*/  MUFU.RCP R16, R8 ;  /* 0x0000000800107308 */ /* 0x000e620000001000 */
[----:B0-----:R-:W-:Y:S01]  /*0fd0*/  FMUL.FTZ R14, R14, R17 ;  /* 0x000000110e0e7220 */ /* 0x001fe20000410000 */
[----:B-1----:R-:W-:Y:S01]  /*0fe0*/  FMUL.FTZ R15, R15, R16 ;  /* 0x000000100f0f7220 */ /* 0x002fe20000410000 */
[----:B------:R-:W-:Y:S06]  /*0ff0*/  BRA `(.L_x_3393) ;  /* 0x0000000000207947 */ /* 0x000fec0003800000 */
.L_x_3391:
        /* <DEDUP_REMOVED lines=8> */
.L_x_3393:
        /* <DEDUP_REMOVED lines=11> */
.L_x_3395:
[----:B------:R-:W0:Y:S08]  /*1130*/  MUFU.RCP R17, R2 ;  /* 0x0000000200117308 */ /* 0x000e300000001000 */
[----:B------:R-:W1:Y:S01]  /*1140*/  MUFU.RCP R16, R8 ;  /* 0x0000000800107308 */ /* 0x000e620000001000 */
[----:B0-----:R-:W-:Y:S01]  /*1150*/  FMUL.FTZ R4, R4, R17 ;  /* 0x0000001104047220 */ /* 0x001fe20000410000 */
[----:B-1----:R-:W-:Y:S01]  /*1160*/  FMUL.FTZ R5, R5, R16 ;  /* 0x0000001005057220 */ /* 0x002fe20000410000 */
[----:B------:R-:W-:Y:S06]  /*1170*/  BRA `(.L_x_3396) ;  /* 0x0000000000207947 */ /* 0x000fec0003800000 */
.L_x_3394:
        /* <DEDUP_REMOVED lines=8> */
.L_x_3396:
        /* <DEDUP_REMOVED lines=11> */
.L_x_3398:
[----:B------:R-:W0:Y:S08]  /*12b0*/  MUFU.RCP R17, R2 ;  /* 0x0000000200117308 */ /* 0x000e300000001000 */
[----:B------:R-:W1:Y:S01]  /*12c0*/  MUFU.RCP R16, R8 ;  /* 0x0000000800107308 */ /* 0x000e620000001000 */
[----:B0-----:R-:W-:Y:S01]  /*12d0*/  FMUL.FTZ R6, R6, R17 ;  /* 0x0000001106067220 */ /* 0x001fe20000410000 */
[----:B-1----:R-:W-:Y:S01]  /*12e0*/  FMUL.FTZ R7, R7, R16 ;  /* 0x0000001007077220 */ /* 0x002fe20000410000 */
[----:B------:R-:W-:Y:S06]  /*12f0*/  BRA `(.L_x_3399) ;  /* 0x0000000000207947 */ /* 0x000fec0003800000 */
.L_x_3397:
        /* <DEDUP_REMOVED lines=8> */
.L_x_3399:
[----:B------:R-:W-:-:S04]  /*1380*/  IADD3 R16, P1, R9, UR8, RZ ;  /* 0x0000000809107c10 */ /* 0x000fc8000ff3e0ff */
[----:B------:R-:W-:Y:S02]  /*1390*/  IADD3.X R17, R18, UR9, RZ, P1, !PT ;  /* 0x0000000912117c10 */ /* 0x000fe40008ffe4ff */
[----:B------:R-:W-:-:S03]  /*13a0*/  IADD3 R0, P1, R0, UR5, RZ ;  /* 0x0000000500007c10 */ /* 0x000fc6000ff3e0ff */
[----:B------:R0:W-:Y:S01]  /*13b0*/  STG.E.128 desc[UR10][R16.64], R12 ;  /* 0x0000000c10007986 */ /* 0x0001e2000c101d0a */
[C---:B------:R-:W-:Y:S02]  /*13c0*/  SHF.L.U32 R9, R0.reuse, 0x2, RZ ;  /* 0x0000000200097819 */ /* 0x040fe400000006ff */
[----:B------:R-:W-:Y:S01]  /*13d0*/  IADD3.X R3, RZ, R3, RZ, P1, !PT ;  /* 0x00000003ff037210 */ /* 0x000fe20000ffe4ff */
[----:B------:R0:W-:Y:S01]  /*13e0*/  STG.E.128 desc[UR10][R16.64+0x10], R4 ;  /* 0x0000100410007986 */ /* 0x0001e2000c101d0a */
[----:B------:R-:W-:Y:S02]  /*13f0*/  ISETP.GE.U32.AND P1, PT, R9, UR12, PT ;  /* 0x0000000c09007c0c */ /* 0x000fe4000bf26070 */
[C---:B------:R-:W-:Y:S02]  /*1400*/  SHF.L.U64.HI R9, R0.reuse, 0x2, R3 ;  /* 0x0000000200097819 */ /* 0x040fe40000010203 */
[----:B------:R-:W-:Y:S02]  /*1410*/  ISETP.LT.U32.AND P2, PT, R0, 0x4000, PT ;  /* 0x000040000000780c */ /* 0x000fe40003f41070 */
[----:B------:R-:W-:-:S02]  /*1420*/  ISETP.GE.AND.EX P1, PT, R9, UR4, PT, P1 ;  /* 0x0000000409007c0c */ /* 0x000fc4000bf26310 */
[----:B------:R-:W-:-:S13]  /*1430*/  ISETP.LT.U32.AND.EX P2, PT, R3, RZ, PT, P2 ;  /* 0x000000ff0300720c */ /* 0x000fda0003f41120 */
[----:B0-----:R-:W-:Y:S05]  /*1440*/  @!P1 BRA P2, `(.L_x_3400) ;  /* 0xfffffff800349947 */ /* 0x001fea000103ffff */
[----:B------:R-:W-:Y:S05]  /*1450*/  EXIT ;  /* 0x000000000000794d */ /* 0x000fea0003800000 */
.L_x_3401:
        /* <DEDUP_REMOVED lines=10> */
.L_x_4019:


//--------------------- .text._ZN2at6native61_GLOBAL__N__44eb8e94_28_ForeachBinaryOpScalarList_cu_dda10a6925multi_tensor_apply_kernelINS1_28TensorListScalarListMetadataIN3c107complexIdEELi2EEENS1_25BinaryOpScalarListFunctorIS6_Li2ELi1ELi1EEEJSt7dividesIS6_EEEEvT_T0_DpT1_ --------------------------
	.section	.text._ZN2at6native61_GLOBAL__N__44eb8e94_28_ForeachBinaryOpScalarList_cu_dda10a6925multi_tensor_apply_kernelINS1_28TensorListScalarListMetadataIN3c107complexIdEELi2EEENS1_25BinaryOpScalarListFunctorIS6_Li2ELi1ELi1EEEJSt7dividesIS6_EEEEvT_T0_DpT1_,"ax",@progbits
	.align	128
.text._ZN2at6native61_GLOBAL__N__44eb8e94_28_ForeachBinaryOpScalarList_cu_dda10a6925multi_tensor_apply_kernelINS1_28TensorListScalarListMetadataIN3c107complexIdEELi2EEENS1_25BinaryOpScalarListFunctorIS6_Li2ELi1ELi1EEEJSt7dividesIS6_EEEEvT_T0_DpT1_:
        .type           _ZN2at6native61_GLOBAL__N__44eb8e94_28_ForeachBinaryOpScalarList_cu_dda10a6925multi_tensor_apply_kernelINS1_28TensorListScalarListMetadataIN3c107complexIdEELi2EEENS1_25BinaryOpScalarListFunctorIS6_Li2ELi1ELi1EEEJSt7dividesIS6_EEEEvT_T0_DpT1_,@function
        .size           _ZN2at6native61_GLOBAL__N__44eb8e94_28_ForeachBinaryOpScalarList_cu_dda10a6925multi_tensor_apply_kernelINS1_28TensorListScalarListMetadataIN3c107complexIdEELi2EEENS1_25BinaryOpScalarListFunctorIS6_Li2ELi1ELi1EEEJSt7dividesIS6_EEEEvT_T0_DpT1_,(.L_x_4020 - _ZN2at6native61_GLOBAL__N__44eb8e94_28_ForeachBinaryOpScalarList_cu_dda10a6925multi_tensor_apply_kernelINS1_28TensorListScalarListMetadataIN3c107complexIdEELi2EEENS1_25BinaryOpScalarListFunctorIS6_Li2ELi1ELi1EEEJSt7dividesIS6_EEEEvT_T0_DpT1_)
        .other          _ZN2at6native61_GLOBAL__N__44eb8e94_28_ForeachBinaryOpScalarList_cu_dda10a6925multi_tensor_apply_kernelINS1_28TensorListScalarListMetadataIN3c107complexIdEELi2EEENS1_25BinaryOpScalarListFunctorIS6_Li2ELi1ELi1EEEJSt7dividesIS6_EEEEvT_T0_DpT1_,@"STO_CUDA_ENTRY STV_DEFAULT"
_ZN2at6native61_GLOBAL__N__44eb8e94_28_ForeachBinaryOpScalarList_cu_dda10a6925multi_tensor_apply_kernelINS1_28TensorListScalarListMetadataIN3c107complexIdEELi2EEENS1_25BinaryOpScalarListFunctorIS6_Li2ELi1ELi1EEEJSt7dividesIS6_EEEEvT_T0_DpT1_:
        /* <DEDUP_REMOVED lines=29> */
[----:B------:R-:W0:Y:S01]  /*01d0*/  MUFU.RCP64H R3, UR11 ;  /* 0x0000000b00037d08 */ /* 0x000e220008001800 */
[----:B------:R-:W-:Y:S02]  /*01e0*/  IMAD.U32 R4, RZ, RZ, UR10 ;  /* 0x0000000aff047e24 */ /* 0x000fe4000f8e00ff */
[----:B------:R-:W-:Y:S02]  /*01f0*/  IMAD.U32 R5, RZ, RZ, UR11 ;  /* 0x0000000bff057e24 */ /* 0x000fe4000f8e00ff */
[----:B------:R-:W-:-:S06]  /*0200*/  IMAD.MOV.U32 R2, RZ, RZ, 0x1 ;  /* 0x00000001ff027424 */ /* 0x000fcc00078e00ff */
[----:B0-----:R-:W-:-:S08]  /*0210*/  DFMA R4, R2, -R4, 1 ;  /* 0x3ff000000204742b */ /* 0x001fd00000000804 */
[----:B------:R-:W-:-:S08]  /*0220*/  DFMA R4, R4, R4, R4 ;  /* 0x000000040404722b */ /* 0x000fd00000000004 */
[----:B------:R-:W-:Y:S01]  /*0230*/  DFMA R4, R2, R4, R2 ;  /* 0x000000040204722b */ /* 0x000fe20000000002 */
[----:B------:R-:W-:Y:S01]  /*0240*/  MOV R2, UR10 ;  /* 0x0000000a00027c02 */ /* 0x000fe20008000f00 */
[----:B------:R-:W-:-:S06]  /*0250*/  IMAD.U32 R3, RZ, RZ, UR11 ;  /* 0x0000000bff037e24 */ /* 0x000fcc000f8e00ff */
[----:B------:R-:W-:-:S08]  /*0260*/  DFMA R2, R4, -R2, 1 ;  /* 0x3ff000000402742b */ /* 0x000fd00000000802 */
[----:B------:R-:W-:Y:S01]  /*0270*/  DFMA R2, R4, R2, R4 ;  /* 0x000000020402722b */ /* 0x000fe20000000004 */
[----:B------:R-:W-:Y:S02]  /*0280*/  IMAD.U32 R4, RZ, RZ, UR10 ;  /* 0x0000000aff047e24 */ /* 0x000fe4000f8e00ff */
[----:B------:R-:W-:-:S05]  /*0290*/  IMAD.U32 R5, RZ, RZ, UR11 ;  /* 0x0000000bff057e24 */ /* 0x000fca000f8e00ff */
[----:B------:R-:W-:-:S08]  /*02a0*/  DMUL R52, R2, UR14 ;  /* 0x0000000e02347c28 */ /* 0x000fd00008000000 */
[----:B------:R-:W-:-:S08]  /*02b0*/  DFMA R4, R52, -R4, UR14 ;  /* 0x0000000e34047e2b */ /* 0x000fd00008000804 */
[----:B------:R-:W-:Y:S01]  /*02c0*/  DFMA R52, R2, R4, R52 ;  /* 0x000000040234722b */ /* 0x000fe20000000034 */
[----:B------:R-:W-:-:S04]  /*02d0*/  MOV R2, UR15 ;  /* 0x0000000f00027c02 */ /* 0x000fc80008000f00 */
[----:B------:R-:W-:-:S05]  /*02e0*/  FSETP.GEU.AND P1, PT, |R2|, 6.5827683646048100446e-37, PT ;  /* 0x036000000200780b */ /* 0x000fca0003f2e200 */
[----:B------:R-:W-:-:S05]  /*02f0*/  FFMA R0, RZ, UR11, R53 ;  /* 0x0000000bff007c23 */ /* 0x000fca0008000035 */
[----:B------:R-:W-:-:S13]  /*0300*/  FSETP.GT.AND P0, PT, |R0|, 1.469367938527859385e-39, PT ;  /* 0x001000000000780b */ /* 0x000fda0003f04200 */
[----:B------:R-:W-:Y:S05]  /*0310*/  @P0 BRA P1, `(.L_x_3403) ;  /* 0x0000000000340947 */ /* 0x000fea0000800000 */
[----:B------:R-:W-:Y:S01]  /*0320*/  MOV R7, UR11 ;  /* 0x0000000b00077c02 */ /* 0x000fe20008000f00 */
[----:B------:R-:W-:Y:S01]  /*0330*/  IMAD.U32 R3, RZ, RZ, UR11 ;  /* 0x0000000bff037e24 */ /* 0x000fe2000f8e00ff */
[----:B------:R-:W-:Y:S01]  /*0340*/  MOV R9, UR15 ;  /* 0x0000000f00097c02 */ /* 0x000fe20008000f00 */
[----:B------:R-:W-:Y:S01]  /*0350*/  IMAD.U32 R4, RZ, RZ, UR14 ;  /* 0x0000000eff047e24 */ /* 0x000fe2000f8e00ff */
[----:B------:R-:W-:Y:S01]  /*0360*/  MOV R0, 0x3d0 ;  /* 0x000003d000007802 */ /* 0x000fe20000000f00 */
[----:B------:R-:W-:Y:S02]  /*0370*/  IMAD.U32 R5, RZ, RZ, UR15 ;  /* 0x0000000fff057e24 */ /* 0x000fe4000f8e00ff */
[----:B------:R-:W-:Y:S02]  /*0380*/  IMAD.U32 R8, RZ, RZ, UR14 ;  /* 0x0000000eff087e24 */ /* 0x000fe4000f8e00ff */
[----:B------:R-:W-:Y:S02]  /*0390*/  IMAD.U32 R2, RZ, RZ, UR10 ;  /* 0x0000000aff027e24 */ /* 0x000fe4000f8e00ff */
[----:B------:R-:W-:-:S02]  /*03a0*/  IMAD.U32 R6, RZ, RZ, UR10 ;  /* 0x0000000aff067e24 */ /* 0x000fc4000f8e00ff */
[----:B------:R-:W-:-:S07]  /*03b0*/  IMAD.MOV.U32 R3, RZ, RZ, R7 ;  /* 0x000000ffff037224 */ /* 0x000fce00078e0007 */
[----:B------:R-:W-:Y:S05]  /*03c0*/  CALL.REL.NOINC `($__internal_5_$__cuda_sm20_div_rn_f64_full) ;  /* 0x00000038000c7944 */ /* 0x000fea0003c00000 */
[----:B------:R-:W-:Y:S02]  /*03d0*/  IMAD.MOV.U32 R52, RZ, RZ, R2 ;  /* 0x000000ffff347224 */ /* 0x000fe400078e0002 */
[----:B------:R-:W-:-:S07]  /*03e0*/  IMAD.MOV.U32 R53, RZ, RZ, R3 ;  /* 0x000000ffff357224 */ /* 0x000fce00078e0003 */
.L_x_3403:
[----:B------:R-:W-:Y:S01]  /*03f0*/  MOV R6, UR14 ;  /* 0x0000000e00067c02 */ /* 0x000fe20008000f00 */
[----:B------:R-:W-:Y:S01]  /*0400*/  IMAD.U32 R7, RZ, RZ, UR15 ;  /* 0x0000000fff077e24 */ /* 0x000fe2000f8e00ff */
[----:B------:R-:W-:Y:S05]  /*0410*/  BSSY B0, `(.L_x_3404) ;  /* 0x0000011000007945 */ /* 0x000fea0003800000 */
[----:B------:R-:W-:-:S06]  /*0420*/  DFMA R6, R52, R6, UR10 ;  /* 0x0000000a34067e2b */ /* 0x000fcc0008000006 */
[----:B------:R-:W0:Y:S04]  /*0430*/  MUFU.RCP64H R3, R7 ;  /* 0x0000000700037308 */ /* 0x000e280000001800 */
[----:B------:R-:W-:-:S05]  /*0440*/  VIADD R2, R7, 0x300402 ;  /* 0x0030040207027836 */ /* 0x000fca0000000000 */
[----:B------:R-:W-:Y:S01]  /*0450*/  FSETP.GEU.AND P0, PT, |R2|, 5.8789094863358348022e-39, PT ;  /* 0x004004020200780b */ /* 0x000fe20003f0e200 */
[----:B0-----:R-:W-:-:S08]  /*0460*/  DFMA R4, -R6, R2, 1 ;  /* 0x3ff000000604742b */ /* 0x001fd00000000102 */
[----:B------:R-:W-:-:S08]  /*0470*/  DFMA R4, R4, R4, R4 ;  /* 0x000000040404722b */ /* 0x000fd00000000004 */
[----:B------:R-:W-:-:S08]  /*0480*/  DFMA R4, R2, R4, R2 ;  /* 0x000000040204722b */ /* 0x000fd00000000002 */
[----:B------:R-:W-:-:S08]  /*0490*/  DFMA R50, -R6, R4, 1 ;  /* 0x3ff000000632742b */ /* 0x000fd00000000104 */
[----:B------:R-:W-:Y:S01]  /*04a0*/  DFMA R50, R4, R50, R4 ;  /* 0x000000320432722b */ /* 0x000fe20000000004 */
[----:B------:R-:W-:Y:S10]  /*04b0*/  @P0 BRA `(.L_x_3405) ;  /* 0x0000000000180947 */ /* 0x000ff40003800000 */
[----:B------:R-:W-:-:S05]  /*04c0*/  LOP3.LUT R0, R7, 0x7fffffff, RZ, 0xc0, !PT ;  /* 0x7fffffff07007812 */ /* 0x000fca00078ec0ff */
[----:B------:R-:W-:Y:S01]  /*04d0*/  VIADD R11, R0, 0xfff00000 ;  /* 0xfff00000000b7836 */ /* 0x000fe20000000000 */
[----:B------:R-:W-:-:S07]  /*04e0*/  MOV R0, 0x500 ;  /* 0x0000050000007802 */ /* 0x000fce0000000f00 */
[----:B------:R-:W-:Y:S05]  /*04f0*/  CALL.REL.NOINC `($__internal_4_$__cuda_sm20_dblrcp_rn_slowpath_v3) ;  /* 0x00000034000c7944 */ /* 0x000fea0003c00000 */
[----:B------:R-:W-:Y:S01]  /*0500*/  MOV R50, R36 ;  /* 0x0000002400327202 */ /* 0x000fe20000000f00 */
[----:B------:R-:W-:-:S07]  /*0510*/  IMAD.MOV.U32 R51, RZ, RZ, R37 ;  /* 0x000000ffff337224 */ /* 0x000fce00078e0025 */
.L_x_3405:
[----:B------:R-:W-:Y:S05]  /*0520*/  BSYNC B0 ;  /* 0x0000000000007941 */ /* 0x000fea0003800000 */
.L_x_3404:
[----:B------:R-:W0:Y:S01]  /*0530*/  MUFU.RCP64H R3, UR15 ;  /* 0x0000000f00037d08 */ /* 0x000e220008001800 */
[----:B------:R-:W-:Y:S01]  /*0540*/  HFMA2.MMA R2, -RZ, RZ, 0, 5.9604644775390625e-08 ;  /* 0x00000001ff027435 */ /* 0x000fe200000001ff */
[----:B------:R-:W-:Y:S02]  /*0550*/  IMAD.U32 R4, RZ, RZ, UR14 ;  /* 0x0000000eff047e24 */ /* 0x000fe4000f8e00ff */
[----:B------:R-:W-:-:S06]  /*0560*/  IMAD.U32 R5, RZ, RZ, UR15 ;  /* 0x0000000fff057e24 */ /* 0x000fcc000f8e00ff */
[----:B0-----:R-:W-:-:S08]  /*0570*/  DFMA R4, R2, -R4, 1 ;  /* 0x3ff000000204742b */ /* 0x001fd00000000804 */
[----:B------:R-:W-:-:S08]  /*0580*/  DFMA R4, R4, R4, R4 ;  /* 0x000000040404722b */ /* 0x000fd00000000004 */
[----:B------:R-:W-:Y:S01]  /*0590*/  DFMA R4, R2, R4, R2 ;  /* 0x000000040204722b */ /* 0x000fe20000000002 */
[----:B------:R-:W-:Y:S02]  /*05a0*/  IMAD.U32 R2, RZ, RZ, UR14 ;  /* 0x0000000eff027e24 */ /* 0x000fe4000f8e00ff */
[----:B------:R-:W-:-:S06]  /*05b0*/  IMAD.U32 R3, RZ, RZ, UR15 ;  /* 0x0000000fff037e24 */ /* 0x000fcc000f8e00ff */
[----:B------:R-:W-:-:S08]  /*05c0*/  DFMA R2, R4, -R2, 1 ;  /* 0x3ff000000402742b */ /* 0x000fd00000000802 */
[----:B------:R-:W-:Y:S01]  /*05d0*/  DFMA R2, R4, R2, R4 ;  /* 0x000000020402722b */ /* 0x000fe20000000004 */
[----:B------:R-:W-:Y:S01]  /*05e0*/  IMAD.U32 R4, RZ, RZ, UR14 ;  /* 0x0000000eff047e24 */ /* 0x000fe2000f8e00ff */
[----:B------:R-:W-:-:S06]  /*05f0*/  MOV R5, UR15 ;  /* 0x0000000f00057c02 */ /* 0x000fcc0008000f00 */
[----:B------:R-:W-:-:S08]  /*0600*/  DMUL R48, R2, UR10 ;  /* 0x0000000a02307c28 */ /* 0x000fd00008000000 */
[----:B------:R-:W-:-:S08]  /*0610*/  DFMA R4, R48, -R4, UR10 ;  /* 0x0000000a30047e2b */ /* 0x000fd00008000804 */
[----:B------:R-:W-:Y:S01]  /*0620*/  DFMA R48, R2, R4, R48 ;  /* 0x000000040230722b */ /* 0x000fe20000000030 */
[----:B------:R-:W-:-:S05]  /*0630*/  IMAD.U32 R2, RZ, RZ, UR11 ;  /* 0x0000000bff027e24 */ /* 0x000fca000f8e00ff */
[----:B------:R-:W-:-:S04]  /*0640*/  FSETP.GEU.AND P1, PT, |R2|, 6.5827683646048100446e-37, PT ;  /* 0x036000000200780b */ /* 0x000fc80003f2e200 */
[----:B------:R-:W-:-:S05]  /*0650*/  FFMA R0, RZ, UR15, R49 ;  /* 0x0000000fff007c23 */ /* 0x000fca0008000031 */
[----:B------:R-:W-:-:S13]  /*0660*/  FSETP.GT.AND P0, PT, |R0|, 1.469367938527859385e-39, PT ;  /* 0x001000000000780b */ /* 0x000fda0003f04200 */
[----:B------:R-:W-:Y:S05]  /*0670*/  @P0 BRA P1, `(.L_x_3406) ;  /* 0x0000000000340947 */ /* 0x000fea0000800000 */
[----:B------:R-:W-:Y:S01]  /*0680*/  IMAD.U32 R7, RZ, RZ, UR15 ;  /* 0x0000000fff077e24 */ /* 0x000fe2000f8e00ff */
[----:B------:R-:W-:Y:S01]  /*0690*/  MOV R8, UR10 ;  /* 0x0000000a00087c02 */ /* 0x000fe20008000f00 */
[----:B------:R-:W-:Y:S01]  /*06a0*/  IMAD.U32 R3, RZ, RZ, UR15 ;  /* 0x0000000fff037e24 */ /* 0x000fe2000f8e00ff */
[----:B------:R-:W-:Y:S01]  /*06b0*/  MOV R6, UR14 ;  /* 0x0000000e00067c02 */ /* 0x000fe20008000f00 */
[----:B------:R-:W-:Y:S01]  /*06c0*/  IMAD.U32 R4, RZ, RZ, UR10 ;  /* 0x0000000aff047e24 */ /* 0x000fe2000f8e00ff */
[----:B------:R-:W-:Y:S01]  /*06d0*/  MOV R0, 0x730 ;  /* 0x0000073000007802 */ /* 0x000fe20000000f00 */
[----:B------:R-:W-:Y:S02]  /*06e0*/  IMAD.U32 R5, RZ, RZ, UR11 ;  /* 0x0000000bff057e24 */ /* 0x000fe4000f8e00ff */
[----:B------:R-:W-:Y:S02]  /*06f0*/  IMAD.U32 R9, RZ, RZ, UR11 ;  /* 0x0000000bff097e24 */ /* 0x000fe4000f8e00ff */
[----:B------:R-:W-:-:S02]  /*0700*/  IMAD.U32 R2, RZ, RZ, UR14 ;  /* 0x0000000eff027e24 */ /* 0x000fc4000f8e00ff */
[----:B------:R-:W-:-:S07]  /*0710*/  IMAD.MOV.U32 R3, RZ, RZ, R7 ;  /* 0x000000ffff037224 */ /* 0x000fce00078e0007 */
[----:B------:R-:W-:Y:S05]  /*0720*/  CALL.REL.NOINC `($__internal_5_$__cuda_sm20_div_rn_f64_full) ;  /* 0x0000003400347944 */ /* 0x000fea0003c00000 */
[----:B------:R-:W-:Y:S01]  /*0730*/  IMAD.MOV.U32 R48, RZ, RZ, R2 ;  /* 0x000000ffff307224 */ /* 0x000fe200078e0002 */
[----:B------:R-:W-:-:S07]  /*0740*/  MOV R49, R3 ;  /* 0x0000000300317202 */ /* 0x000fce0000000f00 */
.L_x_3406:
[----:B------:R-:W-:Y:S01]  /*0750*/  IMAD.U32 R6, RZ, RZ, UR10 ;  /* 0x0000000aff067e24 */ /* 0x000fe2000f8e00ff */
[----:B------:R-:W-:Y:S01]  /*0760*/  BSSY B0, `(.L_x_3407) ;  /* 0x0000012000007945 */ /* 0x000fe20003800000 */
[----:B------:R-:W-:-:S06]  /*0770*/  IMAD.U32 R7, RZ, RZ, UR11 ;  /* 0x0000000bff077e24 */ /* 0x000fcc000f8e00ff */
        /* <DEDUP_REMOVED lines=10> */
[----:B------:R-:W-:-:S04]  /*0820*/  LOP3.LUT R0, R7, 0x7fffffff, RZ, 0xc0, !PT ;  /* 0x7fffffff07007812 */ /* 0x000fc800078ec0ff */
[----:B------:R-:W-:Y:S02]  /*0830*/  IADD3 R11, R0, -0x100000, RZ ;  /* 0xfff00000000b7810 */ /* 0x000fe40007ffe0ff */
[----:B------:R-:W-:-:S07]  /*0840*/  MOV R0, 0x860 ;  /* 0x0000086000007802 */ /* 0x000fce0000000f00 */
[----:B------:R-:W-:Y:S05]  /*0850*/  CALL.REL.NOINC `($__internal_4_$__cuda_sm20_dblrcp_rn_slowpath_v3) ;  /* 0x0000003000347944 */ /* 0x000fea0003c00000 */
[----:B------:R-:W-:Y:S02]  /*0860*/  IMAD.MOV.U32 R46, RZ, RZ, R36 ;  /* 0x000000ffff2e7224 */ /* 0x000fe400078e0024 */
[----:B------:R-:W-:-:S07]  /*0870*/  IMAD.MOV.U32 R47, RZ, RZ, R37 ;  /* 0x000000ffff2f7224 */ /* 0x000fce00078e0025 */
.L_x_3408:
[----:B------:R-:W-:Y:S05]  /*0880*/  BSYNC B0 ;  /* 0x0000000000007941 */ /* 0x000fea0003800000 */
.L_x_3407:
[----:B------:R-:W0:Y:S01]  /*0890*/  S2R R40, SR_TID.X ;  /* 0x0000000000287919 */ /* 0x000e220000002100 */
[----:B------:R-:W-:Y:S01]  /*08a0*/  ULDC UR13, c[0x0][0x0] ;  /* 0x00000000000d7ab9 */ /* 0x000fe20000000800 */
[----:B------:R-:W-:Y:S01]  /*08b0*/  UMOV UR4, URZ ;  /* 0x0000003f00047c82 */ /* 0x000fe20008000000 */
[----:B------:R-:W-:-:S05]  /*08c0*/  UMOV UR5, URZ ;  /* 0x0000003f00057c82 */ /* 0x000fca0008000000 */
.L_x_3433:
[----:B0-----:R-:W-:Y:S01]  /*08d0*/  IADD3 R39, P0, R40, UR4, RZ ;  /* 0x0000000428277c10 */ /* 0x001fe2000ff1e0ff */
[----:B------:R-:W-:Y:S01]  /*08e0*/  IMAD.U32 R0, RZ, RZ, UR13 ;  /* 0x0000000dff007e24 */ /* 0x000fe2000f8e00ff */
[----:B-1----:R-:W-:Y:S02]  /*08f0*/  MOV R2, UR13 ;  /* 0x0000000d00027c02 */ /* 0x002fe40008000f00 */
[----:B------:R-:W-:Y:S02]  /*0900*/  CS2R R10, SRZ ;  /* 0x00000000000a7805 */ /* 0x000fe4000001ff00 */
[C---:B------:R-:W-:Y:S01]  /*0910*/  ISETP.GE.U32.AND P1, PT, R39.reuse, 0x10000, PT ;  /* 0x000100002700780c */ /* 0x040fe20003f26070 */
[----:B------:R-:W-:Y:S01]  /*0920*/  IMAD.X R38, RZ, RZ, UR5, P0 ;  /* 0x00000005ff267e24 */ /* 0x000fe200080e06ff */
[----:B------:R-:W-:Y:S02]  /*0930*/  IADD3 R37, P0, R39, UR13, RZ ;  /* 0x0000000d27257c10 */ /* 0x000fe4000ff1e0ff */
[----:B------:R-:W-:-:S02]  /*0940*/  CS2R R8, SRZ ;  /* 0x0000000000087805 */ /* 0x000fc4000001ff00 */
[-C--:B------:R-:W-:Y:S01]  /*0950*/  LEA R35, P5, R0, R39.reuse, 0x1 ;  /* 0x0000002700237211 */ /* 0x080fe200078a08ff */
[----:B------:R-:W-:Y:S01]  /*0960*/  IMAD R0, R2, 0x3, RZ ;  /* 0x0000000302007824 */ /* 0x000fe200078e02ff */
[----:B------:R-:W-:Y:S01]  /*0970*/  ISETP.LT.U32.AND P2, PT, R39, UR18, PT ;  /* 0x0000001227007c0c */ /* 0x000fe2000bf41070 */
[--C-:B------:R-:W-:Y:S01]  /*0980*/  IMAD.X R36, RZ, RZ, R38.reuse, P0 ;  /* 0x000000ffff247224 */ /* 0x100fe200000e0626 */
[----:B------:R-:W-:Y:S01]  /*0990*/  ISETP.GE.U32.AND.EX P1, PT, R38, RZ, PT, P1 ;  /* 0x000000ff2600720c */ /* 0x000fe20003f26110 */
[----:B------:R-:W-:Y:S01]  /*09a0*/  IMAD.X R32, RZ, RZ, R38, P5 ;  /* 0x000000ffff207224 */ /* 0x000fe200028e0626 */
[----:B------:R-:W-:Y:S02]  /*09b0*/  ISETP.GE.U32.AND P4, PT, R37, 0x10000, PT ;  /* 0x000100002500780c */ /* 0x000fe40003f86070 */
[----:B------:R-:W-:Y:S02]  /*09c0*/  IADD3 R33, P5, R0, R39, RZ ;  /* 0x0000002700217210 */ /* 0x000fe40007fbe0ff */
[----:B------:R-:W-:-:S02]  /*09d0*/  ISETP.LT.AND.EX P1, PT, R38, UR12, !P1, P2 ;  /* 0x0000000c26007c0c */ /* 0x000fc4000cf21320 */
[----:B------:R-:W-:Y:S02]  /*09e0*/  ISETP.LT.U32.AND P2, PT, R37, UR18, PT ;  /* 0x0000001225007c0c */ /* 0x000fe4000bf41070 */
[C---:B------:R-:W-:Y:S02]  /*09f0*/  ISETP.GE.U32.AND.EX P4, PT, R36.reuse, RZ, PT, P4 ;  /* 0x000000ff2400720c */ /* 0x040fe40003f86140 */
[----:B------:R-:W-:Y:S02]  /*0a00*/  ISETP.GE.U32.AND P3, PT, R35, 0x10000, PT ;  /* 0x000100002300780c */ /* 0x000fe40003f66070 */
[----:B------:R-:W-:Y:S02]  /*0a10*/  ISETP.GE.U32.AND P0, PT, R33, 0x10000, PT ;  /* 0x000100002100780c */ /* 0x000fe40003f06070 */
[----:B------:R-:W-:Y:S02]  /*0a20*/  IADD3.X R34, RZ, R38, RZ, P5, !PT ;  /* 0x00000026ff227210 */ /* 0x000fe40002ffe4ff */
[----:B------:R-:W-:-:S02]  /*0a30*/  ISETP.LT.AND.EX P2, PT, R36, UR12, !P4, P2 ;  /* 0x0000000c24007c0c */ /* 0x000fc4000e741320 */
[----:B------:R-:W-:Y:S02]  /*0a40*/  ISETP.LT.U32.AND P6, PT, R35, UR18, PT ;  /* 0x0000001223007c0c */ /* 0x000fe4000bfc1070 */
[----:B------:R-:W-:Y:S02]  /*0a50*/  ISETP.GE.U32.AND.EX P3, PT, R32, RZ, PT, P3 ;  /* 0x000000ff2000720c */ /* 0x000fe40003f66130 */
[----:B------:R-:W-:Y:S02]  /*0a60*/  ISETP.LT.U32.AND P4, PT, R33, UR18, PT ;  /* 0x0000001221007c0c */ /* 0x000fe4000bf81070 */
[----:B------:R-:W-:Y:S02]  /*0a70*/  ISETP.GE.U32.AND.EX P0, PT, R34, RZ, PT, P0 ;  /* 0x000000ff2200720c */ /* 0x000fe40003f06100 */
[----:B------:R-:W-:Y:S02]  /*0a80*/  ISETP.LT.AND.EX P3, PT, R32, UR12, !P3, P6 ;  /* 0x0000000c20007c0c */ /* 0x000fe4000df61360 */
[----:B------:R-:W-:-:S02]  /*0a90*/  ISETP.LT.AND.EX P4, PT, R34, UR12, !P0, P4 ;  /* 0x0000000c22007c0c */ /* 0x000fc4000c781340 */
[----:B------:R-:W-:Y:S02]  /*0aa0*/  @P1 LEA R2, P5, R39, UR6, 0x4 ;  /* 0x0000000627021c11 */ /* 0x000fe4000f8a20ff */
[----:B------:R-:W-:Y:S02]  /*0ab0*/  @P2 LEA R4, P0, R37, UR6, 0x4 ;  /* 0x0000000625042c11 */ /* 0x000fe4000f8020ff */
[----:B------:R-:W-:Y:S02]  /*0ac0*/  @P1 LEA.HI.X R3, R39, UR7, R38, 0x4, P5 ;  /* 0x0000000727031c11 */ /* 0x000fe4000a8f2426 */
[----:B------:R-:W-:-:S03]  /*0ad0*/  @P2 LEA.HI.X R5, R37, UR7, R36, 0x4, P0 ;  /* 0x0000000725052c11 */ /* 0x000fc600080f2424 */
[----:B------:R-:W-:Y:S02]  /*0ae0*/  @P3 LEA R6, P5, R35, UR6, 0x4 ;  /* 0x0000000623063c11 */ /* 0x000fe4000f8a20ff */
[----:B------:R-:W-:Y:S02]  /*0af0*/  CS2R R30, SRZ ;  /* 0x00000000001e7805 */ /* 0x000fe4000001ff00 */
[----:B------:R-:W-:Y:S02]  /*0b00*/  @P4 LEA R12, P0, R33, UR6, 0x4 ;  /* 0x00000006210c4c11 */ /* 0x000fe4000f8020ff */
[----:B------:R-:W-:Y:S02]  /*0b10*/  CS2R R28, SRZ ;  /* 0x00000000001c7805 */ /* 0x000fe4000001ff00 */
[----:B------:R-:W-:Y:S02]  /*0b20*/  CS2R R26, SRZ ;  /* 0x00000000001a7805 */ /* 0x000fe4000001ff00 */
[----:B------:R-:W-:-:S02]  /*0b30*/  CS2R R24, SRZ ;  /* 0x0000000000187805 */ /* 0x000fc4000001ff00 */
[----:B------:R-:W-:Y:S02]  /*0b40*/  CS2R R22, SRZ ;  /* 0x0000000000167805 */ /* 0x000fe4000001ff00 */
[----:B------:R-:W-:Y:S02]  /*0b50*/  CS2R R20, SRZ ;  /* 0x0000000000147805 */ /* 0x000fe4000001ff00 */
[----:B------:R-:W-:Y:S01]  /*0b60*/  @P3 LEA.HI.X R7, R35, UR7, R32, 0x4, P5 ;  /* 0x0000000723073c11 */ /* 0x000fe2000a8f2420 */
[----:B------:R-:W5:Y:S01]  /*0b70*/  @P2 LDG.E.128 R28, desc[UR16][R4.64] ;  /* 0x00000010041c2981 */ /* 0x000f62000c1e1d00 */
[----:B------:R-:W-:-:S03]  /*0b80*/  @P4 LEA.HI.X R13, R33, UR7, R34, 0x4, P0 ;  /* 0x00000007210d4c11 */ /* 0x000fc600080f2422 */
[----:B------:R-:W5:Y:S04]  /*0b90*/  @P3 LDG.E.128 R24, desc[UR16][R6.64] ;  /* 0x0000001006183981 */ /* 0x000f68000c1e1d00 */
[----:B------:R-:W5:Y:S04]  /*0ba0*/  @P4 LDG.E.128 R20, desc[UR16][R12.64] ;  /* 0x000000100c144981 */ /* 0x000f68000c1e1d00 */
[----:B------:R0:W5:Y:S02]  /*0bb0*/  @P1 LDG.E.128 R8, desc[UR16][R2.64] ;  /* 0x0000001002081981 */ /* 0x000164000c1e1d00 */
[----:B0-----:R-:W-:-:S02]  /*0bc0*/  IMAD.U32 R2, RZ, RZ, UR14 ;  /* 0x0000000eff027e24 */ /* 0x001fc4000f8e00ff */
[----:B------:R-:W-:-:S06]  /*0bd0*/  IMAD.U32 R3, RZ, RZ, UR15 ;  /* 0x0000000fff037e24 */ /* 0x000fcc000f8e00ff */
[----:B------:R-:W-:-:S14]  /*0be0*/  DSETP.GE.AND P6, PT, |R2|, |UR10|, PT ;  /* 0x4000000a02007e2a */ /* 0x000fdc000bfc6200 */
[----:B------:R-:W-:Y:S05]  /*0bf0*/  @!P6 BRA `(.L_x_3409) ;  /* 0x000000040004e947 */ /* 0x000fea0003800000 */
[----:B------:R-:W-:-:S06]  /*0c00*/  DSETP.NEU.AND P0, PT, RZ, |UR10|, PT ;  /* 0x4000000aff007e2a */ /* 0x000fcc000bf0d000 */
[----:B------:R-:W-:-:S14]  /*0c10*/  DSETP.EQ.AND P0, PT, RZ, |UR14|, !P0 ;  /* 0x4000000eff007e2a */ /* 0x000fdc000c702000 */
[-C--:B-----5:R-:W-:Y:S02]  /*0c20*/  @!P0 DFMA R16, R10, R48.reuse, R8 ;  /* 0x000000300a10822b */ /* 0x0a0fe40000000008 */
[----:B------:R-:W-:-:S06]  /*0c30*/  @!P0 DFMA R18, R8, -R48, R10 ;  /* 0x800000300812822b */ /* 0x000fcc000000000a */
[-C--:B------:R-:W-:Y:S02]  /*0c40*/  @!P0 DMUL R16, R16, R46.reuse ;  /* 0x0000002e10108228 */ /* 0x080fe40000000000 */
[----:B------:R-:W-:Y:S01]  /*0c50*/  @!P0 DMUL R18, R18, R46 ;  /* 0x0000002e12128228 */ /* 0x000fe20000000000 */
[----:B------:R-:W-:Y:S10]  /*0c60*/  @!P0 BRA `(.L_x_3410) ;  /* 0x0000000000f88947 */ /* 0x000ff40003800000 */
[----:B------:R-:W-:Y:S01]  /*0c70*/  DADD R6, -RZ, |UR14| ;  /* 0x4000000eff067e29 */ /* 0x000fe20008000100 */
[----:B------:R-:W-:Y:S01]  /*0c80*/  IMAD.U32 R4, RZ, RZ, UR14 ;  /* 0x0000000eff047e24 */ /* 0x000fe2000f8e00ff */
[----:B------:R-:W-:Y:S01]  /*0c90*/  MOV R5, UR15 ;  /* 0x0000000f00057c02 */ /* 0x000fe20008000f00 */
[----:B------:R-:W-:Y:S01]  /*0ca0*/  IMAD.MOV.U32 R2, RZ, RZ, 0x1 ;  /* 0x00000001ff027424 */ /* 0x000fe200078e00ff */
[----:B------:R-:W-:Y:S01]  /*0cb0*/  FSETP.GEU.AND P5, PT, |R9|, 6.5827683646048100446e-37, PT ;  /* 0x036000000900780b */ /* 0x000fe20003fae200 */
[----:B------:R-:W-:Y:S01]  /*0cc0*/  BSSY B1, `(.L_x_3411) ;  /* 0x0000014000017945 */ /* 0x000fe20003800000 */
[----:B------:R-:W0:Y:S03]  /*0cd0*/  MUFU.RCP64H R3, R7 ;  /* 0x0000000700037308 */ /* 0x000e260000001800 */
[----:B0-----:R-:W-:-:S08]  /*0ce0*/  DFMA R4, R2, -|R4|, 1 ;  /* 0x3ff000000204742b */ /* 0x001fd00000000c04 */
[----:B------:R-:W-:-:S08]  /*0cf0*/  DFMA R4, R4, R4, R4 ;  /* 0x000000040404722b */ /* 0x000fd00000000004 */
[----:B------:R-:W-:Y:S01]  /*0d00*/  DFMA R4, R2, R4, R2 ;  /* 0x000000040204722b */ /* 0x000fe20000000002 */
[----:B------:R-:W-:Y:S02]  /*0d10*/  IMAD.U32 R2, RZ, RZ, UR14 ;  /* 0x0000000eff027e24 */ /* 0x000fe4000f8e00ff */
[----:B------:R-:W-:-:S06]  /*0d20*/  IMAD.U32 R3, RZ, RZ, UR15 ;  /* 0x0000000fff037e24 */ /* 0x000fcc000f8e00ff */
[----:B------:R-:W-:-:S08]  /*0d30*/  DFMA R2, R4, -|R2|, 1 ;  /* 0x3ff000000402742b */ /* 0x000fd00000000c02 */
[----:B------:R-:W-:-:S08]  /*0d40*/  DFMA R2, R4, R2, R4 ;  /* 0x000000020402722b */ /* 0x000fd00000000004 */
[----:B------:R-:W-:-:S08]  /*0d50*/  DMUL R4, R2, R8 ;  /* 0x0000000802047228 */ /* 0x000fd00000000000 */
[----:B------:R-:W-:-:S08]  /*0d60*/  DFMA R12, R4, -|UR14|, R8 ;  /* 0xc000000e040c7c2b */ /* 0x000fd00008000008 */
[----:B------:R-:W-:-:S10]  /*0d70*/  DFMA R2, R2, R12, R4 ;  /* 0x0000000c0202722b */ /* 0x000fd40000000004 */
[----:B------:R-:W-:-:S05]  /*0d80*/  FFMA R0, RZ, R7, R3 ;  /* 0x00000007ff007223 */ /* 0x000fca0000000003 */
[----:B------:R-:W-:-:S13]  /*0d90*/  FSETP.GT.AND P0, PT, |R0|, 1.469367938527859385e-39, PT ;  /* 0x001000000000780b */ /* 0x000fda0003f04200 */
[----:B------:R-:W-:Y:S05]  /*0da0*/  @P0 BRA P5, `(.L_x_3412) ;  /* 0x0000000000140947 */ /* 0x000fea0002800000 */
[----:B------:R-:W-:Y:S01]  /*0db0*/  MOV R4, R8 ;  /* 0x0000000800047202 */ /* 0x000fe20000000f00 */
[----:B------:R-:W-:Y:S01]  /*0dc0*/  IMAD.MOV.U32 R2, RZ, RZ, R6 ;  /* 0x000000ffff027224 */ /* 0x000fe200078e0006 */
[----:B------:R-:W-:Y:S01]  /*0dd0*/  MOV R0, 0xe00 ;  /* 0x00000e0000007802 */ /* 0x000fe20000000f00 */
[----:B------:R-:W-:-:S07]  /*0de0*/  IMAD.MOV.U32 R3, RZ, RZ, R7 ;  /* 0x000000ffff037224 */ /* 0x000fce00078e0007 */
[----:B------:R-:W-:Y:S05]  /*0df0*/  CALL.REL.NOINC `($__internal_5_$__cuda_sm20_div_rn_f64_full) ;  /* 0x0000002c00807944 */ /* 0x000fea0003c00000 */
.L_x_3412:
[----:B------:R-:W-:Y:S05]  /*0e00*/  BSYNC B1 ;  /* 0x0000000000017941 */ /* 0x000fea0003800000 */
.L_x_3411:
[----:B------:R-:W-:Y:S01]  /*0e10*/  DADD R6, -RZ, |UR10| ;  /* 0x4000000aff067e29 */ /* 0x000fe20008000100 */
[----:B------:R-:W-:Y:S01]  /*0e20*/  IMAD.U32 R8, RZ, RZ, UR10 ;  /* 0x0000000aff087e24 */ /* 0x000fe2000f8e00ff */
[----:B------:R-:W-:Y:S01]  /*0e30*/  MOV R9, UR11 ;  /* 0x0000000b00097c02 */ /* 0x000fe20008000f00 */
[----:B------:R-:W-:Y:S01]  /*0e40*/  IMAD.MOV.U32 R4, RZ, RZ, 0x1 ;  /* 0x00000001ff047424 */ /* 0x000fe200078e00ff */
[----:B------:R-:W-:Y:S01]  /*0e50*/  FSETP.GEU.AND P5, PT, |R11|, 6.5827683646048100446e-37, PT ;  /* 0x036000000b00780b */ /* 0x000fe20003fae200 */
[----:B------:R-:W-:Y:S01]  /*0e60*/  BSSY B1, `(.L_x_3413) ;  /* 0x0000019000017945 */ /* 0x000fe20003800000 */
[----:B------:R-:W0:Y:S01]  /*0e70*/  MUFU.RCP64H R5, R7 ;  /* 0x0000000700057308 */ /* 0x000e220000001800 */
[----:B------:R-:W-:Y:S01]  /*0e80*/  MOV R16, R2 ;  /* 0x0000000200107202 */ /* 0x000fe20000000f00 */
[----:B------:R-:W-:Y:S01]  /*0e90*/  IMAD.MOV.U32 R17, RZ, RZ, R3 ;  /* 0x000000ffff117224 */ /* 0x000fe200078e0003 */
        /* <DEDUP_REMOVED lines=13> */
[----:B------:R-:W-:Y:S01]  /*0f70*/  IMAD.MOV.U32 R4, RZ, RZ, R10 ;  /* 0x000000ffff047224 */ /* 0x000fe200078e000a */
[----:B------:R-:W-:Y:S01]  /*0f80*/  MOV R2, R6 ;  /* 0x0000000600027202 */ /* 0x000fe20000000f00 */
[----:B------:R-:W-:Y:S01]  /*0f90*/  IMAD.MOV.U32 R9, RZ, RZ, R11 ;  /* 0x000000ffff097224 */ /* 0x000fe200078e000b */
[----:B------:R-:W-:Y:S01]  /*0fa0*/  MOV R0, 0xfd0 ;  /* 0x00000fd000007802 */ /* 0x000fe20000000f00 */
[----:B------:R-:W-:-:S07]  /*0fb0*/  IMAD.MOV.U32 R3, RZ, RZ, R7 ;  /* 0x000000ffff037224 */ /* 0x000fce00078e0007 */
[----:B------:R-:W-:Y:S05]  /*0fc0*/  CALL.REL.NOINC `($__internal_5_$__cuda_sm20_div_rn_f64_full) ;  /* 0x0000002c000c7944 */ /* 0x000fea0003c00000 */
[----:B------:R-:W-:Y:S02]  /*0fd0*/  IMAD.MOV.U32 R18, RZ, RZ, R2 ;  /* 0x000000ffff127224 */ /* 0x000fe400078e0002 */
[----:B------:R-:W-:-:S07]  /*0fe0*/  IMAD.MOV.U32 R19, RZ, RZ, R3 ;  /* 0x000000ffff137224 */ /* 0x000fce00078e0003 */
.L_x_3414:
[----:B------:R-:W-:Y:S05]  /*0ff0*/  BSYNC B1 ;  /* 0x0000000000017941 */ /* 0x000fea0003800000 */
.L_x_3413:
[----:B------:R-:W-:Y:S05]  /*1000*/  BRA `(.L_x_3410) ;  /* 0x0000000000107947 */ /* 0x000fea0003800000 */
.L_x_3409:
[-C--:B-----5:R-:W-:Y:S02]  /*1010*/  DFMA R16, R8, R52.reuse, R10 ;  /* 0x000000340810722b */ /* 0x0a0fe4000000000a */
[----:B------:R-:W-:-:S06]  /*1020*/  DFMA R8, R10, R52, -R8 ;  /* 0x000000340a08722b */ /* 0x000fcc0000000808 */
[-C--:B------:R-:W-:Y:S02]  /*1030*/  DMUL R16, R16, R50.reuse ;  /* 0x0000003210107228 */ /* 0x080fe40000000000 */
[----:B------:R-:W-:-:S11]  /*1040*/  DMUL R18, R8, R50 ;  /* 0x0000003208127228 */ /* 0x000fd60000000000 */
.L_x_3410:
[----:B------:R-:W-:Y:S05]  /*1050*/  @!P6 BRA `(.L_x_3415) ;  /* 0x000000040008e947 */ /* 0x000fea0003800000 */
[----:B------:R-:W-:-:S06]  /*1060*/  DSETP.NEU.AND P0, PT, RZ, |UR10|, PT ;  /* 0x4000000aff007e2a */ /* 0x000fcc000bf0d000 */
[----:B------:R-:W-:-:S14]  /*1070*/  DSETP.EQ.AND P0, PT, RZ, |UR14|, !P0 ;  /* 0x4000000eff007e2a */ /* 0x000fdc000c702000 */
[-C--:B------:R-:W-:Y:S02]  /*1080*/  @!P0 DFMA R12, R30, R48.reuse, R28 ;  /* 0x000000301e0c822b */ /* 0x080fe4000000001c */
[----:B------:R-:W-:-:S06]  /*1090*/  @!P0 DFMA R14, R28, -R48, R30 ;  /* 0x800000301c0e822b */ /* 0x000fcc000000001e */
[-C--:B------:R-:W-:Y:S02]  /*10a0*/  @!P0 DMUL R12, R12, R46.reuse ;  /* 0x0000002e0c0c8228 */ /* 0x080fe40000000000 */
[----:B------:R-:W-:Y:S01]  /*10b0*/  @!P0 DMUL R14, R14, R46 ;  /* 0x0000002e0e0e8228 */ /* 0x000fe20000000000 */
[----:B------:R-:W-:Y:S10]  /*10c0*/  @!P0 BRA `(.L_x_3416) ;  /* 0x0000000000fc8947 */ /* 0x000ff40003800000 */
[----:B------:R-:W-:Y:S01]  /*10d0*/  DADD R6, -RZ, |UR14| ;  /* 0x4000000eff067e29 */ /* 0x000fe20008000100 */
[----:B------:R-:W-:Y:S01]  /*10e0*/  MOV R4, UR14 ;  /* 0x0000000e00047c02 */ /* 0x000fe20008000f00 */
[----:B------:R-:W-:Y:S01]  /*10f0*/  IMAD.U32 R5, RZ, RZ, UR15 ;  /* 0x0000000fff057e24 */ /* 0x000fe2000f8e00ff */
[----:B------:R-:W-:Y:S01]  /*1100*/  FSETP.GEU.AND P5, PT, |R29|, 6.5827683646048100446e-37, PT ;  /* 0x036000001d00780b */ /* 0x000fe20003fae200 */
[----:B------:R-:W-:Y:S01]  /*1110*/  IMAD.MOV.U32 R2, RZ, RZ, 0x1 ;  /* 0x00000001ff027424 */ /* 0x000fe200078e00ff */
[----:B------:R-:W-:Y:S01]  /*1120*/  BSSY B1, `(.L_x_3417) ;  /* 0x0000015000017945 */ /* 0x000fe20003800000 */
[----:B------:R-:W0:Y:S04]  /*1130*/  MUFU.RCP64H R3, R7 ;  /* 0x0000000700037308 */ /* 0x000e280000001800 */
[----:B0-----:R-:W-:-:S08]  /*1140*/  DFMA R4, R2, -|R4|, 1 ;  /* 0x3ff000000204742b */ /* 0x001fd00000000c04 */
[----:B------:R-:W-:-:S08]  /*1150*/  DFMA R4, R4, R4, R4 ;  /* 0x000000040404722b */ /* 0x000fd00000000004 */
[----:B------:R-:W-:Y:S01]  /*1160*/  DFMA R4, R2, R4, R2 ;  /* 0x000000040204722b */ /* 0x000fe20000000002 */
[----:B------:R-:W-:Y:S01]  /*1170*/  IMAD.U32 R2, RZ, RZ, UR14 ;  /* 0x0000000eff027e24 */ /* 0x000fe2000f8e00ff */
[----:B------:R-:W-:-:S06]  /*1180*/  MOV R3, UR15 ;  /* 0x0000000f00037c02 */ /* 0x000fcc0008000f00 */
        /* <DEDUP_REMOVED lines=14> */
.L_x_3418:
[----:B------:R-:W-:Y:S05]  /*1270*/  BSYNC B1 ;  /* 0x0000000000017941 */ /* 0x000fea0003800000 */
.L_x_3417:
[----:B------:R-:W-:Y:S01]  /*1280*/  DADD R6, -RZ, |UR10| ;  /* 0x4000000aff067e29 */ /* 0x000fe20008000100 */
[----:B------:R-:W-:Y:S01]  /*1290*/  IMAD.U32 R8, RZ, RZ, UR10 ;  /* 0x0000000aff087e24 */ /* 0x000fe2000f8e00ff */
[----:B------:R-:W-:Y:S01]  /*12a0*/  FSETP.GEU.AND P5, PT, |R31|, 6.5827683646048100446e-37, PT ;  /* 0x036000001f00780b */ /* 0x000fe20003fae200 */
[----:B------:R-:W-:Y:S01]  /*12b0*/  IMAD.U32 R9, RZ, RZ, UR11 ;  /* 0x0000000bff097e24 */ /* 0x000fe2000f8e00ff */
[----:B------:R-:W-:Y:S01]  /*12c0*/  BSSY B1, `(.L_x_3419) ;  /* 0x000001a000017945 */ /* 0x000fe20003800000 */
[----:B------:R-:W-:Y:S01]  /*12d0*/  IMAD.MOV.U32 R4, RZ, RZ, 0x1 ;  /* 0x00000001ff047424 */ /* 0x000fe200078e00ff */
[----:B------:R-:W0:Y:S01]  /*12e0*/  MUFU.RCP64H R5, R7 ;  /* 0x0000000700057308 */ /* 0x000e220000001800 */
[----:B------:R-:W-:Y:S02]  /*12f0*/  IMAD.MOV.U32 R12, RZ, RZ, R2 ;  /* 0x000000ffff0c7224 */ /* 0x000fe400078e0002 */
[----:B------:R-:W-:Y:S02]  /*1300*/  IMAD.MOV.U32 R13, RZ, RZ, R3 ;  /* 0x000000ffff0d7224 */ /* 0x000fe400078e0003 */
[----:B0-----:R-:W-:-:S08]  /*1310*/  DFMA R8, R4, -|R8|, 1 ;  /* 0x3ff000000408742b */ /* 0x001fd00000000c08 */
[----:B------:R-:W-:-:S08]  /*1320*/  DFMA R8, R8, R8, R8 ;  /* 0x000000080808722b */ /* 0x000fd00000000008 */
[----:B------:R-:W-:Y:S01]  /*1330*/  DFMA R8, R4, R8, R4 ;  /* 0x000000080408722b */ /* 0x000fe20000000004 */
[----:B------:R-:W-:Y:S01]  /*1340*/  MOV R4, UR10 ;  /* 0x0000000a00047c02 */ /* 0x000fe20008000f00 */
        /* <DEDUP_REMOVED lines=12> */
[----:B------:R-:W-:Y:S02]  /*1410*/  IMAD.MOV.U32 R2, RZ, RZ, R6 ;  /* 0x000000ffff027224 */ /* 0x000fe400078e0006 */
[----:B------:R-:W-:-:S07]  /*1420*/  IMAD.MOV.U32 R3, RZ, RZ, R7 ;  /* 0x000000ffff037224 */ /* 0x000fce00078e0007 */
[----:B------:R-:W-:Y:S05]  /*1430*/  CALL.REL.NOINC `($__internal_5_$__cuda_sm20_div_rn_f64_full) ;  /* 0x0000002400f07944 */ /* 0x000fea0003c00000 */
[----:B------:R-:W-:Y:S01]  /*1440*/  MOV R14, R2 ;  /* 0x00000002000e7202 */ /* 0x000fe20000000f00 */
[----:B------:R-:W-:-:S07]  /*1450*/  IMAD.MOV.U32 R15, RZ, RZ, R3 ;  /* 0x000000ffff0f7224 */ /* 0x000fce00078e0003 */
.L_x_3420:
[----:B------:R-:W-:Y:S05]  /*1460*/  BSYNC B1 ;  /* 0x0000000000017941 */ /* 0x000fea0003800000 */
.L_x_3419:
[----:B------:R-:W-:Y:S05]  /*1470*/  BRA `(.L_x_3416) ;  /* 0x0000000000107947 */ /* 0x000fea0003800000 */
.L_x_3415:
[-C--:B------:R-:W-:Y:S02]  /*1480*/  DFMA R12, R28, R52.reuse, R30 ;  /* 0x000000341c0c722b */ /* 0x080fe4000000001e */
[----:B------:R-:W-:-:S06]  /*1490*/  DFMA R14, R30, R52, -R28 ;  /* 0x000000341e0e722b */ /* 0x000fcc000000081c */
[-C--:B------:R-:W-:Y:S02]  /*14a0*/  DMUL R12, R12, R50.reuse ;  /* 0x000000320c0c7228 */ /* 0x080fe40000000000 */
[----:B------:R-:W-:-:S11]  /*14b0*/  DMUL R14, R14, R50 ;  /* 0x000000320e0e7228 */ /* 0x000fd60000000000 */
.L_x_3416:
        /* <DEDUP_REMOVED lines=9> */
[----:B------:R-:W-:Y:S01]  /*1550*/  IMAD.U32 R4, RZ, RZ, UR14 ;  /* 0x0000000eff047e24 */ /* 0x000fe2000f8e00ff */
[----:B------:R-:W-:Y:S01]  /*1560*/  MOV R2, 0x1 ;  /* 0x0000000100027802 */ /* 0x000fe20000000f00 */
[----:B------:R-:W-:Y:S01]  /*1570*/  IMAD.U32 R5, RZ, RZ, UR15 ;  /* 0x0000000fff057e24 */ /* 0x000fe2000f8e00ff */
        /* <DEDUP_REMOVED lines=22> */
.L_x_3424:
[----:B------:R-:W-:Y:S05]  /*16e0*/  BSYNC B1 ;  /* 0x0000000000017941 */ /* 0x000fea0003800000 */
.L_x_3423:
        /* <DEDUP_REMOVED lines=30> */
.L_x_3426:
[----:B------:R-:W-:Y:S05]  /*18d0*/  BSYNC B1 ;  /* 0x0000000000017941 */ /* 0x000fea0003800000 */
.L_x_3425:
[----:B------:R-:W-:Y:S05]  /*18e0*/  BRA `(.L_x_3422) ;  /* 0x0000000000107947 */ /* 0x000fea0003800000 */
.L_x_3421:
[-C--:B------:R-:W-:Y:S02]  /*18f0*/  DFMA R28, R24, R52.reuse, R26 ;  /* 0x00000034181c722b */ /* 0x080fe4000000001a */
[----:B------:R-:W-:-:S06]  /*1900*/  DFMA R24, R26, R52, -R24 ;  /* 0x000000341a18722b */ /* 0x000fcc0000000818 */
[-C--:B------:R-:W-:Y:S02]  /*1910*/  DMUL R28, R28, R50.reuse ;  /* 0x000000321c1c7228 */ /* 0x080fe40000000000 */
[----:B------:R-:W-:-:S11]  /*1920*/  DMUL R30, R24, R50 ;  /* 0x00000032181e7228 */ /* 0x000fd60000000000 */
.L_x_3422:
        /* <DEDUP_REMOVED lines=34> */
.L_x_3430:
[----:B------:R-:W-:Y:S05]  /*1b50*/  BSYNC B1 ;  /* 0x0000000000017941 */ /* 0x000fea0003800000 */
.L_x_3429:
        /* <DEDUP_REMOVED lines=30> */
.L_x_3432:
[----:B------:R-:W-:Y:S05]  /*1d40*/  BSYNC B1 ;  /* 0x0000000000017941 */ /* 0x000fea0003800000 */
.L_x_3431:
[----:B------:R-:W-:Y:S05]  /*1d50*/  BRA `(.L_x_3428) ;  /* 0x0000000000107947 */ /* 0x000fea0003800000 */
.L_x_3427:
[-C--:B------:R-:W-:Y:S02]  /*1d60*/  DFMA R24, R20, R52.reuse, R22 ;  /* 0x000000341418722b */ /* 0x080fe40000000016 */
[----:B------:R-:W-:-:S06]  /*1d70*/  DFMA R20, R22, R52, -R20 ;  /* 0x000000341614722b */ /* 0x000fcc0000000814 */
[-C--:B------:R-:W-:Y:S02]  /*1d80*/  DMUL R24, R24, R50.reuse ;  /* 0x0000003218187228 */ /* 0x080fe40000000000 */
[----:B------:R-:W-:-:S11]  /*1d90*/  DMUL R26, R20, R50 ;  /* 0x00000032141a7228 */ /* 0x000fd60000000000 */
.L_x_3428:
[----:B------:R-:W-:Y:S01]  /*1da0*/  @P1 LEA R2, P6, R39, UR8, 0x4 ;  /* 0x0000000827021c11 */ /* 0x000fe2000f8c20ff */
[----:B------:R-:W-:Y:S01]  /*1db0*/  UIMAD.WIDE.U32 UR4, UR13, 0x4, UR4 ;  /* 0x000000040d0478a5 */ /* 0x000fe2000f8e0004 */
[----:B------:R-:W-:Y:S02]  /*1dc0*/  @P2 LEA R4, P5, R37, UR8, 0x4 ;  /* 0x0000000825042c11 */ /* 0x000fe4000f8a20ff */
[----:B------:R-:W-:Y:S01]  /*1dd0*/  @P3 LEA R6, P0, R35, UR8, 0x4 ;  /* 0x0000000823063c11 */ /* 0x000fe2000f8020ff */
[----:B------:R-:W-:Y:S01]  /*1de0*/  UISETP.LT.U32.AND UP1, UPT, UR4, UR18, UPT ;  /* 0x000000120400728c */ /* 0x000fe2000bf21070 */
[----:B------:R-:W-:Y:S01]  /*1df0*/  @P1 LEA.HI.X R3, R39, UR9, R38, 0x4, P6 ;  /* 0x0000000927031c11 */ /* 0x000fe2000b0f2426 */
[----:B------:R-:W-:Y:S01]  /*1e00*/  UISETP.GE.U32.AND UP0, UPT, UR4, 0x10000, UPT ;  /* 0x000100000400788c */ /* 0x000fe2000bf06070 */
[----:B------:R-:W-:Y:S01]  /*1e10*/  @P4 LEA R8, P6, R33, UR8, 0x4 ;  /* 0x0000000821084c11 */ /* 0x000fe2000f8c20ff */
[----:B------:R-:W-:Y:S01]  /*1e20*/  IMAD.U32 R11, RZ, RZ, UR5 ;  /* 0x00000005ff0b7e24 */ /* 0x000fe2000f8e00ff */
[----:B------:R-:W-:Y:S01]  /*1e30*/  @P2 LEA.HI.X R5, R37, UR9, R36, 0x4, P5 ;  /* 0x0000000925052c11 */ /* 0x000fe2000a8f2424 */
[----:B------:R1:W-:Y:S01]  /*1e40*/  @P1 STG.E.128 desc[UR16][R2.64], R16 ;  /* 0x0000001002001986 */ /* 0x0003e2000c101d10 */
[----:B------:R-:W-:Y:S01]  /*1e50*/  @P3 LEA.HI.X R7, R35, UR9, R32, 0x4, P0 ;  /* 0x0000000923073c11 */ /* 0x000fe200080f2420 */
[----:B------:R-:W-:Y:S01]  /*1e60*/  UISETP.GE.U32.AND.EX UP0, UPT, UR5, URZ, UPT, UP0 ;  /* 0x0000003f0500728c */ /* 0x000fe2000bf06100 */
[----:B------:R-:W-:Y:S01]  /*1e70*/  @P4 LEA.HI.X R9, R33, UR9, R34, 0x4, P6 ;  /* 0x0000000921094c11 */ /* 0x000fe2000b0f2422 */
[----:B------:R1:W-:Y:S01]  /*1e80*/  @P2 STG.E.128 desc[UR16][R4.64], R12 ;  /* 0x0000000c04002986 */ /* 0x0003e2000c101d10 */
[----:B------:R-:W-:Y:S01]  /*1e90*/  PLOP3.LUT P0, PT, PT, PT, UP1, 0x80, 0x0 ;  /* 0x000000000000781c */ /* 0x000fe20003f0f018 */
[----:B------:R-:W-:-:S02]  /*1ea0*/  IMAD.U32 R10, RZ, RZ, UR4 ;  /* 0x00000004ff0a7e24 */ /* 0x000fc4000f8e00ff */
[----:B------:R1:W-:Y:S01]  /*1eb0*/  @P3 STG.E.128 desc[UR16][R6.64], R28 ;  /* 0x0000001c06003986 */ /* 0x0003e2000c101d10 */
[----:B------:R-:W-:Y:S02]  /*1ec0*/  ISETP.LT.AND.EX P0, PT, R11, UR12, PT, P0 ;  /* 0x0000000c0b007c0c */ /* 0x000fe4000bf01300 */
[----:B------:R-:W-:Y:S01]  /*1ed0*/  PLOP3.LUT P1, PT, PT, PT, UP0, 0x80, 0x0 ;  /* 0x000000000000781c */ /* 0x000fe20003f2f008 */
[----:B------:R1:W-:-:S12]  /*1ee0*/  @P4 STG.E.128 desc[UR16][R8.64], R24 ;  /* 0x0000001808004986 */ /* 0x0003d8000c101d10 */
[----:B------:R-:W-:Y:S05]  /*1ef0*/  @!P1 BRA P0, `(.L_x_3433) ;  /* 0xffffffe800749947 */ /* 0x000fea000003ffff */
[----:B------:R-:W-:Y:S05]  /*1f00*/  EXIT ;  /* 0x000000000000794d */ /* 0x000fea0003800000 */
.L_x_3402:
[----:B------:R-:W0:Y:S02]  /*1f10*/  S2R R35, SR_TID.X ;  /* 0x0000000000237919 */ /* 0x000e240000002100 */
[----:B0-----:R-:W-:-:S03]  /*1f20*/  IMAD.WIDE.U32 R2, R35, 0x4, RZ ;  /* 0x0000000423027825 */ /* 0x001fc600078e00ff */
[----:B------:R-:W-:-:S04]  /*1f30*/  ISETP.GE.U32.AND P0, PT, R2, UR18, PT ;  /* 0x0000001202007c0c */ /* 0x000fc8000bf06070 */
[----:B------:R-:W-:-:S04]  /*1f40*/  ISETP.GE.AND.EX P0, PT, R3, UR12, PT, P0 ;  /* 0x0000000c03007c0c */ /* 0x000fc8000bf06300 */
[----:B------:R-:W-:-:S13]  /*1f50*/  ISETP.GT.U32.OR P0, PT, R35, 0x3fff, P0 ;  /* 0x00003fff2300780c */ /* 0x000fda0000704470 */
[----:B------:R-:W-:Y:S05]  /*1f60*/  @P0 EXIT ;  /* 0x000000000000094d */ /* 0x000fea0003800000 */
[----:B------:R-:W0:Y:S01]  /*1f70*/  MUFU.RCP64H R3, UR11 ;  /* 0x0000000b00037d08 */ /* 0x000e220008001800 */
[----:B------:R-:W-:Y:S01]  /*1f80*/  MOV R4, UR10 ;  /* 0x0000000a00047c02 */ /* 0x000fe20008000f00 */
[----:B------:R-:W-:Y:S01]  /*1f90*/  IMAD.U32 R5, RZ, RZ, UR11 ;  /* 0x0000000bff057e24 */ /* 0x000fe2000f8e00ff */
[----:B------:R-:W-:Y:S01]  /*1fa0*/  MOV R34, RZ ;  /* 0x000000ff00227202 */ /* 0x000fe20000000f00 */
[----:B------:R-:W-:-:S06]  /*1fb0*/  IMAD.MOV.U32 R2, RZ, RZ, 0x1 ;  /* 0x00000001ff027424 */ /* 0x000fcc00078e00ff */
[----:B0-----:R-:W-:-:S08]  /*1fc0*/  DFMA R4, R2, -R4, 1 ;  /* 0x3ff000000204742b */ /* 0x001fd00000000804 */
[----:B------:R-:W-:-:S08]  /*1fd0*/  DFMA R4, R4, R4, R4 ;  /* 0x000000040404722b */ /* 0x000fd00000000004 */
[----:B------:R-:W-:Y:S01]  /*1fe0*/  DFMA R4, R2, R4, R2 ;  /* 0x000000040204722b */ /* 0x000fe20000000002 */
[----:B------:R-:W-:Y:S01]  /*1ff0*/  IMAD.U32 R2, RZ, RZ, UR10 ;  /* 0x0000000aff027e24 */ /* 0x000fe2000f8e00ff */
[----:B------:R-:W-:-:S06]  /*2000*/  MOV R3, UR11 ;  /* 0x0000000b00037c02 */ /* 0x000fcc0008000f00 */
[----:B------:R-:W-:-:S08]  /*2010*/  DFMA R2, R4, -R2, 1 ;  /* 0x3ff000000402742b */ /* 0x000fd00000000802 */
[----:B------:R-:W-:Y:S01]  /*2020*/  DFMA R2, R4, R2, R4 ;  /* 0x000000020402722b */ /* 0x000fe20000000004 */
[----:B------:R-:W-:Y:S02]  /*2030*/  IMAD.U32 R4, RZ, RZ, UR10 ;  /* 0x0000000aff047e24 */ /* 0x000fe4000f8e00ff */
[----:B------:R-:W-:-:S05]  /*2040*/  IMAD.U32 R5, RZ, RZ, UR11 ;  /* 0x0000000bff057e24 */ /* 0x000fca000f8e00ff */
        /* <DEDUP_REMOVED lines=21> */
.L_x_3434:
        /* <DEDUP_REMOVED lines=19> */
.L_x_3436:
[----:B------:R-:W-:Y:S05]  /*22d0*/  BSYNC B0 ;  /* 0x0000000000007941 */ /* 0x000fea0003800000 */
.L_x_3435:
[----:B------:R-:W0:Y:S01]  /*22e0*/  MUFU.RCP64H R3, UR15 ;  /* 0x0000000f00037d08 */ /* 0x000e220008001800 */
[----:B------:R-:W-:Y:S01]  /*22f0*/  HFMA2.MMA R2, -RZ, RZ, 0, 5.9604644775390625e-08 ;  /* 0x00000001ff027435 */ /* 0x000fe200000001ff */
[----:B------:R-:W-:Y:S01]  /*2300*/  IMAD.U32 R4, RZ, RZ, UR14 ;  /* 0x0000000eff047e24 */ /* 0x000fe2000f8e00ff */
[----:B------:R-:W-:Y:S01]  /*2310*/  DSETP.NEU.AND P1, PT, RZ, |UR10|, PT ;  /* 0x4000000aff007e2a */ /* 0x000fe2000bf2d000 */
[----:B------:R-:W-:-:S05]  /*2320*/  IMAD.U32 R5, RZ, RZ, UR15 ;  /* 0x0000000fff057e24 */ /* 0x000fca000f8e00ff */
[----:B------:R-:W-:Y:S02]  /*2330*/  DSETP.EQ.AND P1, PT, RZ, |UR14|, !P1 ;  /* 0x4000000eff007e2a */ /* 0x000fe4000cf22000 */
        /* <DEDUP_REMOVED lines=30> */
.L_x_3437:
        /* <DEDUP_REMOVED lines=17> */
.L_x_3439:
[----:B------:R-:W-:Y:S05]  /*2630*/  BSYNC B0 ;  /* 0x0000000000007941 */ /* 0x000fea0003800000 */
.L_x_3438:
[----:B------:R-:W-:-:S05]  /*2640*/  ULDC UR4, c[0x0][0x0] ;  /* 0x0000000000047ab9 */ /* 0x000fca0000000800 */
.L_x_3464:
[C---:B0-----:R-:W-:Y:S01]  /*2650*/  IMAD.SHL.U32 R32, R35.reuse, 0x40, RZ ;  /* 0x0000004023207824 */ /* 0x041fe200078e00ff */
[----:B------:R-:W-:-:S04]  /*2660*/  SHF.L.U64.HI R33, R35, 0x6, R34 ;  /* 0x0000000623217819 */ /* 0x000fc80000010222 */
[----:B------:R-:W-:-:S04]  /*2670*/  IADD3 R2, P0, R32, UR6, RZ ;  /* 0x0000000620027c10 */ /* 0x000fc8000ff1e0ff */
[----:B------:R-:W-:-:S05]  /*2680*/  IADD3.X R3, R33, UR7, RZ, P0, !PT ;  /* 0x0000000721037c10 */ /* 0x000fca00087fe4ff */
[----:B------:R0:W5:Y:S04]  /*2690*/  LDG.E.128 R8, desc[UR16][R2.64] ;  /* 0x0000001002087981 */ /* 0x000168000c1e1d00 */
[----:B------:R0:W5:Y:S04]  /*26a0*/  LDG.E.128 R28, desc[UR16][R2.64+0x10] ;  /* 0x00001010021c7981 */ /* 0x000168000c1e1d00 */
[----:B------:R0:W5:Y:S04]  /*26b0*/  LDG.E.128 R24, desc[UR16][R2.64+0x20] ;  /* 0x0000201002187981 */ /* 0x000168000c1e1d00 */
[----:B------:R0:W5:Y:S01]  /*26c0*/  LDG.E.128 R20, desc[UR16][R2.64+0x30] ;  /* 0x0000301002147981 */ /* 0x000162000c1e1d00 */
[----:B------:R-:W-:-:S02]  /*26d0*/  IMAD.U32 R4, RZ, RZ, UR14 ;  /* 0x0000000eff047e24 */ /* 0x000fc4000f8e00ff */
[----:B------:R-:W-:-:S06]  /*26e0*/  IMAD.U32 R5, RZ, RZ, UR15 ;  /* 0x0000000fff057e24 */ /* 0x000fcc000f8e00ff */
[----:B------:R-:W-:-:S14]  /*26f0*/  DSETP.GE.AND P2, PT, |R4|, |UR10|, PT ;  /* 0x4000000a04007e2a */ /* 0x000fdc000bf46200 */
[----:B0-----:R-:W-:Y:S05]  /*2700*/  @!P2 BRA `(.L_x_3440) ;  /* 0x0000000000fca947 */ /* 0x001fea0003800000 */
[-C--:B-----5:R-:W-:Y:S02]  /*2710*/  @!P1 DFMA R16, R10, R38.reuse, R8 ;  /* 0x000000260a10922b */ /* 0x0a0fe40000000008 */
        /* <DEDUP_REMOVED lines=28> */
[----:B------:R-:W-:Y:S05]  /*28e0*/  CALL.REL.NOINC `($__internal_5_$__cuda_sm20_div_rn_f64_full) ;  /* 0x0000001000c47944 */ /* 0x000fea0003c00000 */
.L_x_3443:
[----:B------:R-:W-:Y:S05]  /*28f0*/  BSYNC B1 ;  /* 0x0000000000017941 */ /* 0x000fea0003800000 */
.L_x_3442:
[----:B------:R-:W-:Y:S01]  /*2900*/  DADD R6, -RZ, |UR10| ;  /* 0x4000000aff067e29 */ /* 0x000fe20008000100 */
[----:B------:R-:W-:Y:S01]  /*2910*/  MOV R8, UR10 ;  /* 0x0000000a00087c02 */ /* 0x000fe20008000f00 */
[----:B------:R-:W-:Y:S01]  /*2920*/  IMAD.U32 R9, RZ, RZ, UR11 ;  /* 0x0000000bff097e24 */ /* 0x000fe2000f8e00ff */
[----:B------:R-:W-:Y:S01]  /*2930*/  FSETP.GEU.AND P3, PT, |R11|, 6.5827683646048100446e-37, PT ;  /* 0x036000000b00780b */ /* 0x000fe20003f6e200 */
[----:B------:R-:W-:Y:S01]  /*2940*/  IMAD.MOV.U32 R4, RZ, RZ, 0x1 ;  /* 0x00000001ff047424 */ /* 0x000fe200078e00ff */
[----:B------:R-:W-:Y:S01]  /*2950*/  BSSY B1, `(.L_x_3444) ;  /* 0x0000019000017945 */ /* 0x000fe20003800000 */
[----:B------:R-:W0:Y:S01]  /*2960*/  MUFU.RCP64H R5, R7 ;  /* 0x0000000700057308 */ /* 0x000e220000001800 */
[----:B------:R-:W-:Y:S02]  /*2970*/  IMAD.MOV.U32 R16, RZ, RZ, R2 ;  /* 0x000000ffff107224 */ /* 0x000fe400078e0002 */
[----:B------:R-:W-:Y:S01]  /*2980*/  IMAD.MOV.U32 R17, RZ, RZ, R3 ;  /* 0x000000ffff117224 */ /* 0x000fe200078e0003 */
        /* <DEDUP_REMOVED lines=19> */
[----:B------:R-:W-:Y:S01]  /*2ac0*/  IMAD.MOV.U32 R18, RZ, RZ, R2 ;  /* 0x000000ffff127224 */ /* 0x000fe200078e0002 */
[----:B------:R-:W-:-:S07]  /*2ad0*/  MOV R19, R3 ;  /* 0x0000000300137202 */ /* 0x000fce0000000f00 */
.L_x_3445:
[----:B------:R-:W-:Y:S05]  /*2ae0*/  BSYNC B1 ;  /* 0x0000000000017941 */ /* 0x000fea0003800000 */
.L_x_3444:
[----:B------:R-:W-:Y:S05]  /*2af0*/  BRA `(.L_x_3441) ;  /* 0x0000000000107947 */ /* 0x000fea0003800000 */
.L_x_3440:
[-C--:B-----5:R-:W-:Y:S02]  /*2b00*/  DFMA R16, R8, R46.reuse, R10 ;  /* 0x0000002e0810722b */ /* 0x0a0fe4000000000a */
[----:B------:R-:W-:-:S06]  /*2b10*/  DFMA R8, R10, R46, -R8 ;  /* 0x0000002e0a08722b */ /* 0x000fcc0000000808 */
[-C--:B------:R-:W-:Y:S02]  /*2b20*/  DMUL R16, R16, R40.reuse ;  /* 0x0000002810107228 */ /* 0x080fe40000000000 */
[----:B------:R-:W-:-:S11]  /*2b30*/  DMUL R18, R8, R40 ;  /* 0x0000002808127228 */ /* 0x000fd60000000000 */
.L_x_3441:
[----:B------:R-:W-:Y:S05]  /*2b40*/  @!P2 BRA `(.L_x_3446) ;  /* 0x000000040000a947 */ /* 0x000fea0003800000 */
[-C--:B------:R-:W-:Y:S02]  /*2b50*/  @!P1 DFMA R12, R30, R38.reuse, R28 ;  /* 0x000000261e0c922b */ /* 0x080fe4000000001c */
[----:B------:R-:W-:-:S06]  /*2b60*/  @!P1 DFMA R14, R28, -R38, R30 ;  /* 0x800000261c0e922b */ /* 0x000fcc000000001e */
[-C--:B------:R-:W-:Y:S02]  /*2b70*/  @!P1 DMUL R12, R12, R36.reuse ;  /* 0x000000240c0c9228 */ /* 0x080fe40000000000 */
[----:B------:R-:W-:Y:S01]  /*2b80*/  @!P1 DMUL R14, R14, R36 ;  /* 0x000000240e0e9228 */ /* 0x000fe20000000000 */
[----:B------:R-:W-:Y:S10]  /*2b90*/  @!P1 BRA `(.L_x_3447) ;  /* 0x0000000000fc9947 */ /* 0x000ff40003800000 */
[----:B------:R-:W-:Y:S01]  /*2ba0*/  DADD R6, -RZ, |UR14| ;  /* 0x4000000eff067e29 */ /* 0x000fe20008000100 */
[----:B------:R-:W-:Y:S01]  /*2bb0*/  IMAD.U32 R4, RZ, RZ, UR14 ;  /* 0x0000000eff047e24 */ /* 0x000fe2000f8e00ff */
[----:B------:R-:W-:Y:S01]  /*2bc0*/  FSETP.GEU.AND P3, PT, |R29|, 6.5827683646048100446e-37, PT ;  /* 0x036000001d00780b */ /* 0x000fe20003f6e200 */
[----:B------:R-:W-:Y:S01]  /*2bd0*/  IMAD.U32 R5, RZ, RZ, UR15 ;  /* 0x0000000fff057e24 */ /* 0x000fe2000f8e00ff */
[----:B------:R-:W-:Y:S01]  /*2be0*/  BSSY B1, `(.L_x_3448) ;  /* 0x0000016000017945 */ /* 0x000fe20003800000 */
[----:B------:R-:W-:Y:S01]  /*2bf0*/  IMAD.MOV.U32 R2, RZ, RZ, 0x1 ;  /* 0x00000001ff027424 */ /* 0x000fe200078e00ff */
[----:B------:R-:W0:Y:S05]  /*2c00*/  MUFU.RCP64H R3, R7 ;  /* 0x0000000700037308 */ /* 0x000e2a0000001800 */
        /* <DEDUP_REMOVED lines=19> */
.L_x_3449:
[----:B------:R-:W-:Y:S05]  /*2d40*/  BSYNC B1 ;  /* 0x0000000000017941 */ /* 0x000fea0003800000 */
.L_x_3448:
[----:B------:R-:W-:Y:S01]  /*2d50*/  DADD R6, -RZ, |UR10| ;  /* 0x4000000aff067e29 */ /* 0x000fe20008000100 */
[----:B------:R-:W-:Y:S01]  /*2d60*/  IMAD.U32 R8, RZ, RZ, UR10 ;  /* 0x0000000aff087e24 */ /* 0x000fe2000f8e00ff */
[----:B------:R-:W-:Y:S01]  /*2d70*/  MOV R4, 0x1 ;  /* 0x0000000100047802 */ /* 0x000fe20000000f00 */
[----:B------:R-:W-:Y:S01]  /*2d80*/  IMAD.U32 R9, RZ, RZ, UR11 ;  /* 0x0000000bff097e24 */ /* 0x000fe2000f8e00ff */
[----:B------:R-:W-:Y:S01]  /*2d90*/  FSETP.GEU.AND P3, PT, |R31|, 6.5827683646048100446e-37, PT ;  /* 0x036000001f00780b */ /* 0x000fe20003f6e200 */
[----:B------:R-:W-:Y:S01]  /*2da0*/  BSSY B1, `(.L_x_3450) ;  /* 0x0000019000017945 */ /* 0x000fe20003800000 */
[----:B------:R-:W0:Y:S01]  /*2db0*/  MUFU.RCP64H R5, R7 ;  /* 0x0000000700057308 */ /* 0x000e220000001800 */
[----:B------:R-:W-:Y:S01]  /*2dc0*/  IMAD.MOV.U32 R12, RZ, RZ, R2 ;  /* 0x000000ffff0c7224 */ /* 0x000fe200078e0002 */
[----:B------:R-:W-:Y:S01]  /*2dd0*/  MOV R13, R3 ;  /* 0x00000003000d7202 */ /* 0x000fe20000000f00 */
        /* <DEDUP_REMOVED lines=21> */
.L_x_3451:
[----:B------:R-:W-:Y:S05]  /*2f30*/  BSYNC B1 ;  /* 0x0000000000017941 */ /* 0x000fea0003800000 */
.L_x_3450:
[----:B------:R-:W-:Y:S05]  /*2f40*/  BRA `(.L_x_3447) ;  /* 0x0000000000107947 */ /* 0x000fea0003800000 */
.L_x_3446:
[-C--:B------:R-:W-:Y:S02]  /*2f50*/  DFMA R12, R28, R46.reuse, R30 ;  /* 0x0000002e1c0c722b */ /* 0x080fe4000000001e */
[----:B------:R-:W-:-:S06]  /*2f60*/  DFMA R14, R30, R46, -R28 ;  /* 0x0000002e1e0e722b */ /* 0x000fcc000000081c */
[-C--:B------:R-:W-:Y:S02]  /*2f70*/  DMUL R12, R12, R40.reuse ;  /* 0x000000280c0c7228 */ /* 0x080fe40000000000 */
[----:B------:R-:W-:-:S11]  /*2f80*/  DMUL R14, R14, R40 ;  /* 0x000000280e0e7228 */ /* 0x000fd60000000000 */
.L_x_3447:
        /* <DEDUP_REMOVED lines=32> */
.L_x_3455:
[----:B------:R-:W-:Y:S05]  /*3190*/  BSYNC B1 ;  /* 0x0000000000017941 */ /* 0x000fea0003800000 */
.L_x_3454:
        /* <DEDUP_REMOVED lines=24> */
[----:B------:R-:W-:Y:S01]  /*3320*/  MOV R3, R7 ;  /* 0x0000000700037202 */ /* 0x000fe20000000f00 */
[----:B------:R-:W-:Y:S01]  /*3330*/  IMAD.MOV.U32 R2, RZ, RZ, R6 ;  /* 0x000000ffff027224 */ /* 0x000fe200078e0006 */
[----:B------:R-:W-:-:S07]  /*3340*/  MOV R0, 0x3360 ;  /* 0x0000336000007802 */ /* 0x000fce0000000f00 */
[----:B------:R-:W-:Y:S05]  /*3350*/  CALL.REL.NOINC `($__internal_5_$__cuda_sm20_div_rn_f64_full) ;  /* 0x0000000800287944 */ /* 0x000fea0003c00000 */
[----:B------:R-:W-:Y:S02]  /*3360*/  IMAD.MOV.U32 R30, RZ, RZ, R2 ;  /* 0x000000ffff1e7224 */ /* 0x000fe400078e0002 */
[----:B------:R-:W-:-:S07]  /*3370*/  IMAD.MOV.U32 R31, RZ, RZ, R3 ;  /* 0x000000ffff1f7224 */ /* 0x000fce00078e0003 */
.L_x_3457:
[----:B------:R-:W-:Y:S05]  /*3380*/  BSYNC B1 ;  /* 0x0000000000017941 */ /* 0x000fea0003800000 */
.L_x_3456:
[----:B------:R-:W-:Y:S05]  /*3390*/  BRA `(.L_x_3453) ;  /* 0x0000000000107947 */ /* 0x000fea0003800000 */
.L_x_3452:
[-C--:B------:R-:W-:Y:S02]  /*33a0*/  DFMA R28, R24, R46.reuse, R26 ;  /* 0x0000002e181c722b */ /* 0x080fe4000000001a */
[----:B------:R-:W-:-:S06]  /*33b0*/  DFMA R24, R26, R46, -R24 ;  /* 0x0000002e1a18722b */ /* 0x000fcc0000000818 */
[-C--:B------:R-:W-:Y:S02]  /*33c0*/  DMUL R28, R28, R40.reuse ;  /* 0x000000281c1c7228 */ /* 0x080fe40000000000 */
[----:B------:R-:W-:-:S11]  /*33d0*/  DMUL R30, R24, R40 ;  /* 0x00000028181e7228 */ /* 0x000fd60000000000 */
.L_x_3453:
[----:B------:R-:W-:Y:S05]  /*33e0*/  @!P2 BRA `(.L_x_3458) ;  /* 0x000000040000a947 */ /* 0x000fea0003800000 */
        /* <DEDUP_REMOVED lines=31> */
.L_x_3461:
[----:B------:R-:W-:Y:S05]  /*35e0*/  BSYNC B1 ;  /* 0x0000000000017941 */ /* 0x000fea0003800000 */
.L_x_3460:
[----:B------:R-:W-:Y:S01]  /*35f0*/  DADD R6, -RZ, |UR10| ;  /* 0x4000000aff067e29 */ /* 0x000fe20008000100 */
[----:B------:R-:W-:Y:S01]  /*3600*/  MOV R8, UR10 ;  /* 0x0000000a00087c02 */ /* 0x000fe20008000f00 */
[----:B------:R-:W-:Y:S01]  /*3610*/  IMAD.U32 R9, RZ, RZ, UR11 ;  /* 0x0000000bff097e24 */ /* 0x000fe2000f8e00ff */
[----:B------:R-:W-:Y:S01]  /*3620*/  FSETP.GEU.AND P2, PT, |R23|, 6.5827683646048100446e-37, PT ;  /* 0x036000001700780b */ /* 0x000fe20003f4e200 */
[----:B------:R-:W-:Y:S01]  /*3630*/  IMAD.MOV.U32 R4, RZ, RZ, 0x1 ;  /* 0x00000001ff047424 */ /* 0x000fe200078e00ff */
[----:B------:R-:W-:Y:S01]  /*3640*/  BSSY B1, `(.L_x_3462) ;  /* 0x0000019000017945 */ /* 0x000fe20003800000 */
[----:B------:R-:W0:Y:S01]  /*3650*/  MUFU.RCP64H R5, R7 ;  /* 0x0000000700057308 */ /* 0x000e220000001800 */
[----:B------:R-:W-:Y:S01]  /*3660*/  IMAD.MOV.U32 R24, RZ, RZ, R2 ;  /* 0x000000ffff187224 */ /* 0x000fe200078e0002 */
[----:B------:R-:W-:Y:S02]  /*3670*/  MOV R25, R3 ;  /* 0x0000000300197202 */ /* 0x000fe40000000f00 */
        /* <DEDUP_REMOVED lines=21> */
.L_x_3463:
[----:B------:R-:W-:Y:S05]  /*37d0*/  BSYNC B1 ;  /* 0x0000000000017941 */ /* 0x000fea0003800000 */
.L_x_3462:
[----:B------:R-:W-:Y:S05]  /*37e0*/  BRA `(.L_x_3459) ;  /* 0x0000000000107947 */ /* 0x000fea0003800000 */
.L_x_3458:
[-C--:B------:R-:W-:Y:S02]  /*37f0*/  DFMA R24, R20, R46.reuse, R22 ;  /* 0x0000002e1418722b */ /* 0x080fe40000000016 */
[----:B------:R-:W-:-:S06]  /*3800*/  DFMA R20, R22, R46, -R20 ;  /* 0x0000002e1614722b */ /* 0x000fcc0000000814 */
[-C--:B------:R-:W-:Y:S02]  /*3810*/  DMUL R24, R24, R40.reuse ;  /* 0x0000002818187228 */ /* 0x080fe40000000000 */
[----:B------:R-:W-:-:S11]  /*3820*/  DMUL R26, R20, R40 ;  /* 0x00000028141a7228 */ /* 0x000fd60000000000 */
.L_x_3459:
[----:B------:R-:W-:-:S04]  /*3830*/  IADD3 R32, P0, R32, UR8, RZ ;  /* 0x0000000820207c10 */ /* 0x000fc8000ff1e0ff */
        /* <DEDUP_REMOVED lines=15> */
        .weak           $__internal_4_$__cuda_sm20_dblrcp_rn_slowpath_v3
        .type           $__internal_4_$__cuda_sm20_dblrcp_rn_slowpath_v3,@function
        .size           $__internal_4_$__cuda_sm20_dblrcp_rn_slowpath_v3,($__internal_5_$__cuda_sm20_div_rn_f64_full - $__internal_4_$__cuda_sm20_dblrcp_rn_slowpath_v3)
$__internal_4_$__cuda_sm20_dblrcp_rn_slowpath_v3:
[----:B------:R-:W-:Y:S01]  /*3930*/  MOV R8, R6 ;  /* 0x0000000600087202 */ /* 0x000fe20000000f00 */
[----:B------:R-:W-:Y:S01]  /*3940*/  IMAD.MOV.U32 R9, RZ, RZ, R7 ;  /* 0x000000ffff097224 */ /* 0x000fe200078e0007 */
[----:B------:R-:W-:Y:S05]  /*3950*/  BSSY B1, `(.L_x_3465) ;  /* 0x0000025000017945 */ /* 0x000fea0003800000 */
[----:B------:R-:W-:-:S14]  /*3960*/  DSETP.GTU.AND P0, PT, |R8|, +INF , PT ;  /* 0x7ff000000800742a */ /* 0x000fdc0003f0c200 */
[----:B------:R-:W-:Y:S05]  /*3970*/  @P0 BRA `(.L_x_3466) ;  /* 0x0000000000800947 */ /* 0x000fea0003800000 */
[----:B------:R-:W-:-:S05]  /*3980*/  LOP3.LUT R4, R7, 0x7fffffff, RZ, 0xc0, !PT ;  /* 0x7fffffff07047812 */ /* 0x000fca00078ec0ff */
[----:B------:R-:W-:-:S05]  /*3990*/  VIADD R2, R4, 0xffffffff ;  /* 0xffffffff04027836 */ /* 0x000fca0000000000 */
[----:B------:R-:W-:-:S13]  /*39a0*/  ISETP.GE.U32.AND P0, PT, R2, 0x7fefffff, PT ;  /* 0x7fefffff0200780c */ /* 0x000fda0003f06070 */
[----:B------:R-:W-:Y:S02]  /*39b0*/  @P0 LOP3.LUT R3, R9, 0x7ff00000, RZ, 0x3c, !PT ;  /* 0x7ff0000009030812 */ /* 0x000fe400078e3cff */
[----:B------:R-:W-:Y:S01]  /*39c0*/  @P0 MOV R2, RZ ;  /* 0x000000ff00020202 */ /* 0x000fe20000000f00 */
[----:B------:R-:W-:Y:S06]  /*39d0*/  @P0 BRA `(.L_x_3467) ;  /* 0x0000000000700947 */ /* 0x000fec0003800000 */
[----:B------:R-:W-:-:S13]  /*39e0*/  ISETP.GE.U32.AND P0, PT, R4, 0x1000001, PT ;  /* 0x010000010400780c */ /* 0x000fda0003f06070 */
[----:B------:R-:W-:Y:S05]  /*39f0*/  @!P0 BRA `(.L_x_3468) ;  /* 0x0000000000388947 */ /* 0x000fea0003800000 */
[----:B------:R-:W-:Y:S01]  /*3a00*/  VIADD R3, R9, 0xc0200000 ;  /* 0xc020000009037836 */ /* 0x000fe20000000000 */
[----:B------:R-:W-:Y:S01]  /*3a10*/  MOV R4, R11 ;  /* 0x0000000b00047202 */ /* 0x000fe20000000f00 */
[----:B------:R-:W-:Y:S02]  /*3a20*/  IMAD.MOV.U32 R2, RZ, RZ, R8 ;  /* 0x000000ffff027224 */ /* 0x000fe400078e0008 */
[----:B------:R-:W0:Y:S04]  /*3a30*/  MUFU.RCP64H R5, R3 ;  /* 0x0000000300057308 */ /* 0x000e280000001800 */
[----:B0-----:R-:W-:-:S08]  /*3a40*/  DFMA R6, -R2, R4, 1 ;  /* 0x3ff000000206742b */ /* 0x001fd00000000104 */
[----:B------:R-:W-:-:S08]  /*3a50*/  DFMA R6, R6, R6, R6 ;  /* 0x000000060606722b */ /* 0x000fd00000000006 */
[----:B------:R-:W-:-:S08]  /*3a60*/  DFMA R6, R4, R6, R4 ;  /* 0x000000060406722b */ /* 0x000fd00000000004 */
[----:B------:R-:W-:-:S08]  /*3a70*/  DFMA R4, -R2, R6, 1 ;  /* 0x3ff000000204742b */ /* 0x000fd00000000106 */
[----:B------:R-:W-:-:S08]  /*3a80*/  DFMA R4, R6, R4, R6 ;  /* 0x000000040604722b */ /* 0x000fd00000000006 */
[----:B------:R-:W-:-:S08]  /*3a90*/  DMUL R4, R4, 2.2250738585072013831e-308 ;  /* 0x0010000004047828 */ /* 0x000fd00000000000 */
[----:B------:R-:W-:-:S08]  /*3aa0*/  DFMA R6, -R8, R4, 1 ;  /* 0x3ff000000806742b */ /* 0x000fd00000000104 */
[----:B------:R-:W-:-:S08]  /*3ab0*/  DFMA R6, R6, R6, R6 ;  /* 0x000000060606722b */ /* 0x000fd00000000006 */
[----:B------:R-:W-:Y:S01]  /*3ac0*/  DFMA R2, R4, R6, R4 ;  /* 0x000000060402722b */ /* 0x000fe20000000004 */
[----:B------:R-:W-:Y:S10]  /*3ad0*/  BRA `(.L_x_3467) ;  /* 0x0000000000307947 */ /* 0x000ff40003800000 */
.L_x_3468:
[----:B------:R-:W-:Y:S01]  /*3ae0*/  DMUL R4, R8, 8.11296384146066816958e+31 ;  /* 0x4690000008047828 */ /* 0x000fe20000000000 */
[----:B------:R-:W-:-:S05]  /*3af0*/  IMAD.MOV.U32 R2, RZ, RZ, R11 ;  /* 0x000000ffff027224 */ /* 0x000fca00078e000b */
[----:B------:R-:W0:Y:S02]  /*3b00*/  MUFU.RCP64H R3, R5 ;  /* 0x0000000500037308 */ /* 0x000e240000001800 */
[----:B0-----:R-:W-:-:S08]  /*3b10*/  DFMA R6, -R4, R2, 1 ;  /* 0x3ff000000406742b */ /* 0x001fd00000000102 */
[----:B------:R-:W-:-:S08]  /*3b20*/  DFMA R6, R6, R6, R6 ;  /* 0x000000060606722b */ /* 0x000fd00000000006 */
[----:B------:R-:W-:-:S08]  /*3b30*/  DFMA R6, R2, R6, R2 ;  /* 0x000000060206722b */ /* 0x000fd00000000002 */
[----:B------:R-:W-:-:S08]  /*3b40*/  DFMA R2, -R4, R6, 1 ;  /* 0x3ff000000402742b */ /* 0x000fd00000000106 */
[----:B------:R-:W-:-:S08]  /*3b50*/  DFMA R2, R6, R2, R6 ;  /* 0x000000020602722b */ /* 0x000fd00000000006 */
[----:B------:R-:W-:Y:S01]  /*3b60*/  DMUL R2, R2, 8.11296384146066816958e+31 ;  /* 0x4690000002027828 */ /* 0x000fe20000000000 */
[----:B------:R-:W-:Y:S10]  /*3b70*/  BRA `(.L_x_3467) ;  /* 0x0000000000087947 */ /* 0x000ff40003800000 */
.L_x_3466:
[----:B------:R-:W-:Y:S01]  /*3b80*/  LOP3.LUT R3, R9, 0x80000, RZ, 0xfc, !PT ;  /* 0x0008000009037812 */ /* 0x000fe200078efcff */
[----:B------:R-:W-:-:S07]  /*3b90*/  IMAD.MOV.U32 R2, RZ, RZ, R8 ;  /* 0x000000ffff027224 */ /* 0x000fce00078e0008 */
.L_x_3467:
[----:B------:R-:W-:Y:S05]  /*3ba0*/  BSYNC B1 ;  /* 0x0000000000017941 */ /* 0x000fea0003800000 */
.L_x_3465:
[----:B------:R-:W-:Y:S01]  /*3bb0*/  IMAD.MOV.U32 R37, RZ, RZ, R3 ;  /* 0x000000ffff257224 */ /* 0x000fe200078e0003 */
[----:B------:R-:W-:Y:S01]  /*3bc0*/  HFMA2.MMA R3, -RZ, RZ, 0, 0 ;  /* 0x00000000ff037435 */ /* 0x000fe200000001ff */
[----:B------:R-:W-:Y:S01]  /*3bd0*/  MOV R36, R2 ;  /* 0x0000000200247202 */ /* 0x000fe20000000f00 */
[----:B------:R-:W-:-:S04]  /*3be0*/  IMAD.MOV.U32 R2, RZ, RZ, R0 ;  /* 0x000000ffff027224 */ /* 0x000fc800078e0000 */
[----:B------:R-:W-:Y:S05]  /*3bf0*/  RET.REL.NODEC R2 `(_ZN2at6native61_GLOBAL__N__44eb8e94_28_ForeachBinaryOpScalarList_cu_dda10a6925multi_tensor_apply_kernelINS1_28TensorListScalarListMetadataIN3c107complexIdEELi2EEENS1_25BinaryOpScalarListFunctorIS6_Li2ELi1ELi1EEEJSt7dividesIS6_EEEEvT_T0_DpT1_) ;  /* 0xffffffc402007950 */ /* 0x000fea0003c3ffff */
        .weak           $__internal_5_$__cuda_sm20_div_rn_f64_full
        .type           $__internal_5_$__cuda_sm20_div_rn_f64_full,@function
        .size           $__internal_5_$__cuda_sm20_div_rn_f64_full,(.L_x_4020 - $__internal_5_$__cuda_sm20_div_rn_f64_full)
$__internal_5_$__cuda_sm20_div_rn_f64_full:
[----:B------:R-:W-:Y:S01]  /*3c00*/  IMAD.MOV.U32 R55, RZ, RZ, R9 ;  /* 0x000000ffff377224 */ /* 0x000fe200078e0009 */
[-C--:B------:R-:W-:Y:S01]  /*3c10*/  MOV R42, R2.reuse ;  /* 0x00000002002a7202 */ /* 0x080fe20000000f00 */
[----:B------:R-:W-:Y:S01]  /*3c20*/  IMAD.MOV.U32 R43, RZ, RZ, R3 ;  /* 0x000000ffff2b7224 */ /* 0x000fe200078e0003 */
[----:B------:R-:W-:Y:S01]  /*3c30*/  MOV R44, R2 ;  /* 0x00000002002c7202 */ /* 0x000fe20000000f00 */
[----:B------:R-:W-:Y:S01]  /*3c40*/  IMAD.MOV.U32 R54, RZ, RZ, R4 ;  /* 0x000000ffff367224 */ /* 0x000fe200078e0004 */
[C---:B------:R-:W-:Y:S01]  /*3c50*/  FSETP.GEU.AND P0, PT, |R55|.reuse, 1.469367938527859385e-39, PT ;  /* 0x001000003700780b */ /* 0x040fe20003f0e200 */
[----:B------:R-:W-:Y:S01]  /*3c60*/  IMAD.MOV.U32 R5, RZ, RZ, 0x1ca00000 ;  /* 0x1ca00000ff057424 */ /* 0x000fe200078e00ff */
[----:B------:R-:W-:Y:S01]  /*3c70*/  LOP3.LUT R4, R55, 0x7ff00000, RZ, 0xc0, !PT ;  /* 0x7ff0000037047812 */ /* 0x000fe200078ec0ff */
[----:B------:R-:W-:Y:S01]  /*3c80*/  IMAD.MOV.U32 R56, RZ, RZ, 0x1 ;  /* 0x00000001ff387424 */ /* 0x000fe200078e00ff */
[----:B------:R-:W-:Y:S09]  /*3c90*/  BSSY B0, `(.L_x_3469) ;  /* 0x0000057000007945 */ /* 0x000ff20003800000 */
[----:B------:R-:W-:-:S04]  /*3ca0*/  @!P0 LOP3.LUT R7, R43, 0x7ff00000, RZ, 0xc0, !PT ;  /* 0x7ff000002b078812 */ /* 0x000fc800078ec0ff */
[C---:B------:R-:W-:Y:S02]  /*3cb0*/  @!P0 ISETP.GE.U32.AND P5, PT, R4.reuse, R7, PT ;  /* 0x000000070400820c */ /* 0x040fe40003fa6070 */
[----:B------:R-:W-:Y:S02]  /*3cc0*/  LOP3.LUT R7, R3, 0x7ff00000, RZ, 0xc0, !PT ;  /* 0x7ff0000003077812 */ /* 0x000fe400078ec0ff */
[C---:B------:R-:W-:Y:S02]  /*3cd0*/  @!P0 SEL R6, R5.reuse, 0x63400000, !P5 ;  /* 0x6340000005068807 */ /* 0x040fe40006800000 */
[----:B------:R-:W-:Y:S02]  /*3ce0*/  ISETP.GE.U32.AND P5, PT, R4, R7, PT ;  /* 0x000000070400720c */ /* 0x000fe40003fa6070 */
[----:B------:R-:W-:Y:S02]  /*3cf0*/  @!P0 LOP3.LUT R6, R6, 0x80000000, R55, 0xf8, !PT ;  /* 0x8000000006068812 */ /* 0x000fe400078ef837 */
[----:B------:R-:W-:-:S02]  /*3d00*/  SEL R8, R5, 0x63400000, !P5 ;  /* 0x6340000005087807 */ /* 0x000fc40006800000 */
[C---:B------:R-:W-:Y:S02]  /*3d10*/  FSETP.GEU.AND P5, PT, |R3|.reuse, 1.469367938527859385e-39, PT ;  /* 0x001000000300780b */ /* 0x040fe40003fae200 */
[----:B------:R-:W-:Y:S02]  /*3d20*/  LOP3.LUT R3, R3, 0x800fffff, RZ, 0xc0, !PT ;  /* 0x800fffff03037812 */ /* 0x000fe400078ec0ff */
[----:B------:R-:W-:Y:S02]  /*3d30*/  @!P0 LOP3.LUT R9, R6, 0x100000, RZ, 0xfc, !PT ;  /* 0x0010000006098812 */ /* 0x000fe400078efcff */
[----:B------:R-:W-:-:S07]  /*3d40*/  LOP3.LUT R45, R3, 0x3ff00000, RZ, 0xfc, !PT ;  /* 0x3ff00000032d7812 */ /* 0x000fce00078efcff */
[----:B------:R-:W-:-:S06]  /*3d50*/  @!P5 DMUL R44, R42, 8.98846567431157953865e+307 ;  /* 0x7fe000002a2cd828 */ /* 0x000fcc0000000000 */
[----:B------:R-:W0:Y:S04]  /*3d60*/  MUFU.RCP64H R57, R45 ;  /* 0x0000002d00397308 */ /* 0x000e280000001800 */
[----:B------:R-:W-:Y:S01]  /*3d70*/  @!P5 LOP3.LUT R7, R45, 0x7ff00000, RZ, 0xc0, !PT ;  /* 0x7ff000002d07d812 */ /* 0x000fe200078ec0ff */
[----:B0-----:R-:W-:-:S08]  /*3d80*/  DFMA R2, R56, -R44, 1 ;  /* 0x3ff000003802742b */ /* 0x001fd0000000082c */
[----:B------:R-:W-:-:S08]  /*3d90*/  DFMA R2, R2, R2, R2 ;  /* 0x000000020202722b */ /* 0x000fd00000000002 */
[----:B------:R-:W-:Y:S01]  /*3da0*/  DFMA R2, R56, R2, R56 ;  /* 0x000000023802722b */ /* 0x000fe20000000038 */
[----:B------:R-:W-:Y:S01]  /*3db0*/  LOP3.LUT R57, R8, 0x800fffff, R55, 0xf8, !PT ;  /* 0x800fffff08397812 */ /* 0x000fe200078ef837 */
[----:B------:R-:W-:Y:S01]  /*3dc0*/  IMAD.MOV.U32 R56, RZ, RZ, R54 ;  /* 0x000000ffff387224 */ /* 0x000fe200078e0036 */
[----:B------:R-:W-:-:S05]  /*3dd0*/  @!P0 MOV R8, RZ ;  /* 0x000000ff00088202 */ /* 0x000fca0000000f00 */
[----:B------:R-:W-:Y:S02]  /*3de0*/  DFMA R58, R2, -R44, 1 ;  /* 0x3ff00000023a742b */ /* 0x000fe4000000082c */
[----:B------:R-:W-:-:S06]  /*3df0*/  @!P0 DFMA R56, R56, 2, -R8 ;  /* 0x400000003838882b */ /* 0x000fcc0000000808 */
[----:B------:R-:W-:-:S08]  /*3e00*/  DFMA R58, R2, R58, R2 ;  /* 0x0000003a023a722b */ /* 0x000fd00000000002 */
[----:B------:R-:W-:-:S08]  /*3e10*/  DMUL R2, R58, R56 ;  /* 0x000000383a027228 */ /* 0x000fd00000000000 */
[----:B------:R-:W-:-:S08]  /*3e20*/  DFMA R8, R2, -R44, R56 ;  /* 0x8000002c0208722b */ /* 0x000fd00000000038 */
[----:B------:R-:W-:Y:S01]  /*3e30*/  DFMA R8, R58, R8, R2 ;  /* 0x000000083a08722b */ /* 0x000fe20000000002 */
[----:B------:R-:W-:Y:S01]  /*3e40*/  IMAD.MOV.U32 R2, RZ, RZ, R4 ;  /* 0x000000ffff027224 */ /* 0x000fe200078e0004 */
[----:B------:R-:W-:-:S05]  /*3e50*/  @!P0 LOP3.LUT R2, R57, 0x7ff00000, RZ, 0xc0, !PT ;  /* 0x7ff0000039028812 */ /* 0x000fca00078ec0ff */
[----:B------:R-:W-:-:S05]  /*3e60*/  VIADD R3, R2, 0xffffffff ;  /* 0xffffffff02037836 */ /* 0x000fca0000000000 */
[----:B------:R-:W-:Y:S02]  /*3e70*/  ISETP.GT.U32.AND P0, PT, R3, 0x7feffffe, PT ;  /* 0x7feffffe0300780c */ /* 0x000fe40003f04070 */
[----:B------:R-:W-:-:S04]  /*3e80*/  IADD3 R3, R7, -0x1, RZ ;  /* 0xffffffff07037810 */ /* 0x000fc80007ffe0ff */
[----:B------:R-:W-:-:S13]  /*3e90*/  ISETP.GT.U32.OR P0, PT, R3, 0x7feffffe, P0 ;  /* 0x7feffffe0300780c */ /* 0x000fda0000704470 */
[----:B------:R-:W-:Y:S05]  /*3ea0*/  @P0 BRA `(.L_x_3470) ;  /* 0x0000000000740947 */ /* 0x000fea0003800000 */
[----:B------:R-:W-:Y:S02]  /*3eb0*/  LOP3.LUT R3, R43, 0x7ff00000, RZ, 0xc0, !PT ;  /* 0x7ff000002b037812 */ /* 0x000fe400078ec0ff */
[----:B------:R-:W-:Y:S02]  /*3ec0*/  MOV R6, RZ ;  /* 0x000000ff00067202 */ /* 0x000fe40000000f00 */
[CC--:B------:R-:W-:Y:S02]  /*3ed0*/  VIADDMNMX R2, R4.reuse, -R3.reuse, 0xb9600000, !PT ;  /* 0xb960000004027446 */ /* 0x0c0fe40007800903 */
[----:B------:R-:W-:Y:S02]  /*3ee0*/  ISETP.GE.U32.AND P0, PT, R4, R3, PT ;  /* 0x000000030400720c */ /* 0x000fe40003f06070 */
        /* <DEDUP_REMOVED lines=14> */
[----:B------:R-:W-:Y:S02]  /*3fd0*/  MOV R6, RZ ;  /* 0x000000ff00067202 */ /* 0x000fe40000000f00 */
[----:B------:R-:W-:-:S04]  /*3fe0*/  IADD3 R2, -R2, -0x43300000, RZ ;  /* 0xbcd0000002027810 */ /* 0x000fc80007ffe1ff */
        /* <DEDUP_REMOVED lines=9> */
.L_x_3470:
[----:B------:R-:W-:-:S14]  /*4080*/  DSETP.NAN.AND P0, PT, R54, R54, PT ;  /* 0x000000363600722a */ /* 0x000fdc0003f08000 */
[----:B------:R-:W-:Y:S05]  /*4090*/  @P0 BRA `(.L_x_3472) ;  /* 0x00000000004c0947 */ /* 0x000fea0003800000 */
[----:B------:R-:W-:-:S14]  /*40a0*/  DSETP.NAN.AND P0, PT, R42, R42, PT ;  /* 0x0000002a2a00722a */ /* 0x000fdc0003f08000 */
[----:B------:R-:W-:Y:S05]  /*40b0*/  @P0 BRA `(.L_x_3473) ;  /* 0x0000000000340947 */ /* 0x000fea0003800000 */
[----:B------:R-:W-:Y:S01]  /*40c0*/  ISETP.NE.AND P0, PT, R2, R7, PT ;  /* 0x000000070200720c */ /* 0x000fe20003f05270 */
[----:B------:R-:W-:Y:S01]  /*40d0*/  IMAD.MOV.U32 R5, RZ, RZ, -0x80000 ;  /* 0xfff80000ff057424 */ /* 0x000fe200078e00ff */
[----:B------:R-:W-:-:S11]  /*40e0*/  MOV R4, 0x0 ;  /* 0x0000000000047802 */ /* 0x000fd60000000f00 */
[----:B------:R-:W-:Y:S05]  /*40f0*/  @!P0 BRA `(.L_x_3471) ;  /* 0x0000000000408947 */ /* 0x000fea0003800000 */
[----:B------:R-:W-:Y:S02]  /*4100*/  ISETP.NE.AND P0, PT, R2, 0x7ff00000, PT ;  /* 0x7ff000000200780c */ /* 0x000fe40003f05270 */
[----:B------:R-:W-:Y:S02]  /*4110*/  LOP3.LUT R3, R55, 0x80000000, R43, 0x48, !PT ;  /* 0x8000000037037812 */ /* 0x000fe400078e482b */
[----:B------:R-:W-:-:S13]  /*4120*/  ISETP.EQ.OR P0, PT, R7, RZ, !P0 ;  /* 0x000000ff0700720c */ /* 0x000fda0004702670 */
[----:B------:R-:W-:Y:S01]  /*4130*/  @P0 LOP3.LUT R2, R3, 0x7ff00000, RZ, 0xfc, !PT ;  /* 0x7ff0000003020812 */ /* 0x000fe200078efcff */
[----:B------:R-:W-:Y:S01]  /*4140*/  @!P0 IMAD.MOV.U32 R4, RZ, RZ, RZ ;  /* 0x000000ffff048224 */ /* 0x000fe200078e00ff */
[----:B------:R-:W-:Y:S01]  /*4150*/  @!P0 MOV R5, R3 ;  /* 0x0000000300058202 */ /* 0x000fe20000000f00 */
[----:B------:R-:W-:Y:S02]  /*4160*/  @P0 IMAD.MOV.U32 R4, RZ, RZ, RZ ;  /* 0x000000ffff040224 */ /* 0x000fe400078e00ff */
[----:B------:R-:W-:Y:S01]  /*4170*/  @P0 IMAD.MOV.U32 R5, RZ, RZ, R2 ;  /* 0x000000ffff050224 */ /* 0x000fe200078e0002 */
[----:B------:R-:W-:Y:S06]  /*4180*/  BRA `(.L_x_3471) ;  /* 0x00000000001c7947 */ /* 0x000fec0003800000 */
.L_x_3473:
[----:B------:R-:W-:Y:S02]  /*4190*/  LOP3.LUT R3, R43, 0x80000, RZ, 0xfc, !PT ;  /* 0x000800002b037812 */ /* 0x000fe400078efcff */
[----:B------:R-:W-:-:S03]  /*41a0*/  MOV R4, R42 ;  /* 0x0000002a00047202 */ /* 0x000fc60000000f00 */
[----:B------:R-:W-:Y:S01]  /*41b0*/  IMAD.MOV.U32 R5, RZ, RZ, R3 ;  /* 0x000000ffff057224 */ /* 0x000fe200078e0003 */
[----:B------:R-:W-:Y:S06]  /*41c0*/  BRA `(.L_x_3471) ;  /* 0x00000000000c7947 */ /* 0x000fec0003800000 */
.L_x_3472:
[----:B------:R-:W-:Y:S01]  /*41d0*/  LOP3.LUT R3, R55, 0x80000, RZ, 0xfc, !PT ;  /* 0x0008000037037812 */ /* 0x000fe200078efcff */
[----:B------:R-:W-:-:S03]  /*41e0*/  IMAD.MOV.U32 R4, RZ, RZ, R54 ;  /* 0x000000ffff047224 */ /* 0x000fc600078e0036 */
[----:B------:R-:W-:-:S07]  /*41f0*/  MOV R5, R3 ;  /* 0x0000000300057202 */ /* 0x000fce0000000f00 */
.L_x_3471:
[----:B------:R-:W-:Y:S05]  /*4200*/  BSYNC B0 ;  /* 0x0000000000007941 */ /* 0x000fea0003800000 */
.L_x_3469:
[----:B------:R-:W-:Y:S01]  /*4210*/  IMAD.MOV.U32 R2, RZ, RZ, R4 ;  /* 0x000000ffff027224 */ /* 0x000fe200078e0004 */
[----:B------:R-:W-:Y:S01]  /*4220*/  MOV R4, R0 ;  /* 0x0000000000047202 */ /* 0x000fe20000000f00 */
[----:B------:R-:W-:Y:S02]  /*4230*/  IMAD.MOV.U32 R3, RZ, RZ, R5 ;  /* 0x000000ffff037224 */ /* 0x000fe400078e0005 */
[----:B------:R-:W-:-:S04]  /*4240*/  IMAD.MOV.U32 R5, RZ, RZ, 0x0 ;  /* 0x00000000ff057424 */ /* 0x000fc800078e00ff */
[----:B------:R-:W-:Y:S05]  /*4250*/  RET.REL.NODEC R4 `(_ZN2at6native61_GLOBAL__N__44eb8e94_28_ForeachBinaryOpScalarList_cu_dda10a6925multi_tensor_apply_kernelINS1_28TensorListScalarListMetadataIN3c107complexIdEELi2EEENS1_25BinaryOpScalarListFunctorIS6_Li2ELi1ELi1EEEJSt7dividesIS6_EEEEvT_T0_DpT1_) ;  /* 0xffffffbc04687950 */ /* 0x000fea0003c3ffff */
.L_x_3474:
        /* <DEDUP_REMOVED lines=10> */
.L_x_4020:


//--------------------- .text._ZN2at6native61_GLOBAL__N__44eb8e94_28_ForeachBinaryOpScalarList_cu_dda10a6925multi_tensor_apply_kernelINS1_28TensorListScalarListMetadataIfLi2EEENS1_25BinaryOpScalarListFunctorIfLi2ELi1ELi1EEEJSt7dividesIfEEEEvT_T0_DpT1_ --------------------------
	.section	.text._ZN2at6native61_GLOBAL__N__44eb8e94_28_ForeachBinaryOpScalarList_cu_dda10a6925multi_tensor_apply_kernelINS1_28TensorListScalarListMetadataIfLi2EEENS1_25BinaryOpScalarListFunctorIfLi2ELi1ELi1EEEJSt7dividesIfEEEEvT_T0_DpT1_,"ax",@progbits
	.align	128
.text._ZN2at6native61_GLOBAL__N__44eb8e94_28_ForeachBinaryOpScalarList_cu_dda10a6925multi_tensor_apply_kernelINS1_28TensorListScalarListMetadataIfLi2EEENS1_25BinaryOpScalarListFunctorIfLi2ELi1ELi1EEEJSt7dividesIfEEEEvT_T0_DpT1_:
        .type           _ZN2at6native61_GLOBAL__N__44eb8e94_28_ForeachBinaryOpScalarList_cu_dda10a6925multi_tensor_apply_kernelINS1_28TensorListScalarListMetadataIfLi2EEENS1_25BinaryOpScalarListFunctorIfLi2ELi1ELi1EEEJSt7dividesIfEEEEvT_T0_DpT1_,@function
        .size           _ZN2at6native61_GLOBAL__N__44eb8e94_28_ForeachBinaryOpScalarList_cu_dda10a6925multi_tensor_apply_kernelINS1_28TensorListScalarListMetadataIfLi2EEENS1_25BinaryOpScalarListFunctorIfLi2ELi1ELi1EEEJSt7dividesIfEEEEvT_T0_DpT1_,(.L_x_4023 - _ZN2at6native61_GLOBAL__N__44eb8e94_28_ForeachBinaryOpScalarList_cu_dda10a6925multi_tensor_apply_kernelINS1_28TensorListScalarListMetadataIfLi2EEENS1_25BinaryOpScalarListFunctorIfLi2ELi1ELi1EEEJSt7dividesIfEEEEvT_T0_DpT1_)
        .other          _ZN2at6native61_GLOBAL__N__44eb8e94_28_ForeachBinaryOpScalarList_cu_dda10a6925multi_tensor_apply_kernelINS1_28TensorListScalarListMetadataIfLi2EEENS1_25BinaryOpScalarListFunctorIfLi2ELi1ELi1EEEJSt7dividesIfEEEEvT_T0_DpT1_,@"STO_CUDA_ENTRY STV_DEFAULT"
_ZN2at6native61_GLOBAL__N__44eb8e94_28_ForeachBinaryOpScalarList_cu_dda10a6925multi_tensor_apply_kernelINS1_28TensorListScalarListMetadataIfLi2EEENS1_25BinaryOpScalarListFunctorIfLi2ELi1ELi1EEEJSt7dividesIfEEEEvT_T0_DpT1_:
        /* <DEDUP_REMOVED lines=29> */
.L_x_3476:
        /* <DEDUP_REMOVED lines=16> */
[----:B------:R-:W-:Y:S02]  /*02d0*/  ISETP.GE.U32.AND P3, PT, R19, 0x10000, PT ;  /* 0x000100001300780c */ /* 0x000fe40003f66070 */
[-C--:B------:R-:W-:Y:S01]  /*02e0*/  ISETP.LT.AND.EX P0, PT, R17, R3.reuse, !P2, P0 ;  /* 0x000000031100720c */ /* 0x080fe20005701300 */
[----:B------:R-:W-:Y:S01]  /*02f0*/  IMAD.X R22, RZ, RZ, R16, P5 ;  /* 0x000000ffff167224 */ /* 0x000fe200028e0610 */
        /* <DEDUP_REMOVED lines=9> */
[-C--:B------:R-:W-:Y:S01]  /*0390*/  @P0 LEA R14, P5, R7, R10.reuse, 0x2 ;  /* 0x0000000a070e0211 */ /* 0x080fe200078a10ff */
[----:B------:R-:W-:Y:S01]  /*03a0*/  IMAD.MOV.U32 R23, RZ, RZ, RZ ;  /* 0x000000ffff177224 */ /* 0x000fe200078e00ff */
[----:B------:R-:W-:-:S02]  /*03b0*/  @P4 LEA R26, P3, R19, R10, 0x2 ;  /* 0x0000000a131a4211 */ /* 0x000fc400078610ff */
[----:B------:R-:W-:Y:S02]  /*03c0*/  CS2R R20, SRZ ;  /* 0x0000000000147805 */ /* 0x000fe4000001ff00 */
[-C--:B------:R-:W-:Y:S01]  /*03d0*/  @P0 LEA.HI.X R15, R7, R11.reuse, R17, 0x2, P5 ;  /* 0x0000000b070f0211 */ /* 0x080fe200028f1411 */
[----:B------:R-:W2:Y:S01]  /*03e0*/  @P1 LDG.E R6, desc[UR4][R28.64] ;  /* 0x000000041c061981 */ /* 0x000ea2000c1e1900 */
[----:B------:R-:W-:-:S03]  /*03f0*/  @P4 LEA.HI.X R27, R19, R11, R25, 0x2, P3 ;  /* 0x0000000b131b4211 */ /* 0x000fc600018f1419 */
[----:B------:R1:W3:Y:S04]  /*0400*/  @P0 LDG.E R23, desc[UR4][R14.64] ;  /* 0x000000040e170981 */ /* 0x0002e8000c1e1900 */
[----:B------:R0:W4:Y:S01]  /*0410*/  @P4 LDG.E R21, desc[UR4][R26.64] ;  /* 0x000000041a154981 */ /* 0x000122000c1e1900 */
[----:B-1----:R-:W-:-:S04]  /*0420*/  @P2 LEA R14, P3, R24, R10, 0x2 ;  /* 0x0000000a180e2211 */ /* 0x002fc800078610ff */
[----:B------:R-:W-:-:S05]  /*0430*/  @P2 LEA.HI.X R15, R24, R11, R22, 0x2, P3 ;  /* 0x0000000b180f2211 */ /* 0x000fca00018f1416 */
[----:B------:R1:W5:Y:S01]  /*0440*/  @P2 LDG.E R20, desc[UR4][R14.64] ;  /* 0x000000040e142981 */ /* 0x000362000c1e1900 */
[----:B0-----:R-:W2:Y:S01]  /*0450*/  MUFU.RCP R26, R0 ;  /* 0x00000000001a7308 */ /* 0x001ea20000001000 */
[----:B-1----:R-:W-:-:S04]  /*0460*/  @P1 LEA R14, P3, R18, R12, 0x2 ;  /* 0x0000000c120e1211 */ /* 0x002fc800078610ff */
[-C--:B------:R-:W-:Y:S02]  /*0470*/  @P1 LEA.HI.X R15, R18, R13.reuse, R16, 0x2, P3 ;  /* 0x0000000d120f1211 */ /* 0x080fe400018f1410 */
[-C--:B------:R-:W-:Y:S02]  /*0480*/  @P0 LEA R16, P3, R7, R12.reuse, 0x2 ;  /* 0x0000000c07100211 */ /* 0x080fe400078610ff */
[-C--:B------:R-:W-:Y:S02]  /*0490*/  @P4 LEA R18, P5, R19, R12.reuse, 0x2 ;  /* 0x0000000c13124211 */ /* 0x080fe400078a10ff */
[-C--:B------:R-:W-:Y:S02]  /*04a0*/  @P0 LEA.HI.X R17, R7, R13.reuse, R17, 0x2, P3 ;  /* 0x0000000d07110211 */ /* 0x080fe400018f1411 */
[C---:B------:R-:W-:Y:S02]  /*04b0*/  @P2 LEA R28, P3, R24.reuse, R12, 0x2 ;  /* 0x0000000c181c2211 */ /* 0x040fe400078610ff */
[-C--:B------:R-:W-:Y:S01]  /*04c0*/  @P4 LEA.HI.X R19, R19, R13.reuse, R25, 0x2, P5 ;  /* 0x0000000d13134211 */ /* 0x080fe200028f1419 */
[----:B------:R-:W-:Y:S01]  /*04d0*/  IMAD.WIDE.U32 R8, R5, 0x4, R8 ;  /* 0x0000000405087825 */ /* 0x000fe200078e0008 */
[----:B------:R-:W-:-:S03]  /*04e0*/  @P2 LEA.HI.X R29, R24, R13, R22, 0x2, P3 ;  /* 0x0000000d181d2211 */ /* 0x000fc600018f1416 */
[C---:B--2---:R-:W-:Y:S01]  /*04f0*/  FMUL.FTZ R7, R26.reuse, R6 ;  /* 0x000000061a077220 */ /* 0x044fe20000410000 */
[----:B---3--:R-:W-:-:S04]  /*0500*/  FMUL.FTZ R23, R26, R23 ;  /* 0x000000171a177220 */ /* 0x008fc80000410000 */
[----:B------:R3:W-:Y:S01]  /*0510*/  @P1 STG.E desc[UR4][R14.64], R7 ;  /* 0x000000070e001986 */ /* 0x0007e2000c101904 */
[----:B----4-:R-:W-:-:S03]  /*0520*/  FMUL.FTZ R21, R26, R21 ;  /* 0x000000151a157220 */ /* 0x010fc60000410000 */
[----:B------:R3:W-:Y:S01]  /*0530*/  @P0 STG.E desc[UR4][R16.64], R23 ;  /* 0x0000001710000986 */ /* 0x0007e2000c101904 */
[----:B------:R-:W-:-:S03]  /*0540*/  ISETP.GE.U32.AND P0, PT, R8, 0x10000, PT ;  /* 0x000100000800780c */ /* 0x000fc60003f06070 */
[----:B------:R3:W-:Y:S01]  /*0550*/  @P4 STG.E desc[UR4][R18.64], R21 ;  /* 0x0000001512004986 */ /* 0x0007e2000c101904 */
[----:B------:R-:W-:Y:S01]  /*0560*/  ISETP.LT.U32.AND P1, PT, R8, R2, PT ;  /* 0x000000020800720c */ /* 0x000fe20003f21070 */
[----:B-----5:R-:W-:-:S05]  /*0570*/  FMUL.FTZ R25, R26, R20 ;  /* 0x000000141a197220 */ /* 0x020fca0000410000 */
[----:B------:R3:W-:Y:S01]  /*0580*/  @P2 STG.E desc[UR4][R28.64], R25 ;  /* 0x000000191c002986 */ /* 0x0007e2000c101904 */
[C---:B------:R-:W-:Y:S02]  /*0590*/  ISETP.GE.U32.AND.EX P0, PT, R9.reuse, RZ, PT, P0 ;  /* 0x000000ff0900720c */ /* 0x040fe40003f06100 */
[----:B------:R-:W-:-:S13]  /*05a0*/  ISETP.LT.AND.EX P1, PT, R9, R3, PT, P1 ;  /* 0x000000030900720c */ /* 0x000fda0003f21310 */
[----:B---3--:R-:W-:Y:S05]  /*05b0*/  @!P0 BRA P1, `(.L_x_3476) ;  /* 0xfffffffc00048947 */ /* 0x008fea000083ffff */
[----:B------:R-:W-:Y:S05]  /*05c0*/  EXIT ;  /* 0x000000000000794d */ /* 0x000fea0003800000 */
.L_x_3475:
[----:B------:R-:W1:Y:S02]  /*05d0*/  S2R R16, SR_TID.X ;  /* 0x0000000000107919 */ /* 0x000e640000002100 */
[----:B-1----:R-:W-:-:S03]  /*05e0*/  IMAD.WIDE.U32 R4, R16, 0x4, RZ ;  /* 0x0000000410047825 */ /* 0x002fc600078e00ff */
[----:B------:R-:W-:-:S04]  /*05f0*/  ISETP.GE.U32.AND P0, PT, R4, R2, PT ;  /* 0x000000020400720c */ /* 0x000fc80003f06070 */
[----:B------:R-:W-:-:S04]  /*0600*/  ISETP.GE.AND.EX P0, PT, R5, R3, PT, P0 ;  /* 0x000000030500720c */ /* 0x000fc80003f06300 */
[----:B------:R-:W-:-:S13]  /*0610*/  ISETP.GT.U32.OR P0, PT, R16, 0x3fff, P0 ;  /* 0x00003fff1000780c */ /* 0x000fda0000704470 */
[----:B------:R-:W-:Y:S05]  /*0620*/  @P0 EXIT ;  /* 0x000000000000094d */ /* 0x000fea0003800000 */
[----:B0-----:R0:W1:Y:S01]  /*0630*/  MUFU.RCP R18, R0 ;  /* 0x0000000000127308 */ /* 0x0010620000001000 */
[----:B------:R-:W-:Y:S01]  /*0640*/  IMAD.MOV.U32 R19, RZ, RZ, RZ ;  /* 0x000000ffff137224 */ /* 0x000fe200078e00ff */
[----:B------:R-:W-:-:S06]  /*0650*/  ULDC UR6, c[0x0][0x0] ;  /* 0x0000000000067ab9 */ /* 0x000fcc0000000800 */
.L_x_3477:
[C---:B--2---:R-:W-:Y:S01]  /*0660*/  IMAD.SHL.U32 R15, R16.reuse, 0x10, RZ ;  /* 0x00000010100f7824 */ /* 0x044fe200078e00ff */
[----:B------:R-:W-:-:S04]  /*0670*/  SHF.L.U64.HI R17, R16, 0x4, R19 ;  /* 0x0000000410117819 */ /* 0x000fc80000010213 */
[----:B------:R-:W-:-:S05]  /*0680*/  IADD3 R8, P0, R10, R15, RZ ;  /* 0x0000000f0a087210 */ /* 0x000fca0007f1e0ff */
[----:B------:R-:W-:-:S05]  /*0690*/  IMAD.X R9, R11, 0x1, R17, P0 ;  /* 0x000000010b097824 */ /* 0x000fca00000e0611 */
[----:B------:R-:W1:Y:S01]  /*06a0*/  LDG.E.128 R4, desc[UR4][R8.64] ;  /* 0x0000000408047981 */ /* 0x000e62000c1e1d00 */
[----:B------:R-:W-:-:S05]  /*06b0*/  IADD3 R14, P0, R12, R15, RZ ;  /* 0x0000000f0c0e7210 */ /* 0x000fca0007f1e0ff */
[----:B------:R-:W-:Y:S01]  /*06c0*/  IMAD.X R15, R13, 0x1, R17, P0 ;  /* 0x000000010d0f7824 */ /* 0x000fe200000e0611 */
[----:B------:R-:W-:-:S04]  /*06d0*/  IADD3 R16, P0, R16, UR6, RZ ;  /* 0x0000000610107c10 */ /* 0x000fc8000ff1e0ff */
[C---:B------:R-:W-:Y:S01]  /*06e0*/  ISETP.LT.U32.AND P1, PT, R16.reuse, 0x4000, PT ;  /* 0x000040001000780c */ /* 0x040fe20003f21070 */
[----:B------:R-:W-:Y:S02]  /*06f0*/  IMAD.SHL.U32 R17, R16, 0x4, RZ ;  /* 0x0000000410117824 */ /* 0x000fe400078e00ff */
[----:B------:R-:W-:-:S03]  /*0700*/  IMAD.X R19, RZ, RZ, R19, P0 ;  /* 0x000000ffff137224 */ /* 0x000fc600000e0613 */
[----:B------:R-:W-:Y:S02]  /*0710*/  ISETP.GE.U32.AND P0, PT, R17, R2, PT ;  /* 0x000000021100720c */ /* 0x000fe40003f06070 */
[----:B0-----:R-:W-:Y:S02]  /*0720*/  SHF.L.U64.HI R0, R16, 0x2, R19 ;  /* 0x0000000210007819 */ /* 0x001fe40000010213 */
[----:B------:R-:W-:Y:S02]  /*0730*/  ISETP.LT.U32.AND.EX P1, PT, R19, RZ, PT, P1 ;  /* 0x000000ff1300720c */ /* 0x000fe40003f21110 */
[----:B------:R-:W-:Y:S01]  /*0740*/  ISETP.GE.AND.EX P0, PT, R0, R3, PT, P0 ;  /* 0x000000030000720c */ /* 0x000fe20003f06300 */
[-C--:B-1----:R-:W-:Y:S01]  /*0750*/  FMUL.FTZ R7, R7, R18.reuse ;  /* 0x0000001207077220 */ /* 0x082fe20000410000 */
[-C--:B------:R-:W-:Y:S01]  /*0760*/  FMUL.FTZ R6, R6, R18.reuse ;  /* 0x0000001206067220 */ /* 0x080fe20000410000 */
[-C--:B------:R-:W-:Y:S01]  /*0770*/  FMUL.FTZ R5, R5, R18.reuse ;  /* 0x0000001205057220 */ /* 0x080fe20000410000 */
[----:B------:R-:W-:-:S05]  /*0780*/  FMUL.FTZ R4, R4, R18 ;  /* 0x0000001204047220 */ /* 0x000fca0000410000 */
[----:B------:R2:W-:Y:S04]  /*0790*/  STG.E.128 desc[UR4][R14.64], R4 ;  /* 0x000000040e007986 */ /* 0x0005e8000c101d04 */
[----:B------:R-:W-:Y:S05]  /*07a0*/  @!P0 BRA P1, `(.L_x_3477) ;  /* 0xfffffffc00ac8947 */ /* 0x000fea000083ffff */
[----:B------:R-:W-:Y:S05]  /*07b0*/  EXIT ;  /* 0x000000000000794d */ /* 0x000fea0003800000 */
.L_x_3478:
        /* <DEDUP_REMOVED lines=12> */
.L_x_4023:


//--------------------- .text._ZN2at6native61_GLOBAL__N__44eb8e94_28_ForeachBinaryOpScalarList_cu_dda10a6925multi_tensor_apply_kernelINS1_28TensorListScalarListMetadataIdLi2EEENS1_25BinaryOpScalarListFunctorIdLi2ELi1ELi1EEEJSt7dividesIdEEEEvT_T0_DpT1_ --------------------------
	.section	.text._ZN2at6native61_GLOBAL__N__44eb8e94_28_ForeachBinaryOpScalarList_cu_dda10a6925multi_tensor_apply_kernelINS1_28TensorListScalarListMetadataIdLi2EEENS1_25BinaryOpScalarListFunctorIdLi2ELi1ELi1EEEJSt7dividesIdEEEEvT_T0_DpT1_,"ax",@progbits
	.align	128
.text._ZN2at6native61_GLOBAL__N__44eb8e94_28_ForeachBinaryOpScalarList_cu_dda10a6925multi_tensor_apply_kernelINS1_28TensorListScalarListMetadataIdLi2EEENS1_25BinaryOpScalarListFunctorIdLi2ELi1ELi1EEEJSt7dividesIdEEEEvT_T0_DpT1_:
        .type           _ZN2at6native61_GLOBAL__N__44eb8e94_28_ForeachBinaryOpScalarList_cu_dda10a6925multi_tensor_apply_kernelINS1_28TensorListScalarListMetadataIdLi2EEENS1_25BinaryOpScalarListFunctorIdLi2ELi1ELi1EEEJSt7dividesIdEEEEvT_T0_DpT1_,@function
        .size           _ZN2at6native61_GLOBAL__N__44eb8e94_28_ForeachBinaryOpScalarList_cu_dda10a6925multi_tensor_apply_kernelINS1_28TensorListScalarListMetadataIdLi2EEENS1_25BinaryOpScalarListFunctorIdLi2ELi1ELi1EEEJSt7dividesIdEEEEvT_T0_DpT1_,(.L_x_4024 - _ZN2at6native61_GLOBAL__N__44eb8e94_28_ForeachBinaryOpScalarList_cu_dda10a6925multi_tensor_apply_kernelINS1_28TensorListScalarListMetadataIdLi2EEENS1_25BinaryOpScalarListFunctorIdLi2ELi1ELi1EEEJSt7dividesIdEEEEvT_T0_DpT1_)
        .other          _ZN2at6native61_GLOBAL__N__44eb8e94_28_ForeachBinaryOpScalarList_cu_dda10a6925multi_tensor_apply_kernelINS1_28TensorListScalarListMetadataIdLi2EEENS1_25BinaryOpScalarListFunctorIdLi2ELi1ELi1EEEJSt7dividesIdEEEEvT_T0_DpT1_,@"STO_CUDA_ENTRY STV_DEFAULT"
_ZN2at6native61_GLOBAL__N__44eb8e94_28_ForeachBinaryOpScalarList_cu_dda10a6925multi_tensor_apply_kernelINS1_28TensorListScalarListMetadataIdLi2EEENS1_25BinaryOpScalarListFunctorIdLi2ELi1ELi1EEEJSt7dividesIdEEEEvT_T0_DpT1_:
        /* <DEDUP_REMOVED lines=17> */
[----:B------:R-:W-:Y:S01]  /*0110*/  ULOP3.LUT UP0, URZ, UR4, 0x3, UR16, 0xf8, !UPT ;  /* 0x00000003043f7892 */ /* 0x000fe2000f80f810 */
[----:B------:R-:W-:-:S03]  /*0120*/  ULDC.64 UR10, c[0x0][UR12+0x810] ;  /* 0x000204000c0a7abb */ /* 0x000fc60008000a00 */
        /* <DEDUP_REMOVED lines=11> */
.L_x_3488:
[----:B01----:R-:W-:Y:S02]  /*01e0*/  IADD3 R6, P1, R37, UR4, RZ ;  /* 0x0000000425067c10 */ /* 0x003fe4000ff3e0ff */
[----:B------:R-:W-:Y:S01]  /*01f0*/  CS2R R8, SRZ ;  /* 0x0000000000087805 */ /* 0x000fe2000001ff00 */
[----:B------:R-:W-:Y:S01]  /*0200*/  IMAD.U32 R5, RZ, RZ, UR12 ;  /* 0x0000000cff057e24 */ /* 0x000fe2000f8e00ff */
[C---:B------:R-:W-:Y:S01]  /*0210*/  ISETP.GE.U32.AND P0, PT, R6.reuse, 0x10000, PT ;  /* 0x000100000600780c */ /* 0x040fe20003f06070 */
[----:B------:R-:W-:Y:S01]  /*0220*/  IMAD.X R7, RZ, RZ, UR5, P1 ;  /* 0x00000005ff077e24 */ /* 0x000fe200088e06ff */
[----:B------:R-:W-:Y:S01]  /*0230*/  ISETP.LT.U32.AND P1, PT, R6, UR16, PT ;  /* 0x0000001006007c0c */ /* 0x000fe2000bf21070 */
[----:B------:R-:W-:-:S03]  /*0240*/  IMAD.U32 R11, RZ, RZ, UR12 ;  /* 0x0000000cff0b7e24 */ /* 0x000fc6000f8e00ff */
[----:B------:R-:W-:-:S04]  /*0250*/  ISETP.GE.U32.AND.EX P0, PT, R7, RZ, PT, P0 ;  /* 0x000000ff0700720c */ /* 0x000fc80003f06100 */
[----:B------:R-:W-:-:S13]  /*0260*/  ISETP.LT.AND.EX P0, PT, R7, UR13, !P0, P1 ;  /* 0x0000000d07007c0c */ /* 0x000fda000c701310 */
[----:B------:R-:W-:-:S04]  /*0270*/  @P0 LEA R2, P1, R6, UR6, 0x3 ;  /* 0x0000000606020c11 */ /* 0x000fc8000f8218ff */
[----:B------:R-:W-:-:S05]  /*0280*/  @P0 LEA.HI.X R3, R6, UR7, R7, 0x3, P1 ;  /* 0x0000000706030c11 */ /* 0x000fca00088f1c07 */
[----:B------:R0:W2:Y:S01]  /*0290*/  @P0 LDG.E.64 R8, desc[UR14][R2.64] ;  /* 0x0000000e02080981 */ /* 0x0000a2000c1e1b00 */
[----:B------:R-:W-:Y:S01]  /*02a0*/  IADD3 R10, P1, R6, UR12, RZ ;  /* 0x0000000c060a7c10 */ /* 0x000fe2000ff3e0ff */
[----:B------:R-:W-:Y:S01]  /*02b0*/  IMAD R5, R5, 0x3, RZ ;  /* 0x0000000305057824 */ /* 0x000fe200078e02ff */
[-C--:B------:R-:W-:Y:S02]  /*02c0*/  LEA R11, P2, R11, R6.reuse, 0x1 ;  /* 0x000000060b0b7211 */ /* 0x080fe400078408ff */
[----:B------:R-:W-:Y:S02]  /*02d0*/  CS2R R16, SRZ ;  /* 0x0000000000107805 */ /* 0x000fe4000001ff00 */
[C---:B------:R-:W-:Y:S01]  /*02e0*/  ISETP.GE.U32.AND P5, PT, R10.reuse, 0x10000, PT ;  /* 0x000100000a00780c */ /* 0x040fe20003fa6070 */
[--C-:B------:R-:W-:Y:S01]  /*02f0*/  IMAD.X R33, RZ, RZ, R7.reuse, P1 ;  /* 0x000000ffff217224 */ /* 0x100fe200008e0607 */
[----:B------:R-:W-:Y:S01]  /*0300*/  IADD3 R20, P6, R5, R6, RZ ;  /* 0x0000000605147210 */ /* 0x000fe20007fde0ff */
[----:B------:R-:W-:Y:S01]  /*0310*/  IMAD.X R32, RZ, RZ, R7, P2 ;  /* 0x000000ffff207224 */ /* 0x000fe200010e0607 */
[----:B------:R-:W-:-:S02]  /*0320*/  ISETP.LT.U32.AND P4, PT, R10, UR16, PT ;  /* 0x000000100a007c0c */ /* 0x000fc4000bf81070 */
[----:B------:R-:W-:Y:S02]  /*0330*/  CS2R R4, SRZ ;  /* 0x0000000000047805 */ /* 0x000fe4000001ff00 */
[----:B------:R-:W-:Y:S01]  /*0340*/  ISETP.GE.U32.AND.EX P5, PT, R33, RZ, PT, P5 ;  /* 0x000000ff2100720c */ /* 0x000fe20003fa6150 */
[----:B------:R-:W-:Y:S01]  /*0350*/  IMAD.X R21, RZ, RZ, R7, P6 ;  /* 0x000000ffff157224 */ /* 0x000fe200030e0607 */
[----:B------:R-:W-:Y:S02]  /*0360*/  ISETP.GE.U32.AND P3, PT, R11, 0x10000, PT ;  /* 0x000100000b00780c */ /* 0x000fe40003f66070 */
[----:B------:R-:W-:Y:S02]  /*0370*/  CS2R R18, SRZ ;  /* 0x0000000000127805 */ /* 0x000fe4000001ff00 */
        /* <DEDUP_REMOVED lines=8> */
[----:B------:R-:W-:-:S04]  /*0400*/  @P4 LEA R14, P2, R10, UR6, 0x3 ;  /* 0x000000060a0e4c11 */ /* 0x000fc8000f8418ff */
[----:B------:R-:W-:-:S05]  /*0410*/  @P4 LEA.HI.X R15, R10, UR7, R33, 0x3, P2 ;  /* 0x000000070a0f4c11 */ /* 0x000fca00090f1c21 */
[C---:B------:R-:W-:Y:S01]  /*0420*/  @P1 LEA R22, P3, R11.reuse, UR6, 0x3 ;  /* 0x000000060b161c11 */ /* 0x040fe2000f8618ff */
[----:B------:R1:W5:Y:S01]  /*0430*/  @P4 LDG.E.64 R4, desc[UR14][R14.64] ;  /* 0x0000000e0e044981 */ /* 0x000362000c1e1b00 */
[C---:B------:R-:W-:Y:S02]  /*0440*/  @P5 LEA R24, P2, R20.reuse, UR6, 0x3 ;  /* 0x0000000614185c11 */ /* 0x040fe4000f8418ff */
[----:B------:R-:W-:Y:S02]  /*0450*/  @P1 LEA.HI.X R23, R11, UR7, R32, 0x3, P3 ;  /* 0x000000070b171c11 */ /* 0x000fe400098f1c20 */
[----:B------:R-:W-:-:S03]  /*0460*/  @P5 LEA.HI.X R25, R20, UR7, R21, 0x3, P2 ;  /* 0x0000000714195c11 */ /* 0x000fc600090f1c15 */
[----:B------:R1:W5:Y:S04]  /*0470*/  @P1 LDG.E.64 R16, desc[UR14][R22.64] ;  /* 0x0000000e16101981 */ /* 0x000368000c1e1b00 */
[----:B------:R1:W5:Y:S01]  /*0480*/  @P5 LDG.E.64 R18, desc[UR14][R24.64] ;  /* 0x0000000e18125981 */ /* 0x000362000c1e1b00 */
[----:B0-----:R-:W0:Y:S01]  /*0490*/  MUFU.RCP64H R3, UR11 ;  /* 0x0000000b00037d08 */ /* 0x001e220008001800 */
[----:B------:R-:W-:Y:S01]  /*04a0*/  MOV R12, UR10 ;  /* 0x0000000a000c7c02 */ /* 0x000fe20008000f00 */
[----:B------:R-:W-:Y:S02]  /*04b0*/  IMAD.U32 R13, RZ, RZ, UR11 ;  /* 0x0000000bff0d7e24 */ /* 0x000fe4000f8e00ff */
[----:B------:R-:W-:-:S06]  /*04c0*/  IMAD.MOV.U32 R2, RZ, RZ, 0x1 ;  /* 0x00000001ff027424 */ /* 0x000fcc00078e00ff */
[----:B0-----:R-:W-:-:S08]  /*04d0*/  DFMA R12, R2, -R12, 1 ;  /* 0x3ff00000020c742b */ /* 0x001fd0000000080c */
[----:B------:R-:W-:-:S08]  /*04e0*/  DFMA R12, R12, R12, R12 ;  /* 0x0000000c0c0c722b */ /* 0x000fd0000000000c */
[----:B------:R-:W-:Y:S01]  /*04f0*/  DFMA R12, R2, R12, R2 ;  /* 0x0000000c020c722b */ /* 0x000fe20000000002 */
[----:B------:R-:W-:Y:S02]  /*0500*/  IMAD.U32 R2, RZ, RZ, UR10 ;  /* 0x0000000aff027e24 */ /* 0x000fe4000f8e00ff */
[----:B------:R-:W-:-:S06]  /*0510*/  IMAD.U32 R3, RZ, RZ, UR11 ;  /* 0x0000000bff037e24 */ /* 0x000fcc000f8e00ff */
[----:B------:R-:W-:-:S08]  /*0520*/  DFMA R2, R12, -R2, 1 ;  /* 0x3ff000000c02742b */ /* 0x000fd00000000802 */
[----:B------:R-:W-:Y:S01]  /*0530*/  DFMA R2, R12, R2, R12 ;  /* 0x000000020c02722b */ /* 0x000fe2000000000c */
[----:B------:R-:W-:Y:S07]  /*0540*/  BSSY B0, `(.L_x_3480) ;  /* 0x0000013000007945 */ /* 0x000fee0003800000 */
[----:B--2---:R-:W-:-:S08]  /*0550*/  DMUL R28, R2, R8 ;  /* 0x00000008021c7228 */ /* 0x004fd00000000000 */
[----:B------:R-:W-:-:S08]  /*0560*/  DFMA R12, R28, -UR10, R8 ;  /* 0x8000000a1c0c7c2b */ /* 0x000fd00008000008 */
[----:B------:R-:W-:Y:S01]  /*0570*/  DFMA R28, R2, R12, R28 ;  /* 0x0000000c021c722b */ /* 0x000fe2000000001c */
[----:B------:R-:W-:-:S09]  /*0580*/  FSETP.GEU.AND P3, PT, |R9|, 6.5827683646048100446e-37, PT ;  /* 0x036000000900780b */ /* 0x000fd20003f6e200 */
[----:B------:R-:W-:-:S05]  /*0590*/  FFMA R0, RZ, UR11, R29 ;  /* 0x0000000bff007c23 */ /* 0x000fca000800001d */
[----:B------:R-:W-:-:S13]  /*05a0*/  FSETP.GT.AND P2, PT, |R0|, 1.469367938527859385e-39, PT ;  /* 0x001000000000780b */ /* 0x000fda0003f44200 */
[----:B-1----:R-:W-:Y:S05]  /*05b0*/  @P2 BRA P3, `(.L_x_3481) ;  /* 0x00000000002c2947 */ /* 0x002fea0001800000 */
[----:B------:R-:W-:Y:S01]  /*05c0*/  IMAD.U32 R2, RZ, RZ, UR10 ;  /* 0x0000000aff027e24 */ /* 0x000fe2000f8e00ff */
[----:B------:R-:W-:Y:S01]  /*05d0*/  MOV R3, UR11 ;  /* 0x0000000b00037c02 */ /* 0x000fe20008000f00 */
[----:B------:R-:W-:Y:S01]  /*05e0*/  IMAD.U32 R15, RZ, RZ, UR11 ;  /* 0x0000000bff0f7e24 */ /* 0x000fe2000f8e00ff */
[----:B------:R-:W-:Y:S01]  /*05f0*/  MOV R0, 0x650 ;  /* 0x0000065000007802 */ /* 0x000fe20000000f00 */
[----:B------:R-:W-:Y:S02]  /*0600*/  IMAD.MOV.U32 R13, RZ, RZ, R9 ;  /* 0x000000ffff0d7224 */ /* 0x000fe400078e0009 */
[----:B------:R-:W-:Y:S02]  /*0610*/  IMAD.U32 R14, RZ, RZ, UR10 ;  /* 0x0000000aff0e7e24 */ /* 0x000fe4000f8e00ff */
[----:B------:R-:W-:Y:S02]  /*0620*/  IMAD.MOV.U32 R9, RZ, RZ, R2 ;  /* 0x000000ffff097224 */ /* 0x000fe400078e0002 */
[----:B------:R-:W-:-:S07]  /*0630*/  IMAD.MOV.U32 R12, RZ, RZ, R15 ;  /* 0x000000ffff0c7224 */ /* 0x000fce00078e000f */
[----:B-----5:R-:W-:Y:S05]  /*0640*/  CALL.REL.NOINC `($__internal_6_$__cuda_sm20_div_rn_f64_full) ;  /* 0x0000001000507944 */ /* 0x020fea0003c00000 */
[----:B------:R-:W-:Y:S01]  /*0650*/  MOV R28, R12 ;  /* 0x0000000c001c7202 */ /* 0x000fe20000000f00 */
[----:B------:R-:W-:-:S07]  /*0660*/  IMAD.MOV.U32 R29, RZ, RZ, R13 ;  /* 0x000000ffff1d7224 */ /* 0x000fce00078e000d */
.L_x_3481:
[----:B------:R-:W-:Y:S05]  /*0670*/  BSYNC B0 ;  /* 0x0000000000007941 */ /* 0x000fea0003800000 */
.L_x_3480:
[----:B------:R-:W0:Y:S01]  /*0680*/  MUFU.RCP64H R3, UR11 ;  /* 0x0000000b00037d08 */ /* 0x000e220008001800 */
[----:B------:R-:W-:Y:S01]  /*0690*/  IMAD.U32 R8, RZ, RZ, UR10 ;  /* 0x0000000aff087e24 */ /* 0x000fe2000f8e00ff */
[----:B-----5:R-:W-:Y:S01]  /*06a0*/  FSETP.GEU.AND P3, PT, |R5|, 6.5827683646048100446e-37, PT ;  /* 0x036000000500780b */ /* 0x020fe20003f6e200 */
[----:B------:R-:W-:Y:S01]  /*06b0*/  IMAD.U32 R9, RZ, RZ, UR11 ;  /* 0x0000000bff097e24 */ /* 0x000fe2000f8e00ff */
[----:B------:R-:W-:Y:S01]  /*06c0*/  BSSY B0, `(.L_x_3482) ;  /* 0x000001b000007945 */ /* 0x000fe20003800000 */
[----:B------:R-:W-:-:S06]  /*06d0*/  IMAD.MOV.U32 R2, RZ, RZ, 0x1 ;  /* 0x00000001ff027424 */ /* 0x000fcc00078e00ff */
[----:B0-----:R-:W-:-:S08]  /*06e0*/  DFMA R8, R2, -R8, 1 ;  /* 0x3ff000000208742b */ /* 0x001fd00000000808 */
[----:B------:R-:W-:-:S08]  /*06f0*/  DFMA R8, R8, R8, R8 ;  /* 0x000000080808722b */ /* 0x000fd00000000008 */
[----:B------:R-:W-:Y:S01]  /*0700*/  DFMA R8, R2, R8, R2 ;  /* 0x000000080208722b */ /* 0x000fe20000000002 */
[----:B------:R-:W-:Y:S01]  /*0710*/  IMAD.U32 R2, RZ, RZ, UR10 ;  /* 0x0000000aff027e24 */ /* 0x000fe2000f8e00ff */
[----:B------:R-:W-:-:S06]  /*0720*/  MOV R3, UR11 ;  /* 0x0000000b00037c02 */ /* 0x000fcc0008000f00 */
[----:B------:R-:W-:-:S08]  /*0730*/  DFMA R2, R8, -R2, 1 ;  /* 0x3ff000000802742b */ /* 0x000fd00000000802 */
[----:B------:R-:W-:-:S08]  /*0740*/  DFMA R12, R8, R2, R8 ;  /* 0x00000002080c722b */ /* 0x000fd00000000008 */
[----:B------:R-:W-:-:S08]  /*0750*/  DMUL R2, R12, R4 ;  /* 0x000000040c027228 */ /* 0x000fd00000000000 */
[----:B------:R-:W-:-:S08]  /*0760*/  DFMA R8, R2, -UR10, R4 ;  /* 0x8000000a02087c2b */ /* 0x000fd00008000004 */
[----:B------:R-:W-:-:S10]  /*0770*/  DFMA R2, R12, R8, R2 ;  /* 0x000000080c02722b */ /* 0x000fd40000000002 */
[----:B------:R-:W-:-:S05]  /*0780*/  FFMA R0, RZ, UR11, R3 ;  /* 0x0000000bff007c23 */ /* 0x000fca0008000003 */
[----:B------:R-:W-:-:S13]  /*0790*/  FSETP.GT.AND P2, PT, |R0|, 1.469367938527859385e-39, PT ;  /* 0x001000000000780b */ /* 0x000fda0003f44200 */
[----:B------:R-:W-:Y:S05]  /*07a0*/  @P2 BRA P3, `(.L_x_3483) ;  /* 0x0000000000302947 */ /* 0x000fea0001800000 */
[----:B------:R-:W-:Y:S01]  /*07b0*/  IMAD.U32 R2, RZ, RZ, UR10 ;  /* 0x0000000aff027e24 */ /* 0x000fe2000f8e00ff */
[----:B------:R-:W-:Y:S01]  /*07c0*/  MOV R13, R5 ;  /* 0x00000005000d7202 */ /* 0x000fe20000000f00 */
[----:B------:R-:W-:Y:S01]  /*07d0*/  IMAD.U32 R15, RZ, RZ, UR11 ;  /* 0x0000000bff0f7e24 */ /* 0x000fe2000f8e00ff */
[----:B------:R-:W-:Y:S01]  /*07e0*/  MOV R0, 0x850 ;  /* 0x0000085000007802 */ /* 0x000fe20000000f00 */
[----:B------:R-:W-:Y:S02]  /*07f0*/  IMAD.U32 R3, RZ, RZ, UR11 ;  /* 0x0000000bff037e24 */ /* 0x000fe4000f8e00ff */
[----:B------:R-:W-:Y:S02]  /*0800*/  IMAD.U32 R14, RZ, RZ, UR10 ;  /* 0x0000000aff0e7e24 */ /* 0x000fe4000f8e00ff */
[----:B------:R-:W-:Y:S02]  /*0810*/  IMAD.MOV.U32 R8, RZ, RZ, R4 ;  /* 0x000000ffff087224 */ /* 0x000fe400078e0004 */
[----:B------:R-:W-:-:S02]  /*0820*/  IMAD.MOV.U32 R9, RZ, RZ, R2 ;  /* 0x000000ffff097224 */ /* 0x000fc400078e0002 */
[----:B------:R-:W-:-:S07]  /*0830*/  IMAD.MOV.U32 R12, RZ, RZ, R15 ;  /* 0x000000ffff0c7224 */ /* 0x000fce00078e000f */
[----:B------:R-:W-:Y:S05]  /*0840*/  CALL.REL.NOINC `($__internal_6_$__cuda_sm20_div_rn_f64_full) ;  /* 0x0000000c00d07944 */ /* 0x000fea0003c00000 */
[----:B------:R-:W-:Y:S02]  /*0850*/  IMAD.MOV.U32 R2, RZ, RZ, R12 ;  /* 0x000000ffff027224 */ /* 0x000fe400078e000c */
[----:B------:R-:W-:-:S07]  /*0860*/  IMAD.MOV.U32 R3, RZ, RZ, R13 ;  /* 0x000000ffff037224 */ /* 0x000fce00078e000d */
.L_x_3483:
[----:B------:R-:W-:Y:S05]  /*0870*/  BSYNC B0 ;  /* 0x0000000000007941 */ /* 0x000fea0003800000 */
.L_x_3482:
[----:B------:R-:W0:Y:S01]  /*0880*/  MUFU.RCP64H R5, UR11 ;  /* 0x0000000b00057d08 */ /* 0x000e220008001800 */
[----:B------:R-:W-:Y:S01]  /*0890*/  IMAD.U32 R8, RZ, RZ, UR10 ;  /* 0x0000000aff087e24 */ /* 0x000fe2000f8e00ff */
[----:B------:R-:W-:Y:S01]  /*08a0*/  MOV R9, UR11 ;  /* 0x0000000b00097c02 */ /* 0x000fe20008000f00 */
[----:B------:R-:W-:Y:S01]  /*08b0*/  IMAD.MOV.U32 R4, RZ, RZ, 0x1 ;  /* 0x00000001ff047424 */ /* 0x000fe200078e00ff */
[----:B------:R-:W-:Y:S01]  /*08c0*/  FSETP.GEU.AND P3, PT, |R17|, 6.5827683646048100446e-37, PT ;  /* 0x036000001100780b */ /* 0x000fe20003f6e200 */
[----:B------:R-:W-:Y:S04]  /*08d0*/  BSSY B0, `(.L_x_3484) ;  /* 0x000001a000007945 */ /* 0x000fe80003800000 */
[----:B0-----:R-:W-:-:S08]  /*08e0*/  DFMA R8, R4, -R8, 1 ;  /* 0x3ff000000408742b */ /* 0x001fd00000000808 */
[----:B------:R-:W-:-:S08]  /*08f0*/  DFMA R8, R8, R8, R8 ;  /* 0x000000080808722b */ /* 0x000fd00000000008 */
[----:B------:R-:W-:Y:S01]  /*0900*/  DFMA R8, R4, R8, R4 ;  /* 0x000000080408722b */ /* 0x000fe20000000004 */
[----:B------:R-:W-:Y:S02]  /*0910*/  IMAD.U32 R4, RZ, RZ, UR10 ;  /* 0x0000000aff047e24 */ /* 0x000fe4000f8e00ff */
[----:B------:R-:W-:-:S06]  /*0920*/  IMAD.U32 R5, RZ, RZ, UR11 ;  /* 0x0000000bff057e24 */ /* 0x000fcc000f8e00ff */
        /* <DEDUP_REMOVED lines=9> */
[----:B------:R-:W-:Y:S01]  /*09c0*/  MOV R14, UR10 ;  /* 0x0000000a000e7c02 */ /* 0x000fe20008000f00 */
[----:B------:R-:W-:Y:S01]  /*09d0*/  IMAD.U32 R15, RZ, RZ, UR11 ;  /* 0x0000000bff0f7e24 */ /* 0x000fe2000f8e00ff */
[----:B------:R-:W-:Y:S01]  /*09e0*/  MOV R0, 0xa50 ;  /* 0x00000a5000007802 */ /* 0x000fe20000000f00 */
[----:B------:R-:W-:Y:S02]  /*09f0*/  IMAD.U32 R5, RZ, RZ, UR11 ;  /* 0x0000000bff057e24 */ /* 0x000fe4000f8e00ff */
[----:B------:R-:W-:Y:S02]  /*0a00*/  IMAD.MOV.U32 R8, RZ, RZ, R16 ;  /* 0x000000ffff087224 */ /* 0x000fe400078e0010 */
[----:B------:R-:W-:Y:S02]  /*0a10*/  IMAD.MOV.U32 R13, RZ, RZ, R17 ;  /* 0x000000ffff0d7224 */ /* 0x000fe400078e0011 */
[----:B------:R-:W-:-:S02]  /*0a20*/  IMAD.MOV.U32 R9, RZ, RZ, R4 ;  /* 0x000000ffff097224 */ /* 0x000fc400078e0004 */
[----:B------:R-:W-:-:S07]  /*0a30*/  IMAD.MOV.U32 R12, RZ, RZ, R15 ;  /* 0x000000ffff0c7224 */ /* 0x000fce00078e000f */
[----:B------:R-:W-:Y:S05]  /*0a40*/  CALL.REL.NOINC `($__internal_6_$__cuda_sm20_div_rn_f64_full) ;  /* 0x0000000c00507944 */ /* 0x000fea0003c00000 */
[----:B------:R-:W-:Y:S01]  /*0a50*/  MOV R4, R12 ;  /* 0x0000000c00047202 */ /* 0x000fe20000000f00 */
[----:B------:R-:W-:-:S07]  /*0a60*/  IMAD.MOV.U32 R5, RZ, RZ, R13 ;  /* 0x000000ffff057224 */ /* 0x000fce00078e000d */
.L_x_3485:
[----:B------:R-:W-:Y:S05]  /*0a70*/  BSYNC B0 ;  /* 0x0000000000007941 */ /* 0x000fea0003800000 */
.L_x_3484:
[----:B------:R-:W0:Y:S01]  /*0a80*/  MUFU.RCP64H R9, UR11 ;  /* 0x0000000b00097d08 */ /* 0x000e220008001800 */
[----:B------:R-:W-:Y:S01]  /*0a90*/  IMAD.U32 R12, RZ, RZ, UR10 ;  /* 0x0000000aff0c7e24 */ /* 0x000fe2000f8e00ff */
[----:B------:R-:W-:Y:S01]  /*0aa0*/  FSETP.GEU.AND P3, PT, |R19|, 6.5827683646048100446e-37, PT ;  /* 0x036000001300780b */ /* 0x000fe20003f6e200 */
        /* <DEDUP_REMOVED lines=17> */
[----:B------:R-:W-:Y:S01]  /*0bc0*/  MOV R0, 0xc50 ;  /* 0x00000c5000007802 */ /* 0x000fe20000000f00 */
[----:B------:R-:W-:Y:S02]  /*0bd0*/  IMAD.U32 R15, RZ, RZ, UR11 ;  /* 0x0000000bff0f7e24 */ /* 0x000fe4000f8e00ff */
[----:B------:R-:W-:Y:S01]  /*0be0*/  IMAD.U32 R13, RZ, RZ, UR11 ;  /* 0x0000000bff0d7e24 */ /* 0x000fe2000f8e00ff */
[----:B------:R-:W-:Y:S01]  /*0bf0*/  MOV R13, R19 ;  /* 0x00000013000d7202 */ /* 0x000fe20000000f00 */
[----:B------:R-:W-:Y:S02]  /*0c00*/  IMAD.MOV.U32 R9, RZ, RZ, R12 ;  /* 0x000000ffff097224 */ /* 0x000fe400078e000c */
[----:B------:R-:W-:Y:S02]  /*0c10*/  IMAD.U32 R14, RZ, RZ, UR10 ;  /* 0x0000000aff0e7e24 */ /* 0x000fe4000f8e00ff */
[----:B------:R-:W-:-:S02]  /*0c20*/  IMAD.MOV.U32 R8, RZ, RZ, R18 ;  /* 0x000000ffff087224 */ /* 0x000fc400078e0012 */
[----:B------:R-:W-:-:S07]  /*0c30*/  IMAD.MOV.U32 R12, RZ, RZ, R15 ;  /* 0x000000ffff0c7224 */ /* 0x000fce00078e000f */
[----:B------:R-:W-:Y:S05]  /*0c40*/  CALL.REL.NOINC `($__internal_6_$__cuda_sm20_div_rn_f64_full) ;  /* 0x0000000800d07944 */ /* 0x000fea0003c00000 */
.L_x_3487:
[----:B------:R-:W-:Y:S05]  /*0c50*/  BSYNC B0 ;  /* 0x0000000000007941 */ /* 0x000fea0003800000 */
.L_x_3486:
[----:B------:R-:W-:Y:S01]  /*0c60*/  @P0 LEA R8, P6, R6, UR8, 0x3 ;  /* 0x0000000806080c11 */ /* 0x000fe2000f8c18ff */
[----:B------:R-:W-:Y:S01]  /*0c70*/  UIMAD.WIDE.U32 UR4, UR12, 0x4, UR4 ;  /* 0x000000040c0478a5 */ /* 0x000fe2000f8e0004 */
[----:B------:R-:W-:Y:S02]  /*0c80*/  @P4 LEA R14, P3, R10, UR8, 0x3 ;  /* 0x000000080a0e4c11 */ /* 0x000fe4000f8618ff */
[C---:B------:R-:W-:Y:S01]  /*0c90*/  @P1 LEA R16, P2, R11.reuse, UR8, 0x3 ;  /* 0x000000080b101c11 */ /* 0x040fe2000f8418ff */
        /* <DEDUP_REMOVED lines=19> */
.L_x_3479:
        /* <DEDUP_REMOVED lines=8> */
.L_x_3497:
[C---:B------:R-:W-:Y:S02]  /*0e50*/  SHF.L.U32 R28, R2.reuse, 0x5, RZ ;  /* 0x00000005021c7819 */ /* 0x040fe400000006ff */
[----:B------:R-:W-:Y:S02]  /*0e60*/  SHF.L.U64.HI R0, R2, 0x5, R3 ;  /* 0x0000000502007819 */ /* 0x000fe40000010203 */
[----:B------:R-:W-:-:S04]  /*0e70*/  IADD3 R4, P0, R28, UR6, RZ ;  /* 0x000000061c047c10 */ /* 0x000fc8000ff1e0ff */
[----:B------:R-:W-:-:S05]  /*0e80*/  IADD3.X R5, R0, UR7, RZ, P0, !PT ;  /* 0x0000000700057c10 */ /* 0x000fca00087fe4ff */
[----:B------:R-:W2:Y:S01]  /*0e90*/  LDG.E.128 R20, desc[UR14][R4.64] ;  /* 0x0000000e04147981 */ /* 0x000ea2000c1e1d00 */
[----:B------:R-:W0:Y:S01]  /*0ea0*/  MUFU.RCP64H R7, UR11 ;  /* 0x0000000b00077d08 */ /* 0x000e220008001800 */
[----:B------:R-:W-:Y:S02]  /*0eb0*/  IMAD.U32 R8, RZ, RZ, UR10 ;  /* 0x0000000aff087e24 */ /* 0x000fe4000f8e00ff */
[----:B------:R-:W-:Y:S01]  /*0ec0*/  IMAD.U32 R9, RZ, RZ, UR11 ;  /* 0x0000000bff097e24 */ /* 0x000fe2000f8e00ff */
[----:B------:R1:W5:Y:S01]  /*0ed0*/  LDG.E.128 R16, desc[UR14][R4.64+0x10] ;  /* 0x0000100e04107981 */ /* 0x000362000c1e1d00 */
[----:B------:R-:W-:Y:S01]  /*0ee0*/  IMAD.MOV.U32 R6, RZ, RZ, 0x1 ;  /* 0x00000001ff067424 */ /* 0x000fe200078e00ff */
[----:B------:R-:W-:Y:S01]  /*0ef0*/  IADD3 R28, P1, R28, UR8, RZ ;  /* 0x000000081c1c7c10 */ /* 0x000fe2000ff3e0ff */
[----:B------:R-:W-:Y:S03]  /*0f00*/  BSSY B0, `(.L_x_3489) ;  /* 0x000001c000007945 */ /* 0x000fe60003800000 */
[----:B------:R-:W-:Y:S01]  /*0f10*/  IADD3.X R29, R0, UR9, RZ, P1, !PT ;  /* 0x00000009001d7c10 */ /* 0x000fe20008ffe4ff */
[----:B0-----:R-:W-:-:S08]  /*0f20*/  DFMA R8, R6, -R8, 1 ;  /* 0x3ff000000608742b */ /* 0x001fd00000000808 */
[----:B------:R-:W-:-:S08]  /*0f30*/  DFMA R8, R8, R8, R8 ;  /* 0x000000080808722b */ /* 0x000fd00000000008 */
[----:B------:R-:W-:Y:S01]  /*0f40*/  DFMA R8, R6, R8, R6 ;  /* 0x000000080608722b */ /* 0x000fe20000000006 */
[----:B------:R-:W-:Y:S02]  /*0f50*/  IMAD.U32 R6, RZ, RZ, UR10 ;  /* 0x0000000aff067e24 */ /* 0x000fe4000f8e00ff */
[----:B------:R-:W-:-:S06]  /*0f60*/  IMAD.U32 R7, RZ, RZ, UR11 ;  /* 0x0000000bff077e24 */ /* 0x000fcc000f8e00ff */
[----:B------:R-:W-:-:S08]  /*0f70*/  DFMA R6, R8, -R6, 1 ;  /* 0x3ff000000806742b */ /* 0x000fd00000000806 */
[----:B------:R-:W-:-:S08]  /*0f80*/  DFMA R8, R8, R6, R8 ;  /* 0x000000060808722b */ /* 0x000fd00000000008 */
[----:B--2---:R-:W-:Y:S01]  /*0f90*/  DMUL R6, R8, R22 ;  /* 0x0000001608067228 */ /* 0x004fe20000000000 */
[----:B------:R-:W-:-:S07]  /*0fa0*/  FSETP.GEU.AND P2, PT, |R23|, 6.5827683646048100446e-37, PT ;  /* 0x036000001700780b */ /* 0x000fce0003f4e200 */
[----:B-1----:R-:W-:-:S08]  /*0fb0*/  DFMA R4, R6, -UR10, R22 ;  /* 0x8000000a06047c2b */ /* 0x002fd00008000016 */
[----:B------:R-:W-:-:S10]  /*0fc0*/  DFMA R6, R8, R4, R6 ;  /* 0x000000040806722b */ /* 0x000fd40000000006 */
[----:B------:R-:W-:-:S05]  /*0fd0*/  FFMA R4, RZ, UR11, R7 ;  /* 0x0000000bff047c23 */ /* 0x000fca0008000007 */
[----:B------:R-:W-:-:S13]  /*0fe0*/  FSETP.GT.AND P0, PT, |R4|, 1.469367938527859385e-39, PT ;  /* 0x001000000400780b */ /* 0x000fda0003f04200 */
[----:B------:R-:W-:Y:S05]  /*0ff0*/  @P0 BRA P2, `(.L_x_3490) ;  /* 0x0000000000300947 */ /* 0x000fea0001000000 */
[----:B------:R-:W-:Y:S01]  /*1000*/  MOV R4, UR10 ;  /* 0x0000000a00047c02 */ /* 0x000fe20008000f00 */
[----:B------:R-:W-:Y:S01]  /*1010*/  IMAD.U32 R7, RZ, RZ, UR11 ;  /* 0x0000000bff077e24 */ /* 0x000fe2000f8e00ff */
[----:B------:R-:W-:Y:S01]  /*1020*/  MOV R0, 0x10a0 ;  /* 0x000010a000007802 */ /* 0x000fe20000000f00 */
[----:B------:R-:W-:Y:S01]  /*1030*/  IMAD.U32 R5, RZ, RZ, UR11 ;  /* 0x0000000bff057e24 */ /* 0x000fe2000f8e00ff */
[----:B------:R-:W-:Y:S01]  /*1040*/  MOV R9, R4 ;  /* 0x0000000400097202 */ /* 0x000fe20000000f00 */
[----:B------:R-:W-:Y:S02]  /*1050*/  IMAD.U32 R6, RZ, RZ, UR10 ;  /* 0x0000000aff067e24 */ /* 0x000fe4000f8e00ff */
[----:B------:R-:W-:Y:S02]  /*1060*/  IMAD.MOV.U32 R8, RZ, RZ, R22 ;  /* 0x000000ffff087224 */ /* 0x000fe400078e0016 */
[----:B------:R-:W-:Y:S02]  /*1070*/  IMAD.MOV.U32 R13, RZ, RZ, R23 ;  /* 0x000000ffff0d7224 */ /* 0x000fe400078e0017 */
[----:B------:R-:W-:-:S07]  /*1080*/  IMAD.MOV.U32 R12, RZ, RZ, R7 ;  /* 0x000000ffff0c7224 */ /* 0x000fce00078e0007 */
[----:B-----5:R-:W-:Y:S05]  /*1090*/  CALL.REL.NOINC `($__internal_6_$__cuda_sm20_div_rn_f64_full) ;  /* 0x0000000400bc7944 */ /* 0x020fea0003c00000 */
[----:B------:R-:W-:Y:S02]  /*10a0*/  IMAD.MOV.U32 R6, RZ, RZ, R12 ;  /* 0x000000ffff067224 */ /* 0x000fe400078e000c */
[----:B------:R-:W-:-:S07]  /*10b0*/  IMAD.MOV.U32 R7, RZ, RZ, R13 ;  /* 0x000000ffff077224 */ /* 0x000fce00078e000d */
.L_x_3490:
[----:B------:R-:W-:Y:S05]  /*10c0*/  BSYNC B0 ;  /* 0x0000000000007941 */ /* 0x000fea0003800000 */
.L_x_3489:
[----:B------:R-:W0:Y:S01]  /*10d0*/  MUFU.RCP64H R5, UR11 ;  /* 0x0000000b00057d08 */ /* 0x000e220008001800 */
[----:B------:R-:W-:Y:S01]  /*10e0*/  IMAD.U32 R8, RZ, RZ, UR10 ;  /* 0x0000000aff087e24 */ /* 0x000fe2000f8e00ff */
[----:B------:R-:W-:Y:S01]  /*10f0*/  MOV R4, 0x1 ;  /* 0x0000000100047802 */ /* 0x000fe20000000f00 */
[----:B------:R-:W-:Y:S01]  /*1100*/  IMAD.U32 R9, RZ, RZ, UR11 ;  /* 0x0000000bff097e24 */ /* 0x000fe2000f8e00ff */
        /* <DEDUP_REMOVED lines=15> */
[----:B------:R-:W-:Y:S01]  /*1200*/  MOV R11, UR11 ;  /* 0x0000000b000b7c02 */ /* 0x000fe20008000f00 */
[----:B------:R-:W-:Y:S01]  /*1210*/  IMAD.U32 R4, RZ, RZ, UR10 ;  /* 0x0000000aff047e24 */ /* 0x000fe2000f8e00ff */
[----:B------:R-:W-:Y:S01]  /*1220*/  MOV R0, 0x12a0 ;  /* 0x000012a000007802 */ /* 0x000fe20000000f00 */
[----:B------:R-:W-:Y:S02]  /*1230*/  IMAD.U32 R5, RZ, RZ, UR11 ;  /* 0x0000000bff057e24 */ /* 0x000fe4000f8e00ff */
[----:B------:R-:W-:Y:S02]  /*1240*/  IMAD.U32 R10, RZ, RZ, UR10 ;  /* 0x0000000aff0a7e24 */ /* 0x000fe4000f8e00ff */
[----:B------:R-:W-:Y:S02]  /*1250*/  IMAD.MOV.U32 R8, RZ, RZ, R20 ;  /* 0x000000ffff087224 */ /* 0x000fe400078e0014 */
[----:B------:R-:W-:Y:S02]  /*1260*/  IMAD.MOV.U32 R13, RZ, RZ, R21 ;  /* 0x000000ffff0d7224 */ /* 0x000fe400078e0015 */
[----:B------:R-:W-:-:S02]  /*1270*/  IMAD.MOV.U32 R9, RZ, RZ, R4 ;  /* 0x000000ffff097224 */ /* 0x000fc400078e0004 */
[----:B------:R-:W-:-:S07]  /*1280*/  IMAD.MOV.U32 R12, RZ, RZ, R11 ;  /* 0x000000ffff0c7224 */ /* 0x000fce00078e000b */
[----:B-----5:R-:W-:Y:S05]  /*1290*/  CALL.REL.NOINC `($__internal_6_$__cuda_sm20_div_rn_f64_full) ;  /* 0x00000004003c7944 */ /* 0x020fea0003c00000 */
[----:B------:R-:W-:Y:S01]  /*12a0*/  IMAD.MOV.U32 R4, RZ, RZ, R12 ;  /* 0x000000ffff047224 */ /* 0x000fe200078e000c */
[----:B------:R-:W-:-:S07]  /*12b0*/  MOV R5, R13 ;  /* 0x0000000d00057202 */ /* 0x000fce0000000f00 */
.L_x_3492:
[----:B------:R-:W-:Y:S05]  /*12c0*/  BSYNC B0 ;  /* 0x0000000000007941 */ /* 0x000fea0003800000 */
.L_x_3491:
[----:B------:R-:W0:Y:S01]  /*12d0*/  MUFU.RCP64H R9, UR11 ;  /* 0x0000000b00097d08 */ /* 0x000e220008001800 */
[----:B------:R-:W-:Y:S01]  /*12e0*/  IMAD.U32 R10, RZ, RZ, UR10 ;  /* 0x0000000aff0a7e24 */ /* 0x000fe2000f8e00ff */
[----:B------:R1:W-:Y:S01]  /*12f0*/  STG.E.128 desc[UR14][R28.64], R4 ;  /* 0x000000041c007986 */ /* 0x0003e2000c101d0e */
[----:B------:R-:W-:Y:S01]  /*1300*/  IMAD.U32 R11, RZ, RZ, UR11 ;  /* 0x0000000bff0b7e24 */ /* 0x000fe2000f8e00ff */
[----:B-----5:R-:W-:Y:S01]  /*1310*/  FSETP.GEU.AND P1, PT, |R19|, 6.5827683646048100446e-37, PT ;  /* 0x036000001300780b */ /* 0x020fe20003f2e200 */
[----:B------:R-:W-:Y:S01]  /*1320*/  IMAD.MOV.U32 R8, RZ, RZ, 0x1 ;  /* 0x00000001ff087424 */ /* 0x000fe200078e00ff */
[----:B------:R-:W-:Y:S05]  /*1330*/  BSSY B0, `(.L_x_3493) ;  /* 0x000001a000007945 */ /* 0x000fea0003800000 */
        /* <DEDUP_REMOVED lines=12> */
[----:B-1----:R-:W-:Y:S05]  /*1400*/  @P0 BRA P1, `(.L_x_3494) ;  /* 0x0000000000300947 */ /* 0x002fea0000800000 */
        /* <DEDUP_REMOVED lines=9> */
[----:B------:R-:W-:Y:S05]  /*14a0*/  CALL.REL.NOINC `($__internal_6_$__cuda_sm20_div_rn_f64_full) ;  /* 0x0000000000b87944 */ /* 0x000fea0003c00000 */
[----:B------:R-:W-:Y:S02]  /*14b0*/  IMAD.MOV.U32 R10, RZ, RZ, R12 ;  /* 0x000000ffff0a7224 */ /* 0x000fe400078e000c */
[----:B------:R-:W-:-:S07]  /*14c0*/  IMAD.MOV.U32 R11, RZ, RZ, R13 ;  /* 0x000000ffff0b7224 */ /* 0x000fce00078e000d */
.L_x_3494:
[----:B------:R-:W-:Y:S05]  /*14d0*/  BSYNC B0 ;  /* 0x0000000000007941 */ /* 0x000fea0003800000 */
.L_x_3493:
        /* <DEDUP_REMOVED lines=28> */
[----:B------:R-:W-:Y:S05]  /*16a0*/  CALL.REL.NOINC `($__internal_6_$__cuda_sm20_div_rn_f64_full) ;  /* 0x0000000000387944 */ /* 0x000fea0003c00000 */
[----:B------:R-:W-:Y:S01]  /*16b0*/  IMAD.MOV.U32 R8, RZ, RZ, R12 ;  /* 0x000000ffff087224 */ /* 0x000fe200078e000c */
[----:B------:R-:W-:-:S07]  /*16c0*/  MOV R9, R13 ;  /* 0x0000000d00097202 */ /* 0x000fce0000000f00 */
.L_x_3496:
[----:B------:R-:W-:Y:S05]  /*16d0*/  BSYNC B0 ;  /* 0x0000000000007941 */ /* 0x000fea0003800000 */
.L_x_3495:
[----:B------:R-:W-:Y:S01]  /*16e0*/  IADD3 R2, P0, R2, UR4, RZ ;  /* 0x0000000402027c10 */ /* 0x000fe2000ff1e0ff */
[----:B------:R0:W-:Y:S03]  /*16f0*/  STG.E.128 desc[UR14][R28.64+0x10], R8 ;  /* 0x000010081c007986 */ /* 0x0001e6000c101d0e */
[C---:B------:R-:W-:Y:S01]  /*1700*/  ISETP.LT.U32.AND P1, PT, R2.reuse, 0x4000, PT ;  /* 0x000040000200780c */ /* 0x040fe20003f21070 */
[----:B------:R-:W-:Y:S02]  /*1710*/  IMAD.SHL.U32 R0, R2, 0x4, RZ ;  /* 0x0000000402007824 */ /* 0x000fe400078e00ff */
[----:B------:R-:W-:-:S03]  /*1720*/  IMAD.X R3, RZ, RZ, R3, P0 ;  /* 0x000000ffff037224 */ /* 0x000fc600000e0603 */
[----:B------:R-:W-:Y:S02]  /*1730*/  ISETP.GE.U32.AND P0, PT, R0, UR16, PT ;  /* 0x0000001000007c0c */ /* 0x000fe4000bf06070 */
[----:B------:R-:W-:Y:S02]  /*1740*/  SHF.L.U64.HI R0, R2, 0x2, R3 ;  /* 0x0000000202007819 */ /* 0x000fe40000010203 */
[----:B------:R-:W-:Y:S02]  /*1750*/  ISETP.LT.U32.AND.EX P1, PT, R3, RZ, PT, P1 ;  /* 0x000000ff0300720c */ /* 0x000fe40003f21110 */
[----:B------:R-:W-:-:S13]  /*1760*/  ISETP.GE.AND.EX P0, PT, R0, UR13, PT, P0 ;  /* 0x0000000d00007c0c */ /* 0x000fda000bf06300 */
[----:B0-----:R-:W-:Y:S05]  /*1770*/  @!P0 BRA P1, `(.L_x_3497) ;  /* 0xfffffff400b48947 */ /* 0x001fea000083ffff */
[----:B------:R-:W-:Y:S05]  /*1780*/  EXIT ;  /* 0x000000000000794d */ /* 0x000fea0003800000 */
        .weak           $__internal_6_$__cuda_sm20_div_rn_f64_full
        .type           $__internal_6_$__cuda_sm20_div_rn_f64_full,@function
        .size           $__internal_6_$__cuda_sm20_div_rn_f64_full,(.L_x_4024 - $__internal_6_$__cuda_sm20_div_rn_f64_full)
$__internal_6_$__cuda_sm20_div_rn_f64_full:
[C---:B------:R-:W-:Y:S01]  /*1790*/  FSETP.GEU.AND P2, PT, |R12|.reuse, 1.469367938527859385e-39, PT ;  /* 0x001000000c00780b */ /* 0x040fe20003f4e200 */
[----:B------:R-:W-:Y:S01]  /*17a0*/  IMAD.MOV.U32 R14, RZ, RZ, R9 ;  /* 0x000000ffff0e7224 */ /* 0x000fe200078e0009 */
[----:B------:R-:W-:Y:S01]  /*17b0*/  LOP3.LUT R22, R12, 0x800fffff, RZ, 0xc0, !PT ;  /* 0x800fffff0c167812 */ /* 0x000fe200078ec0ff */
[----:B------:R-:W-:Y:S01]  /*17c0*/  IMAD.MOV.U32 R15, RZ, RZ, R12 ;  /* 0x000000ffff0f7224 */ /* 0x000fe200078e000c */
[----:B------:R-:W-:Y:S01]  /*17d0*/  MOV R26, R8 ;  /* 0x00000008001a7202 */ /* 0x000fe20000000f00 */
[----:B------:R-:W-:Y:S01]  /*17e0*/  IMAD.MOV.U32 R27, RZ, RZ, R13 ;  /* 0x000000ffff1b7224 */ /* 0x000fe200078e000d */
[----:B------:R-:W-:Y:S01]  /*17f0*/  LOP3.LUT R23, R22, 0x3ff00000, RZ, 0xfc, !PT ;  /* 0x3ff0000016177812 */ /* 0x000fe200078efcff */
[----:B------:R-:W-:Y:S01]  /*1800*/  IMAD.MOV.U32 R22, RZ, RZ, R9 ;  /* 0x000000ffff167224 */ /* 0x000fe200078e0009 */
[----:B------:R-:W-:Y:S01]  /*1810*/  LOP3.LUT R34, R12, 0x7ff00000, RZ, 0xc0, !PT ;  /* 0x7ff000000c227812 */ /* 0x000fe200078ec0ff */
[----:B------:R-:W-:Y:S01]  /*1820*/  IMAD.MOV.U32 R8, RZ, RZ, 0x1 ;  /* 0x00000001ff087424 */ /* 0x000fe200078e00ff */
[C---:B------:R-:W-:Y:S01]  /*1830*/  FSETP.GEU.AND P3, PT, |R27|.reuse, 1.469367938527859385e-39, PT ;  /* 0x001000001b00780b */ /* 0x040fe20003f6e200 */
[----:B------:R-:W-:Y:S01]  /*1840*/  IMAD.MOV.U32 R36, RZ, RZ, 0x1ca00000 ;  /* 0x1ca00000ff247424 */ /* 0x000fe200078e00ff */
[----:B------:R-:W-:Y:S01]  /*1850*/  LOP3.LUT R35, R27, 0x7ff00000, RZ, 0xc0, !PT ;  /* 0x7ff000001b237812 */ /* 0x000fe200078ec0ff */
[----:B------:R-:W-:Y:S01]  /*1860*/  @!P2 DMUL R22, R14, 8.98846567431157953865e+307 ;  /* 0x7fe000000e16a828 */ /* 0x000fe20000000000 */
[----:B------:R-:W-:Y:S05]  /*1870*/  BSSY B1, `(.L_x_3498) ;  /* 0x0000053000017945 */ /* 0x000fea0003800000 */
[----:B------:R-:W0:Y:S04]  /*1880*/  MUFU.RCP64H R9, R23 ;  /* 0x0000001700097308 */ /* 0x000e280000001800 */
[----:B------:R-:W-:-:S04]  /*1890*/  @!P3 LOP3.LUT R13, R15, 0x7ff00000, RZ, 0xc0, !PT ;  /* 0x7ff000000f0db812 */ /* 0x000fc800078ec0ff */
[----:B------:R-:W-:-:S04]  /*18a0*/  @!P3 ISETP.GE.U32.AND P6, PT, R35, R13, PT ;  /* 0x0000000d2300b20c */ /* 0x000fc80003fc6070 */
[----:B------:R-:W-:Y:S02]  /*18b0*/  @!P3 SEL R13, R36, 0x63400000, !P6 ;  /* 0x63400000240db807 */ /* 0x000fe40007000000 */
[----:B------:R-:W-:Y:S01]  /*18c0*/  ISETP.GE.U32.AND P6, PT, R35, R34, PT ;  /* 0x000000222300720c */ /* 0x000fe20003fc6070 */
[----:B0-----:R-:W-:-:S03]  /*18d0*/  DFMA R24, R8, -R22, 1 ;  /* 0x3ff000000818742b */ /* 0x001fc60000000816 */
[----:B------:R-:W-:-:S05]  /*18e0*/  SEL R12, R36, 0x63400000, !P6 ;  /* 0x63400000240c7807 */ /* 0x000fca0007000000 */
[----:B------:R-:W-:-:S08]  /*18f0*/  DFMA R24, R24, R24, R24 ;  /* 0x000000181818722b */ /* 0x000fd00000000018 */
[----:B------:R-:W-:Y:S01]  /*1900*/  DFMA R24, R8, R24, R8 ;  /* 0x000000180818722b */ /* 0x000fe20000000008 */
[--C-:B------:R-:W-:Y:S02]  /*1910*/  @!P3 LOP3.LUT R8, R13, 0x80000000, R27.reuse, 0xf8, !PT ;  /* 0x800000000d08b812 */ /* 0x100fe400078ef81b */
[----:B------:R-:W-:Y:S01]  /*1920*/  LOP3.LUT R13, R12, 0x800fffff, R27, 0xf8, !PT ;  /* 0x800fffff0c0d7812 */ /* 0x000fe200078ef81b */
[----:B------:R-:W-:Y:S01]  /*1930*/  IMAD.MOV.U32 R12, RZ, RZ, R26 ;  /* 0x000000ffff0c7224 */ /* 0x000fe200078e001a */
[----:B------:R-:W-:Y:S01]  /*1940*/  @!P3 LOP3.LUT R9, R8, 0x100000, RZ, 0xfc, !PT ;  /* 0x001000000809b812 */ /* 0x000fe200078efcff */
[----:B------:R-:W-:Y:S02]  /*1950*/  @!P3 IMAD.MOV.U32 R8, RZ, RZ, RZ ;  /* 0x000000ffff08b224 */ /* 0x000fe400078e00ff */
[----:B------:R-:W-:-:S04]  /*1960*/  DFMA R30, R24, -R22, 1 ;  /* 0x3ff00000181e742b */ /* 0x000fc80000000816 */
[----:B------:R-:W-:-:S04]  /*1970*/  @!P3 DFMA R12, R12, 2, -R8 ;  /* 0x400000000c0cb82b */ /* 0x000fc80000000808 */
[----:B------:R-:W-:-:S08]  /*1980*/  DFMA R24, R24, R30, R24 ;  /* 0x0000001e1818722b */ /* 0x000fd00000000018 */
[----:B------:R-:W-:-:S08]  /*1990*/  DMUL R8, R24, R12 ;  /* 0x0000000c18087228 */ /* 0x000fd00000000000 */
[----:B------:R-:W-:-:S08]  /*19a0*/  DFMA R30, R8, -R22, R12 ;  /* 0x80000016081e722b */ /* 0x000fd0000000000c */
[----:B------:R-:W-:Y:S01]  /*19b0*/  DFMA R8, R24, R30, R8 ;  /* 0x0000001e1808722b */ /* 0x000fe20000000008 */
[----:B------:R-:W-:Y:S01]  /*19c0*/  MOV R30, R35 ;  /* 0x00000023001e7202 */ /* 0x000fe20000000f00 */
[----:B------:R-:W-:Y:S01]  /*19d0*/  IMAD.MOV.U32 R31, RZ, RZ, R34 ;  /* 0x000000ffff1f7224 */ /* 0x000fe200078e0022 */
[----:B------:R-:W-:Y:S02]  /*19e0*/  @!P3 LOP3.LUT R30, R13, 0x7ff00000, RZ, 0xc0, !PT ;  /* 0x7ff000000d1eb812 */ /* 0x000fe400078ec0ff */
[----:B------:R-:W-:-:S03]  /*19f0*/  @!P2 LOP3.LUT R31, R23, 0x7ff00000, RZ, 0xc0, !PT ;  /* 0x7ff00000171fa812 */ /* 0x000fc600078ec0ff */
[----:B------:R-:W-:Y:S02]  /*1a00*/  VIADD R25, R30, 0xffffffff ;  /* 0xffffffff1e197836 */ /* 0x000fe40000000000 */
[----:B------:R-:W-:-:S03]  /*1a10*/  VIADD R24, R31, 0xffffffff ;  /* 0xffffffff1f187836 */ /* 0x000fc60000000000 */
[----:B------:R-:W-:-:S04]  /*1a20*/  ISETP.GT.U32.AND P2, PT, R25, 0x7feffffe, PT ;  /* 0x7feffffe1900780c */ /* 0x000fc80003f44070 */
        /* <DEDUP_REMOVED lines=31> */
.L_x_3499:
        /* <DEDUP_REMOVED lines=12> */
[----:B------:R-:W-:Y:S02]  /*1ce0*/  @!P2 IMAD.MOV.U32 R24, RZ, RZ, RZ ;  /* 0x000000ffff18a224 */ /* 0x000fe400078e00ff */
[----:B------:R-:W-:Y:S01]  /*1cf0*/  @!P2 IMAD.MOV.U32 R25, RZ, RZ, R14 ;  /* 0x000000ffff19a224 */ /* 0x000fe200078e000e */
[----:B------:R-:W-:Y:S01]  /*1d00*/  @P2 MOV R25, R8 ;  /* 0x0000000800192202 */ /* 0x000fe20000000f00 */
[----:B------:R-:W-:Y:S01]  /*1d10*/  @P2 IMAD.MOV.U32 R24, RZ, RZ, RZ ;  /* 0x000000ffff182224 */ /* 0x000fe200078e00ff */
[----:B------:R-:W-:Y:S06]  /*1d20*/  BRA `(.L_x_3500) ;  /* 0x00000000001c7947 */ /* 0x000fec0003800000 */
.L_x_3502:
[----:B------:R-:W-:-:S05]  /*1d30*/  LOP3.LUT R24, R15, 0x80000, RZ, 0xfc, !PT ;  /* 0x000800000f187812 */ /* 0x000fca00078efcff */
[----:B------:R-:W-:Y:S02]  /*1d40*/  IMAD.MOV.U32 R25, RZ, RZ, R24 ;  /* 0x000000ffff197224 */ /* 0x000fe400078e0018 */
[----:B------:R-:W-:Y:S01]  /*1d50*/  IMAD.MOV.U32 R24, RZ, RZ, R14 ;  /* 0x000000ffff187224 */ /* 0x000fe200078e000e */
[----:B------:R-:W-:Y:S06]  /*1d60*/  BRA `(.L_x_3500) ;  /* 0x00000000000c7947 */ /* 0x000fec0003800000 */
.L_x_3501:
[----:B------:R-:W-:-:S05]  /*1d70*/  LOP3.LUT R24, R27, 0x80000, RZ, 0xfc, !PT ;  /* 0x000800001b187812 */ /* 0x000fca00078efcff */
[----:B------:R-:W-:Y:S02]  /*1d80*/  IMAD.MOV.U32 R25, RZ, RZ, R24 ;  /* 0x000000ffff197224 */ /* 0x000fe400078e0018 */
[----:B------:R-:W-:-:S07]  /*1d90*/  IMAD.MOV.U32 R24, RZ, RZ, R26 ;  /* 0x000000ffff187224 */ /* 0x000fce00078e001a */
.L_x_3500:
[----:B------:R-:W-:Y:S05]  /*1da0*/  BSYNC B1 ;  /* 0x0000000000017941 */ /* 0x000fea0003800000 */
.L_x_3498:
[----:B------:R-:W-:Y:S01]  /*1db0*/  IMAD.MOV.U32 R8, RZ, RZ, R0 ;  /* 0x000000ffff087224 */ /* 0x000fe200078e0000 */
[----:B------:R-:W-:Y:S01]  /*1dc0*/  MOV R12, R24 ;  /* 0x00000018000c7202 */ /* 0x000fe20000000f00 */
[----:B------:R-:W-:Y:S02]  /*1dd0*/  IMAD.MOV.U32 R9, RZ, RZ, 0x0 ;  /* 0x00000000ff097424 */ /* 0x000fe400078e00ff */
[----:B------:R-:W-:Y:S02]  /*1de0*/  IMAD.MOV.U32 R13, RZ, RZ, R25 ;  /* 0x000000ffff0d7224 */ /* 0x000fe400078e0019 */
[----:B------:R-:W-:Y:S05]  /*1df0*/  RET.REL.NODEC R8 `(_ZN2at6native61_GLOBAL__N__44eb8e94_28_ForeachBinaryOpScalarList_cu_dda10a6925multi_tensor_apply_kernelINS1_28TensorListScalarListMetadataIdLi2EEENS1_25BinaryOpScalarListFunctorIdLi2ELi1ELi1EEEJSt7dividesIdEEEEvT_T0_DpT1_) ;  /* 0xffffffe008807950 */ /* 0x000fea0003c3ffff */
.L_x_3503:
        /* <DEDUP_REMOVED lines=16> */
.L_x_4024:


//--------------------- .text._ZN2at6native61_GLOBAL__N__44eb8e94_28_ForeachBinaryOpScalarList_cu_dda10a6925multi_tensor_apply_kernelINS1_28TensorListScalarListMetadataIsLi2EEENS1_25BinaryOpScalarListFunctorIsLi2ELi1ELi1EEEJSt7dividesIsEEEEvT_T0_DpT1_ --------------------------
	.section	.text._ZN2at6native61_GLOBAL__N__44eb8e94_28_ForeachBinaryOpScalarList_cu_dda10a6925multi_tensor_apply_kernelINS1_28TensorListScalarListMetadataIsLi2EEENS1_25BinaryOpScalarListFunctorIsLi2ELi1ELi1EEEJSt7dividesIsEEEEvT_T0_DpT1_,"ax",@progbits
	.align	128
.text._ZN2at6native61_GLOBAL__N__44eb8e94_28_ForeachBinaryOpScalarList_cu_dda10a6925multi_tensor_apply_kernelINS1_28TensorListScalarListMetadataIsLi2EEENS1_25BinaryOpScalarListFunctorIsLi2ELi1ELi1EEEJSt7dividesIsEEEEvT_T0_DpT1_:
        .type           _ZN2at6native61_GLOBAL__N__44eb8e94_28_ForeachBinaryOpScalarList_cu_dda10a6925multi_tensor_apply_kernelINS1_28TensorListScalarListMetadataIsLi2EEENS1_25BinaryOpScalarListFunctorIsLi2ELi1ELi1EEEJSt7dividesIsEEEEvT_T0_DpT1_,@function
        .size           _ZN2at6native61_GLOBAL__N__44eb8e94_28_ForeachBinaryOpScalarList_cu_dda10a6925multi_tensor_apply_kernelINS1_28TensorListScalarListMetadataIsLi2EEENS1_25BinaryOpScalarListFunctorIsLi2ELi1ELi1EEEJSt7dividesIsEEEEvT_T0_DpT1_,(.L_x_4026 - _ZN2at6native61_GLOBAL__N__44eb8e94_28_ForeachBinaryOpScalarList_cu_dda10a6925multi_tensor_apply_kernelINS1_28TensorListScalarListMetadataIsLi2EEENS1_25BinaryOpScalarListFunctorIsLi2ELi1ELi1EEEJSt7dividesIsEEEEvT_T0_DpT1_)
        .other          _ZN2at6native61_GLOBAL__N__44eb8e94_28_ForeachBinaryOpScalarList_cu_dda10a6925multi_tensor_apply_kernelINS1_28TensorListScalarListMetadataIsLi2EEENS1_25BinaryOpScalarListFunctorIsLi2ELi1ELi1EEEJSt7dividesIsEEEEvT_T0_DpT1_,@"STO_CUDA_ENTRY STV_DEFAULT"
_ZN2at6native61_GLOBAL__N__44eb8e94_28_ForeachBinaryOpScalarList_cu_dda10a6925multi_tensor_apply_kernelINS1_28TensorListScalarListMetadataIsLi2EEENS1_25BinaryOpScalarListFunctorIsLi2ELi1ELi1EEEJSt7dividesIsEEEEvT_T0_DpT1_:
        /* <DEDUP_REMOVED lines=17> */
[----:B------:R-:W-:Y:S02]  /*0110*/  ULDC.64 UR10, c[0x0][0x208] ;  /* 0x00008200000a7ab9 */ /* 0x000fe40000000a00 */
[----:B------:R-:W-:Y:S01]  /*0120*/  UMOV UR4, 0x600 ;  /* 0x0000060000047882 */ /* 0x000fe20000000000 */
[----:B------:R-:W-:-:S02]  /*0130*/  ULOP3.LUT UP0, URZ, URZ, URZ, URZ, 0xfc, UP0 ;  /* 0x0000003f3f3f7292 */ /* 0x000fc4000800fc3f */
[----:B------:R-:W-:-:S04]  /*0140*/  ULEA UR12, UR12, UR4, 0x1 ;  /* 0x000000040c0c7291 */ /* 0x000fc8000f8e083f */
        /* <DEDUP_REMOVED lines=9> */
[----:B------:R-:W-:Y:S01]  /*01e0*/  CS2R R8, SRZ ;  /* 0x0000000000087805 */ /* 0x000fe2000001ff00 */
[----:B------:R-:W-:-:S12]  /*01f0*/  UPRMT UR4, UR12, 0x9910, URZ ;  /* 0x000099100c047896 */ /* 0x000fd8000800003f */
.L_x_3505:
[----:B0-----:R-:W-:Y:S02]  /*0200*/  IADD3 R13, P1, R0, R8, RZ ;  /* 0x00000008000d7210 */ /* 0x001fe40007f3e0ff */
[----:B------:R-:W-:Y:S02]  /*0210*/  PRMT R2, RZ, 0x7610, R2 ;  /* 0x00007610ff027816 */ /* 0x000fe40000000002 */
[C---:B------:R-:W-:Y:S01]  /*0220*/  ISETP.GE.U32.AND P0, PT, R13.reuse, 0x10000, PT ;  /* 0x000100000d00780c */ /* 0x040fe20003f06070 */
[----:B------:R-:W-:Y:S01]  /*0230*/  IMAD.X R4, RZ, RZ, R9, P1 ;  /* 0x000000ffff047224 */ /* 0x000fe200008e0609 */
[----:B------:R-:W-:Y:S02]  /*0240*/  ISETP.LT.U32.AND P1, PT, R13, UR14, PT ;  /* 0x0000000e0d007c0c */ /* 0x000fe4000bf21070 */
[----:B-1----:R-:W-:Y:S02]  /*0250*/  IADD3 R5, P2, R6, R13, RZ ;  /* 0x0000000d06057210 */ /* 0x002fe40007f5e0ff */
[----:B------:R-:W-:-:S03]  /*0260*/  ISETP.GE.U32.AND.EX P0, PT, R4, RZ, PT, P0 ;  /* 0x000000ff0400720c */ /* 0x000fc60003f06100 */
[----:B------:R-:W-:Y:S01]  /*0270*/  IMAD.X R14, RZ, RZ, R4, P2 ;  /* 0x000000ffff0e7224 */ /* 0x000fe200010e0604 */
[----:B------:R-:W-:Y:S02]  /*0280*/  ISETP.LT.AND.EX P0, PT, R4, UR5, !P0, P1 ;  /* 0x0000000504007c0c */ /* 0x000fe4000c701310 */
[C---:B------:R-:W-:Y:S02]  /*0290*/  ISETP.GE.U32.AND P1, PT, R5.reuse, 0x10000, PT ;  /* 0x000100000500780c */ /* 0x040fe40003f26070 */
[----:B------:R-:W-:Y:S02]  /*02a0*/  ISETP.LT.U32.AND P2, PT, R5, UR14, PT ;  /* 0x0000000e05007c0c */ /* 0x000fe4000bf41070 */
[----:B------:R-:W-:-:S04]  /*02b0*/  ISETP.GE.U32.AND.EX P1, PT, R14, RZ, PT, P1 ;  /* 0x000000ff0e00720c */ /* 0x000fc80003f26110 */
[----:B------:R-:W-:-:S03]  /*02c0*/  ISETP.LT.AND.EX P1, PT, R14, UR5, !P1, P2 ;  /* 0x000000050e007c0c */ /* 0x000fc6000cf21320 */
[----:B------:R-:W-:-:S04]  /*02d0*/  @P0 LEA R16, P3, R13, UR6, 0x1 ;  /* 0x000000060d100c11 */ /* 0x000fc8000f8608ff */
[----:B------:R-:W-:Y:S02]  /*02e0*/  @P0 LEA.HI.X R17, R13, UR7, R4, 0x1, P3 ;  /* 0x000000070d110c11 */ /* 0x000fe400098f0c04 */
[----:B------:R-:W-:-:S03]  /*02f0*/  LEA R12, P3, R6, R13, 0x1 ;  /* 0x0000000d060c7211 */ /* 0x000fc600078608ff */
[----:B------:R0:W2:Y:S01]  /*0300*/  @P0 LDG.E.U16 R2, desc[UR10][R16.64] ;  /* 0x0000000a10020981 */ /* 0x0000a2000c1e1500 */
[----:B------:R-:W-:Y:S01]  /*0310*/  ISETP.GE.U32.AND P2, PT, R12, 0x10000, PT ;  /* 0x000100000c00780c */ /* 0x000fe20003f46070 */
[----:B------:R-:W-:Y:S01]  /*0320*/  IMAD.X R11, RZ, RZ, R4, P3 ;  /* 0x000000ffff0b7224 */ /* 0x000fe200018e0604 */
[----:B------:R-:W-:Y:S01]  /*0330*/  @P1 LEA R24, P4, R5, UR6, 0x1 ;  /* 0x0000000605181c11 */ /* 0x000fe2000f8808ff */
[----:B------:R-:W-:Y:S01]  /*0340*/  IMAD R10, R6, 0x3, RZ ;  /* 0x00000003060a7824 */ /* 0x000fe200078e02ff */
[----:B------:R-:W-:Y:S02]  /*0350*/  ISETP.LT.U32.AND P3, PT, R12, UR14, PT ;  /* 0x0000000e0c007c0c */ /* 0x000fe4000bf61070 */
[----:B------:R-:W-:Y:S02]  /*0360*/  ISETP.GE.U32.AND.EX P2, PT, R11, RZ, PT, P2 ;  /* 0x000000ff0b00720c */ /* 0x000fe40003f46120 */
[----:B------:R-:W-:Y:S02]  /*0370*/  PRMT R20, RZ, 0x7610, R20 ;  /* 0x00007610ff147816 */ /* 0x000fe40000000014 */
[----:B------:R-:W-:-:S02]  /*0380*/  @P1 LEA.HI.X R25, R5, UR7, R14, 0x1, P4 ;  /* 0x0000000705191c11 */ /* 0x000fc4000a0f0c0e */
[----:B------:R-:W-:Y:S02]  /*0390*/  ISETP.LT.AND.EX P2, PT, R11, UR5, !P2, P3 ;  /* 0x000000050b007c0c */ /* 0x000fe4000d741330 */
[----:B------:R-:W-:Y:S01]  /*03a0*/  IADD3 R7, P4, R10, R13, RZ ;  /* 0x0000000d0a077210 */ /* 0x000fe20007f9e0ff */
[----:B------:R-:W3:Y:S01]  /*03b0*/  @P1 LDG.E.U16 R20, desc[UR10][R24.64] ;  /* 0x0000000a18141981 */ /* 0x000ee2000c1e1500 */
[----:B------:R-:W-:Y:S02]  /*03c0*/  PRMT R22, RZ, 0x7610, R22 ;  /* 0x00007610ff167816 */ /* 0x000fe40000000016 */
[C---:B------:R-:W-:Y:S01]  /*03d0*/  ISETP.GE.U32.AND P3, PT, R7.reuse, 0x10000, PT ;  /* 0x000100000700780c */ /* 0x040fe20003f66070 */
[----:B------:R-:W-:Y:S01]  /*03e0*/  IMAD.X R10, RZ, RZ, R4, P4 ;  /* 0x000000ffff0a7224 */ /* 0x000fe200020e0604 */
[----:B------:R-:W-:-:S04]  /*03f0*/  ISETP.LT.U32.AND P4, PT, R7, UR14, PT ;  /* 0x0000000e07007c0c */ /* 0x000fc8000bf81070 */
[----:B------:R-:W-:Y:S02]  /*0400*/  ISETP.GE.U32.AND.EX P3, PT, R10, RZ, PT, P3 ;  /* 0x000000ff0a00720c */ /* 0x000fe40003f66130 */
[----:B------:R-:W-:Y:S02]  /*0410*/  @P2 LEA R18, P5, R12, UR6, 0x1 ;  /* 0x000000060c122c11 */ /* 0x000fe4000f8a08ff */
[----:B------:R-:W-:Y:S02]  /*0420*/  ISETP.LT.AND.EX P3, PT, R10, UR5, !P3, P4 ;  /* 0x000000050a007c0c */ /* 0x000fe4000df61340 */
[----:B------:R-:W-:-:S05]  /*0430*/  @P2 LEA.HI.X R19, R12, UR7, R11, 0x1, P5 ;  /* 0x000000070c132c11 */ /* 0x000fca000a8f0c0b */
[----:B------:R1:W4:Y:S01]  /*0440*/  @P2 LDG.E.U16 R22, desc[UR10][R18.64] ;  /* 0x0000000a12162981 */ /* 0x000322000c1e1500 */
[----:B------:R-:W-:-:S05]  /*0450*/  PRMT R21, RZ, 0x7610, R21 ;  /* 0x00007610ff157816 */ /* 0x000fca0000000015 */
[----:B0-----:R-:W-:-:S04]  /*0460*/  @P3 LEA R16, P4, R7, UR6, 0x1 ;  /* 0x0000000607103c11 */ /* 0x001fc8000f8808ff */
[----:B------:R-:W-:-:S05]  /*0470*/  @P3 LEA.HI.X R17, R7, UR7, R10, 0x1, P4 ;  /* 0x0000000707113c11 */ /* 0x000fca000a0f0c0a */
[----:B------:R0:W5:Y:S01]  /*0480*/  @P3 LDG.E.U16 R21, desc[UR10][R16.64] ;  /* 0x0000000a10153981 */ /* 0x000162000c1e1500 */
[----:B------:R-:W-:Y:S01]  /*0490*/  IABS R15, UR4 ;  /* 0x00000004000f7c13 */ /* 0x000fe20008000000 */
[----:B------:R-:W-:-:S03]  /*04a0*/  IMAD.WIDE.U32 R8, R6, 0x4, R8 ;  /* 0x0000000406087825 */ /* 0x000fc600078e0008 */
[----:B------:R-:W1:Y:S08]  /*04b0*/  I2F.RP R23, R15 ;  /* 0x0000000f00177306 */ /* 0x000e700000209400 */
[----:B-1----:R-:W1:Y:S02]  /*04c0*/  MUFU.RCP R23, R23 ;  /* 0x0000001700177308 */ /* 0x002e640000001000 */
[----:B-1----:R-:W-:-:S06]  /*04d0*/  VIADD R3, R23, 0xffffffe ;  /* 0x0ffffffe17037836 */ /* 0x002fcc0000000000 */
[----:B------:R-:W1:Y:S02]  /*04e0*/  F2I.FTZ.U32.TRUNC.NTZ R3, R3 ;  /* 0x0000000300037305 */ /* 0x000e64000021f000 */
[----:B-1----:R-:W-:Y:S01]  /*04f0*/  IMAD.MOV R19, RZ, RZ, -R3 ;  /* 0x000000ffff137224 */ /* 0x002fe200078e0a03 */
[----:B--2---:R-:W-:-:S03]  /*0500*/  PRMT R18, R2, 0x9910, RZ ;  /* 0x0000991002127816 */ /* 0x004fc600000000ff */
[----:B------:R-:W-:Y:S01]  /*0510*/  IMAD.MOV.U32 R2, RZ, RZ, R19 ;  /* 0x000000ffff027224 */ /* 0x000fe200078e0013 */
[----:B------:R-:W-:Y:S02]  /*0520*/  IABS R19, UR4 ;  /* 0x0000000400137c13 */ /* 0x000fe40008000000 */
[----:B0-----:R-:W-:Y:S01]  /*0530*/  IABS R16, R18 ;  /* 0x0000001200107213 */ /* 0x001fe20000000000 */
[----:B------:R-:W-:Y:S01]  /*0540*/  IMAD R17, R2, R15, RZ ;  /* 0x0000000f02117224 */ /* 0x000fe200078e02ff */
[----:B------:R-:W-:Y:S01]  /*0550*/  LOP3.LUT R18, R18, UR4, RZ, 0x3c, !PT ;  /* 0x0000000412127c12 */ /* 0x000fe2000f8e3cff */
[----:B------:R-:W-:-:S04]  /*0560*/  IMAD.MOV.U32 R2, RZ, RZ, RZ ;  /* 0x000000ffff027224 */ /* 0x000fc800078e00ff */
[----:B------:R-:W-:-:S04]  /*0570*/  IMAD.HI.U32 R17, R3, R17, R2 ;  /* 0x0000001103117227 */ /* 0x000fc800078e0002 */
[----:B------:R-:W-:Y:S01]  /*0580*/  IMAD.MOV.U32 R3, RZ, RZ, R16 ;  /* 0x000000ffff037224 */ /* 0x000fe200078e0010 */
[----:B---3--:R-:W-:Y:S01]  /*0590*/  PRMT R23, R20, 0x9910, RZ ;  /* 0x0000991014177816 */ /* 0x008fe200000000ff */
[----:B------:R-:W-:Y:S02]  /*05a0*/  IMAD.MOV R2, RZ, RZ, -R19 ;  /* 0x000000ffff027224 */ /* 0x000fe400078e0a13 */
[----:B------:R-:W-:Y:S01]  /*05b0*/  IMAD.HI.U32 R16, R17, R3, RZ ;  /* 0x0000000311107227 */ /* 0x000fe200078e00ff */
[----:B------:R-:W-:Y:S02]  /*05c0*/  IABS R24, R23 ;  /* 0x0000001700187213 */ /* 0x000fe40000000000 */
[----:B------:R-:W-:Y:S01]  /*05d0*/  LOP3.LUT R23, R23, UR4, RZ, 0x3c, !PT ;  /* 0x0000000417177c12 */ /* 0x000fe2000f8e3cff */
[----:B------:R-:W-:Y:S02]  /*05e0*/  IMAD R26, R16, R2, R3 ;  /* 0x00000002101a7224 */ /* 0x000fe400078e0203 */
[----:B------:R-:W-:-:S03]  /*05f0*/  IMAD.HI.U32 R3, R17, R24, RZ ;  /* 0x0000001811037227 */ /* 0x000fc600078e00ff */
[----:B------:R-:W-:Y:S01]  /*0600*/  ISETP.GT.U32.AND P5, PT, R15, R26, PT ;  /* 0x0000001a0f00720c */ /* 0x000fe20003fa4070 */
[----:B------:R-:W-:-:S05]  /*0610*/  IMAD R24, R3, R2, R24 ;  /* 0x0000000203187224 */ /* 0x000fca00078e0218 */
[----:B------:R-:W-:Y:S02]  /*0620*/  ISETP.GT.U32.AND P6, PT, R15, R24, PT ;  /* 0x000000180f00720c */ /* 0x000fe40003fc4070 */
[----:B----4-:R-:W-:-:S04]  /*0630*/  PRMT R20, R22, 0x9910, RZ ;  /* 0x0000991016147816 */ /* 0x010fc800000000ff */
[----:B------:R-:W-:Y:S01]  /*0640*/  IABS R22, R20 ;  /* 0x0000001400167213 */ /* 0x000fe20000000000 */
[----:B------:R-:W-:Y:S01]  /*0650*/  @!P5 IMAD.IADD R26, R26, 0x1, -R15 ;  /* 0x000000011a1ad824 */ /* 0x000fe200078e0a0f */
[----:B------:R-:W-:Y:S01]  /*0660*/  LOP3.LUT R20, R20, UR4, RZ, 0x3c, !PT ;  /* 0x0000000414147c12 */ /* 0x000fe2000f8e3cff */
[----:B------:R-:W-:Y:S01]  /*0670*/  @!P5 VIADD R16, R16, 0x1 ;  /* 0x000000011010d836 */ /* 0x000fe20000000000 */
[----:B------:R-:W-:Y:S01]  /*0680*/  ISETP.GE.AND P5, PT, R18, RZ, PT ;  /* 0x000000ff1200720c */ /* 0x000fe20003fa6270 */
[----:B------:R-:W-:Y:S01]  /*0690*/  IMAD.HI.U32 R19, R17, R22, RZ ;  /* 0x0000001611137227 */ /* 0x000fe200078e00ff */
[----:B------:R-:W-:-:S03]  /*06a0*/  ISETP.GE.U32.AND P4, PT, R26, R15, PT ;  /* 0x0000000f1a00720c */ /* 0x000fc60003f86070 */
[----:B------:R-:W-:Y:S02]  /*06b0*/  @!P6 IMAD.IADD R24, R24, 0x1, -R15 ;  /* 0x000000011818e824 */ /* 0x000fe400078e0a0f */
[----:B------:R-:W-:Y:S01]  /*06c0*/  IMAD R22, R19, R2, R22 ;  /* 0x0000000213167224 */ /* 0x000fe200078e0216 */
[----:B-----5:R-:W-:Y:S01]  /*06d0*/  PRMT R18, R21, 0x9910, RZ ;  /* 0x0000991015127816 */ /* 0x020fe200000000ff */
[----:B------:R-:W-:Y:S01]  /*06e0*/  @!P6 VIADD R3, R3, 0x1 ;  /* 0x000000010303e836 */ /* 0x000fe20000000000 */
[----:B------:R-:W-:-:S05]  /*06f0*/  ISETP.GE.AND P6, PT, R23, RZ, PT ;  /* 0x000000ff1700720c */ /* 0x000fca0003fc6270 */
[----:B------:R-:W-:Y:S01]  /*0700*/  @P4 VIADD R16, R16, 0x1 ;  /* 0x0000000110104836 */ /* 0x000fe20000000000 */
[----:B------:R-:W-:Y:S02]  /*0710*/  ISETP.GE.U32.AND P4, PT, R24, R15, PT ;  /* 0x0000000f1800720c */ /* 0x000fe40003f86070 */
[----:B------:R-:W-:Y:S01]  /*0720*/  IABS R24, R18 ;  /* 0x0000001200187213 */ /* 0x000fe20000000000 */
[----:B------:R-:W-:Y:S01]  /*0730*/  @!P5 IMAD.MOV R16, RZ, RZ, -R16 ;  /* 0x000000ffff10d224 */ /* 0x000fe200078e0a10 */
[----:B------:R-:W-:Y:S02]  /*0740*/  ISETP.GT.U32.AND P5, PT, R15, R22, PT ;  /* 0x000000160f00720c */ /* 0x000fe40003fa4070 */
[----:B------:R-:W-:Y:S01]  /*0750*/  LOP3.LUT R18, R18, UR4, RZ, 0x3c, !PT ;  /* 0x0000000412127c12 */ /* 0x000fe2000f8e3cff */
[----:B------:R-:W-:-:S04]  /*0760*/  IMAD.HI.U32 R17, R17, R24, RZ ;  /* 0x0000001811117227 */ /* 0x000fc800078e00ff */
[----:B------:R-:W-:Y:S02]  /*0770*/  IMAD R24, R17, R2, R24 ;  /* 0x0000000211187224 */ /* 0x000fe400078e0218 */
[----:B------:R-:W-:Y:S01]  /*0780*/  @P4 VIADD R3, R3, 0x1 ;  /* 0x0000000103034836 */ /* 0x000fe20000000000 */
[----:B------:R-:W-:-:S03]  /*0790*/  @P0 LEA R2, P4, R13, UR8, 0x1 ;  /* 0x000000080d020c11 */ /* 0x000fc6000f8808ff */
[----:B------:R-:W-:Y:S02]  /*07a0*/  @!P5 IMAD.IADD R22, R22, 0x1, -R15 ;  /* 0x000000011616d824 */ /* 0x000fe400078e0a0f */
[----:B------:R-:W-:Y:S01]  /*07b0*/  IMAD.MOV.U32 R21, RZ, RZ, R3 ;  /* 0x000000ffff157224 */ /* 0x000fe200078e0003 */
[----:B------:R-:W-:Y:S01]  /*07c0*/  @P0 LEA.HI.X R3, R13, UR9, R4, 0x1, P4 ;  /* 0x000000090d030c11 */ /* 0x000fe2000a0f0c04 */
[----:B------:R-:W-:Y:S01]  /*07d0*/  @!P5 VIADD R19, R19, 0x1 ;  /* 0x000000011313d836 */ /* 0x000fe20000000000 */
[----:B------:R-:W-:Y:S01]  /*07e0*/  ISETP.GE.U32.AND P4, PT, R22, R15, PT ;  /* 0x0000000f1600720c */ /* 0x000fe20003f86070 */
[----:B------:R-:W-:Y:S01]  /*07f0*/  @!P6 IMAD.MOV R21, RZ, RZ, -R21 ;  /* 0x000000ffff15e224 */ /* 0x000fe200078e0a15 */
[----:B------:R-:W-:Y:S02]  /*0800*/  ISETP.GT.U32.AND P6, PT, R15, R24, PT ;  /* 0x000000180f00720c */ /* 0x000fe40003fc4070 */
[----:B------:R-:W-:-:S09]  /*0810*/  ISETP.GE.AND P5, PT, R20, RZ, PT ;  /* 0x000000ff1400720c */ /* 0x000fd20003fa6270 */
[----:B------:R-:W-:Y:S01]  /*0820*/  @P4 VIADD R19, R19, 0x1 ;  /* 0x0000000113134836 */ /* 0x000fe20000000000 */
[C---:B------:R-:W-:Y:S01]  /*0830*/  @P1 LEA R4, P4, R5.reuse, UR8, 0x1 ;  /* 0x0000000805041c11 */ /* 0x040fe2000f8808ff */
[----:B------:R-:W-:Y:S02]  /*0840*/  @!P6 IMAD.IADD R24, R24, 0x1, -R15 ;  /* 0x000000011818e824 */ /* 0x000fe400078e0a0f */
[----:B------:R-:W-:Y:S01]  /*0850*/  @!P5 IMAD.MOV R19, RZ, RZ, -R19 ;  /* 0x000000ffff13d224 */ /* 0x000fe200078e0a13 */
[----:B------:R-:W-:Y:S01]  /*0860*/  @P1 LEA.HI.X R5, R5, UR9, R14, 0x1, P4 ;  /* 0x0000000905051c11 */ /* 0x000fe2000a0f0c0e */
[----:B------:R-:W-:Y:S01]  /*0870*/  @!P6 VIADD R17, R17, 0x1 ;  /* 0x000000011111e836 */ /* 0x000fe20000000000 */
[----:B------:R-:W-:Y:S02]  /*0880*/  @P2 LEA R14, P5, R12, UR8, 0x1 ;  /* 0x000000080c0e2c11 */ /* 0x000fe4000f8a08ff */
[----:B------:R-:W-:Y:S02]  /*0890*/  ISETP.GE.U32.AND P4, PT, R24, R15, PT ;  /* 0x0000000f1800720c */ /* 0x000fe40003f86070 */
[----:B------:R-:W-:-:S02]  /*08a0*/  @P2 LEA.HI.X R15, R12, UR9, R11, 0x1, P5 ;  /* 0x000000090c0f2c11 */ /* 0x000fc4000a8f0c0b */
[----:B------:R-:W-:Y:S02]  /*08b0*/  ISETP.GE.AND P5, PT, R18, RZ, PT ;  /* 0x000000ff1200720c */ /* 0x000fe40003fa6270 */
[----:B------:R-:W-:Y:S02]  /*08c0*/  ISETP.NE.AND P6, PT, RZ, UR12, PT ;  /* 0x0000000cff007c0c */ /* 0x000fe4000bfc5270 */
[----:B------:R-:W-:-:S04]  /*08d0*/  LOP3.LUT R18, RZ, UR4, RZ, 0x33, !PT ;  /* 0x00000004ff127c12 */ /* 0x000fc8000f8e33ff */
[C---:B------:R-:W-:Y:S01]  /*08e0*/  SEL R11, R18.reuse, R16, !P6 ;  /* 0x00000010120b7207 */ /* 0x040fe20007000000 */
[----:B------:R-:W-:Y:S01]  /*08f0*/  @P4 VIADD R17, R17, 0x1 ;  /* 0x0000000111114836 */ /* 0x000fe20000000000 */
[C---:B------:R-:W-:Y:S02]  /*0900*/  @P3 LEA R12, P4, R7.reuse, UR8, 0x1 ;  /* 0x00000008070c3c11 */ /* 0x040fe4000f8808ff */
[C---:B------:R-:W-:Y:S01]  /*0910*/  SEL R21, R18.reuse, R21, !P6 ;  /* 0x0000001512157207 */ /* 0x040fe20007000000 */
[----:B------:R-:W-:Y:S01]  /*0920*/  @!P5 IMAD.MOV R17, RZ, RZ, -R17 ;  /* 0x000000ffff11d224 */ /* 0x000fe200078e0a11 */
[C---:B------:R-:W-:Y:S01]  /*0930*/  SEL R19, R18.reuse, R19, !P6 ;  /* 0x0000001312137207 */ /* 0x040fe20007000000 */
[----:B------:R2:W-:Y:S01]  /*0940*/  @P0 STG.E.U16 desc[UR10][R2.64], R11 ;  /* 0x0000000b02000986 */ /* 0x0005e2000c10150a */
[----:B------:R-:W-:Y:S02]  /*0950*/  @P3 LEA.HI.X R13, R7, UR9, R10, 0x1, P4 ;  /* 0x00000009070d3c11 */ /* 0x000fe4000a0f0c0a */
[----:B------:R-:W-:Y:S01]  /*0960*/  SEL R17, R18, R17, !P6 ;  /* 0x0000001112117207 */ /* 0x000fe20007000000 */
[----:B------:R2:W-:Y:S01]  /*0970*/  @P1 STG.E.U16 desc[UR10][R4.64], R21 ;  /* 0x0000001504001986 */ /* 0x0005e2000c10150a */
[----:B------:R-:W-:-:S02]  /*0980*/  ISETP.GE.U32.AND P0, PT, R8, 0x10000, PT ;  /* 0x000100000800780c */ /* 0x000fc40003f06070 */
[----:B------:R-:W-:Y:S01]  /*0990*/  ISETP.LT.U32.AND P1, PT, R8, UR14, PT ;  /* 0x0000000e08007c0c */ /* 0x000fe2000bf21070 */
[----:B------:R2:W-:Y:S01]  /*09a0*/  @P2 STG.E.U16 desc[UR10][R14.64], R19 ;  /* 0x000000130e002986 */ /* 0x0005e2000c10150a */
[C---:B------:R-:W-:Y:S02]  /*09b0*/  ISETP.GE.U32.AND.EX P0, PT, R9.reuse, RZ, PT, P0 ;  /* 0x000000ff0900720c */ /* 0x040fe40003f06100 */
[----:B------:R-:W-:Y:S01]  /*09c0*/  ISETP.LT.AND.EX P1, PT, R9, UR5, PT, P1 ;  /* 0x0000000509007c0c */ /* 0x000fe2000bf21310 */
[----:B------:R2:W-:-:S12]  /*09d0*/  @P3 STG.E.U16 desc[UR10][R12.64], R17 ;  /* 0x000000110c003986 */ /* 0x0005d8000c10150a */
[----:B--2---:R-:W-:Y:S05]  /*09e0*/  @!P0 BRA P1, `(.L_x_3505) ;  /* 0xfffffff800048947 */ /* 0x004fea000083ffff */
[----:B------:R-:W-:Y:S05]  /*09f0*/  EXIT ;  /* 0x000000000000794d */ /* 0x000fea0003800000 */
.L_x_3504:
[----:B------:R-:W0:Y:S02]  /*0a00*/  S2R R5, SR_TID.X ;  /* 0x0000000000057919 */ /* 0x000e240000002100 */
[----:B0-----:R-:W-:-:S03]  /*0a10*/  IMAD.WIDE.U32 R2, R5, 0x4, RZ ;  /* 0x0000000405027825 */ /* 0x001fc600078e00ff */
[----:B------:R-:W-:-:S04]  /*0a20*/  ISETP.GE.U32.AND P0, PT, R2, UR14, PT ;  /* 0x0000000e02007c0c */ /* 0x000fc8000bf06070 */
[----:B------:R-:W-:-:S04]  /*0a30*/  ISETP.GE.AND.EX P0, PT, R3, UR5, PT, P0 ;  /* 0x0000000503007c0c */ /* 0x000fc8000bf06300 */
[----:B------:R-:W-:-:S13]  /*0a40*/  ISETP.GT.U32.OR P0, PT, R5, 0x3fff, P0 ;  /* 0x00003fff0500780c */ /* 0x000fda0000704470 */
[----:B------:R-:W-:Y:S05]  /*0a50*/  @P0 EXIT ;  /* 0x000000000000094d */ /* 0x000fea0003800000 */
[----:B------:R-:W-:Y:S01]  /*0a60*/  UPRMT UR4, UR12, 0x9910, URZ ;  /* 0x000099100c047896 */ /* 0x000fe2000800003f */
[----:B------:R-:W-:Y:S01]  /*0a70*/  IMAD.MOV.U32 R2, RZ, RZ, RZ ;  /* 0x000000ffff027224 */ /* 0x000fe200078e00ff */
[----:B------:R-:W-:Y:S01]  /*0a80*/  ULDC UR13, c[0x0][0x0] ;  /* 0x00000000000d7ab9 */ /* 0x000fe20000000800 */
[----:B------:R-:W-:-:S03]  /*0a90*/  IMAD.MOV.U32 R4, RZ, RZ, RZ ;  /* 0x000000ffff047224 */ /* 0x000fc600078e00ff */
[----:B------:R-:W-:-:S04]  /*0aa0*/  IABS R0, UR4 ;  /* 0x0000000400007c13 */ /* 0x000fc80008000000 */
[----:B------:R-:W0:Y:S08]  /*0ab0*/  I2F.RP R6, R0 ;  /* 0x0000000000067306 */ /* 0x000e300000209400 */
[----:B0-----:R-:W0:Y:S02]  /*0ac0*/  MUFU.RCP R6, R6 ;  /* 0x0000000600067308 */ /* 0x001e240000001000 */
[----:B0-----:R-:W-:-:S06]  /*0ad0*/  VIADD R3, R6, 0xffffffe ;  /* 0x0ffffffe06037836 */ /* 0x001fcc0000000000 */
[----:B------:R-:W0:Y:S02]  /*0ae0*/  F2I.FTZ.U32.TRUNC.NTZ R3, R3 ;  /* 0x0000000300037305 */ /* 0x000e24000021f000 */
[----:B0-----:R-:W-:-:S04]  /*0af0*/  IMAD.MOV R7, RZ, RZ, -R3 ;  /* 0x000000ffff077224 */ /* 0x001fc800078e0a03 */
[----:B------:R-:W-:-:S04]  /*0b00*/  IMAD R7, R7, R0, RZ ;  /* 0x0000000007077224 */ /* 0x000fc800078e02ff */
[----:B------:R-:W-:-:S07]  /*0b10*/  IMAD.HI.U32 R2, R3, R7, R2 ;  /* 0x0000000703027227 */ /* 0x000fce00078e0002 */
.L_x_3506:
[C---:B------:R-:W-:Y:S01]  /*0b20*/  IMAD.SHL.U32 R7, R5.reuse, 0x8, RZ ;  /* 0x0000000805077824 */ /* 0x040fe200078e00ff */
[----:B------:R-:W-:-:S04]  /*0b30*/  SHF.L.U64.HI R16, R5, 0x3, R4 ;  /* 0x0000000305107819 */ /* 0x000fc80000010204 */
[----:B------:R-:W-:-:S04]  /*0b40*/  IADD3 R10, P0, R7, UR6, RZ ;  /* 0x00000006070a7c10 */ /* 0x000fc8000ff1e0ff */
[----:B------:R-:W-:-:S06]  /*0b50*/  IADD3.X R11, R16, UR7, RZ, P0, !PT ;  /* 0x00000007100b7c10 */ /* 0x000fcc00087fe4ff */
[----:B------:R-:W2:Y:S01]  /*0b60*/  LDG.E.64 R10, desc[UR10][R10.64] ;  /* 0x0000000a0a0a7981 */ /* 0x000ea2000c1e1b00 */
[----:B------:R-:W-:Y:S02]  /*0b70*/  IABS R8, UR4 ;  /* 0x0000000400087c13 */ /* 0x000fe40008000000 */
[----:B------:R-:W-:Y:S02]  /*0b80*/  IABS R6, UR4 ;  /* 0x0000000400067c13 */ /* 0x000fe40008000000 */
[----:B------:R-:W0:Y:S03]  /*0b90*/  I2F.RP R14, R8 ;  /* 0x00000008000e7306 */ /* 0x000e260000209400 */
[----:B------:R-:W-:-:S05]  /*0ba0*/  IMAD.MOV R13, RZ, RZ, -R6 ;  /* 0x000000ffff0d7224 */ /* 0x000fca00078e0a06 */
[----:B0-----:R-:W0:Y:S02]  /*0bb0*/  MUFU.RCP R14, R14 ;  /* 0x0000000e000e7308 */ /* 0x001e240000001000 */
[----:B0-----:R-:W-:-:S06]  /*0bc0*/  VIADD R3, R14, 0xffffffe ;  /* 0x0ffffffe0e037836 */ /* 0x001fcc0000000000 */
[----:B------:R-:W0:Y:S02]  /*0bd0*/  F2I.FTZ.U32.TRUNC.NTZ R3, R3 ;  /* 0x0000000300037305 */ /* 0x000e24000021f000 */
[----:B0-----:R-:W-:-:S04]  /*0be0*/  IMAD.MOV R17, RZ, RZ, -R3 ;  /* 0x000000ffff117224 */ /* 0x001fc800078e0a03 */
[----:B------:R-:W-:Y:S01]  /*0bf0*/  IMAD R17, R17, R8, RZ ;  /* 0x0000000811117224 */ /* 0x000fe200078e02ff */
[C---:B--2---:R-:W-:Y:S02]  /*0c00*/  PRMT R12, R10.reuse, 0x9910, RZ ;  /* 0x000099100a0c7816 */ /* 0x044fe400000000ff */
[----:B------:R-:W-:Y:S02]  /*0c10*/  PRMT R14, R10, 0xbb32, RZ ;  /* 0x0000bb320a0e7816 */ /* 0x000fe400000000ff */
[----:B------:R-:W-:Y:S02]  /*0c20*/  IABS R9, R12 ;  /* 0x0000000c00097213 */ /* 0x000fe40000000000 */
[----:B------:R-:W-:Y:S02]  /*0c30*/  IABS R10, R14 ;  /* 0x0000000e000a7213 */ /* 0x000fe40000000000 */
[C---:B------:R-:W-:Y:S01]  /*0c40*/  PRMT R15, R11.reuse, 0x9910, RZ ;  /* 0x000099100b0f7816 */ /* 0x040fe200000000ff */
[----:B------:R-:W-:Y:S01]  /*0c50*/  IMAD.HI.U32 R6, R2, R9, RZ ;  /* 0x0000000902067227 */ /* 0x000fe200078e00ff */
[----:B------:R-:W-:-:S02]  /*0c60*/  PRMT R11, R11, 0xbb32, RZ ;  /* 0x0000bb320b0b7816 */ /* 0x000fc400000000ff */
[----:B------:R-:W-:Y:S01]  /*0c70*/  IABS R18, R15 ;  /* 0x0000000f00127213 */ /* 0x000fe20000000000 */
[----:B------:R-:W-:Y:S01]  /*0c80*/  IMAD R9, R6, R13, R9 ;  /* 0x0000000d06097224 */ /* 0x000fe200078e0209 */
[----:B------:R-:W-:Y:S01]  /*0c90*/  IABS R20, R11 ;  /* 0x0000000b00147213 */ /* 0x000fe20000000000 */
[----:B------:R-:W-:Y:S01]  /*0ca0*/  IMAD.MOV.U32 R2, RZ, RZ, RZ ;  /* 0x000000ffff027224 */ /* 0x000fe200078e00ff */
[----:B------:R-:W-:Y:S02]  /*0cb0*/  LOP3.LUT R12, R12, UR4, RZ, 0x3c, !PT ;  /* 0x000000040c0c7c12 */ /* 0x000fe4000f8e3cff */
[----:B------:R-:W-:Y:S01]  /*0cc0*/  ISETP.GT.U32.AND P3, PT, R0, R9, PT ;  /* 0x000000090000720c */ /* 0x000fe20003f64070 */
[----:B------:R-:W-:Y:S01]  /*0cd0*/  IMAD.HI.U32 R2, R3, R17, R2 ;  /* 0x0000001103027227 */ /* 0x000fe200078e0002 */
[----:B------:R-:W-:Y:S02]  /*0ce0*/  LOP3.LUT R14, R14, UR4, RZ, 0x3c, !PT ;  /* 0x000000040e0e7c12 */ /* 0x000fe4000f8e3cff */
[----:B------:R-:W-:Y:S01]  /*0cf0*/  LOP3.LUT R15, R15, UR4, RZ, 0x3c, !PT ;  /* 0x000000040f0f7c12 */ /* 0x000fe2000f8e3cff */
[----:B------:R-:W-:Y:S01]  /*0d00*/  IMAD.MOV.U32 R17, RZ, RZ, R10 ;  /* 0x000000ffff117224 */ /* 0x000fe200078e000a */
[----:B------:R-:W-:Y:S01]  /*0d10*/  LOP3.LUT R11, R11, UR4, RZ, 0x3c, !PT ;  /* 0x000000040b0b7c12 */ /* 0x000fe2000f8e3cff */
[----:B------:R-:W-:Y:S01]  /*0d20*/  IMAD.HI.U32 R3, R2, R20, RZ ;  /* 0x0000001402037227 */ /* 0x000fe200078e00ff */
[----:B------:R-:W-:-:S03]  /*0d30*/  ISETP.GE.AND P1, PT, R12, RZ, PT ;  /* 0x000000ff0c00720c */ /* 0x000fc60003f26270 */
[----:B------:R-:W-:-:S04]  /*0d40*/  IMAD.HI.U32 R10, R2, R17, RZ ;  /* 0x00000011020a7227 */ /* 0x000fc800078e00ff */
[--C-:B------:R-:W-:Y:S02]  /*0d50*/  @!P3 IMAD.IADD R9, R9, 0x1, -R8.reuse ;  /* 0x000000010909b824 */ /* 0x100fe400078e0a08 */
[----:B------:R-:W-:Y:S02]  /*0d60*/  IMAD R17, R10, R13, R17 ;  /* 0x0000000d0a117224 */ /* 0x000fe400078e0211 */
[----:B------:R-:W-:Y:S01]  /*0d70*/  @!P3 VIADD R6, R6, 0x1 ;  /* 0x000000010606b836 */ /* 0x000fe20000000000 */
[----:B------:R-:W-:Y:S01]  /*0d80*/  ISETP.GE.U32.AND P0, PT, R9, R0, PT ;  /* 0x000000000900720c */ /* 0x000fe20003f06070 */
[----:B------:R-:W-:Y:S02]  /*0d90*/  IMAD.MOV.U32 R0, RZ, RZ, R8 ;  /* 0x000000ffff007224 */ /* 0x000fe400078e0008 */
[----:B------:R-:W-:-:S03]  /*0da0*/  IMAD.HI.U32 R9, R2, R18, RZ ;  /* 0x0000001202097227 */ /* 0x000fc600078e00ff */
[----:B------:R-:W-:Y:S01]  /*0db0*/  ISETP.GT.U32.AND P6, PT, R0, R17, PT ;  /* 0x000000110000720c */ /* 0x000fe20003fc4070 */
[-C--:B------:R-:W-:Y:S02]  /*0dc0*/  IMAD R19, R9, R13.reuse, R18 ;  /* 0x0000000d09137224 */ /* 0x080fe400078e0212 */
[----:B------:R-:W-:-:S03]  /*0dd0*/  IMAD R13, R3, R13, R20 ;  /* 0x0000000d030d7224 */ /* 0x000fc600078e0214 */
[----:B------:R-:W-:Y:S01]  /*0de0*/  ISETP.GT.U32.AND P5, PT, R0, R19, PT ;  /* 0x000000130000720c */ /* 0x000fe20003fa4070 */
[----:B------:R-:W-:Y:S01]  /*0df0*/  @P0 VIADD R6, R6, 0x1 ;  /* 0x0000000106060836 */ /* 0x000fe20000000000 */
[----:B------:R-:W-:-:S03]  /*0e00*/  ISETP.GT.U32.AND P2, PT, R0, R13, PT ;  /* 0x0000000d0000720c */ /* 0x000fc60003f44070 */
[----:B------:R-:W-:Y:S02]  /*0e10*/  @!P1 IMAD.MOV R6, RZ, RZ, -R6 ;  /* 0x000000ffff069224 */ /* 0x000fe400078e0a06 */
[--C-:B------:R-:W-:Y:S02]  /*0e20*/  @!P6 IMAD.IADD R17, R17, 0x1, -R8.reuse ;  /* 0x000000011111e824 */ /* 0x100fe400078e0a08 */
[----:B------:R-:W-:Y:S01]  /*0e30*/  @!P6 VIADD R10, R10, 0x1 ;  /* 0x000000010a0ae836 */ /* 0x000fe20000000000 */
[----:B------:R-:W-:Y:S02]  /*0e40*/  ISETP.GE.AND P6, PT, R14, RZ, PT ;  /* 0x000000ff0e00720c */ /* 0x000fe40003fc6270 */
[----:B------:R-:W-:Y:S01]  /*0e50*/  ISETP.GE.U32.AND P4, PT, R17, R0, PT ;  /* 0x000000001100720c */ /* 0x000fe20003f86070 */
[--C-:B------:R-:W-:Y:S02]  /*0e60*/  @!P5 IMAD.IADD R19, R19, 0x1, -R8.reuse ;  /* 0x000000011313d824 */ /* 0x100fe400078e0a08 */
[----:B------:R-:W-:-:S02]  /*0e70*/  @!P2 IMAD.IADD R13, R13, 0x1, -R8 ;  /* 0x000000010d0da824 */ /* 0x000fc400078e0a08 */
[----:B------:R-:W-:Y:S01]  /*0e80*/  @!P5 VIADD R9, R9, 0x1 ;  /* 0x000000010909d836 */ /* 0x000fe20000000000 */
[-C--:B------:R-:W-:Y:S01]  /*0e90*/  ISETP.GE.U32.AND P3, PT, R19, R0.reuse, PT ;  /* 0x000000001300720c */ /* 0x080fe20003f66070 */
[----:B------:R-:W-:Y:S01]  /*0ea0*/  @!P2 VIADD R3, R3, 0x1 ;  /* 0x000000010303a836 */ /* 0x000fe20000000000 */
[----:B------:R-:W-:Y:S02]  /*0eb0*/  ISETP.GE.U32.AND P0, PT, R13, R0, PT ;  /* 0x000000000d00720c */ /* 0x000fe40003f06070 */
[----:B------:R-:W-:Y:S02]  /*0ec0*/  ISETP.GE.AND P5, PT, R15, RZ, PT ;  /* 0x000000ff0f00720c */ /* 0x000fe40003fa6270 */
[----:B------:R-:W-:Y:S01]  /*0ed0*/  IADD3 R8, P2, R7, UR8, RZ ;  /* 0x0000000807087c10 */ /* 0x000fe2000ff5e0ff */
[----:B------:R-:W-:Y:S01]  /*0ee0*/  @P4 VIADD R10, R10, 0x1 ;  /* 0x000000010a0a4836 */ /* 0x000fe20000000000 */
[----:B------:R-:W-:Y:S02]  /*0ef0*/  ISETP.GE.AND P4, PT, R11, RZ, PT ;  /* 0x000000ff0b00720c */ /* 0x000fe40003f86270 */
[----:B------:R-:W-:Y:S01]  /*0f00*/  LOP3.LUT R11, RZ, UR4, RZ, 0x33, !PT ;  /* 0x00000004ff0b7c12 */ /* 0x000fe2000f8e33ff */
[----:B------:R-:W-:-:S02]  /*0f10*/  @!P6 IMAD.MOV R10, RZ, RZ, -R10 ;  /* 0x000000ffff0ae224 */ /* 0x000fc400078e0a0a */
[----:B------:R-:W-:Y:S01]  /*0f20*/  @P3 VIADD R9, R9, 0x1 ;  /* 0x0000000109093836 */ /* 0x000fe20000000000 */
[----:B------:R-:W-:Y:S01]  /*0f30*/  ISETP.NE.AND P3, PT, RZ, UR12, PT ;  /* 0x0000000cff007c0c */ /* 0x000fe2000bf65270 */
[----:B------:R-:W-:Y:S01]  /*0f40*/  @P0 VIADD R3, R3, 0x1 ;  /* 0x0000000103030836 */ /* 0x000fe20000000000 */
[----:B------:R-:W-:Y:S01]  /*0f50*/  IADD3 R5, P0, R5, UR13, RZ ;  /* 0x0000000d05057c10 */ /* 0x000fe2000ff1e0ff */
[----:B------:R-:W-:Y:S01]  /*0f60*/  @!P5 IMAD.MOV R9, RZ, RZ, -R9 ;  /* 0x000000ffff09d224 */ /* 0x000fe200078e0a09 */
[C---:B------:R-:W-:Y:S02]  /*0f70*/  SEL R6, R11.reuse, R6, !P3 ;  /* 0x000000060b067207 */ /* 0x040fe40005800000 */
[C---:B------:R-:W-:Y:S01]  /*0f80*/  SEL R7, R11.reuse, R10, !P3 ;  /* 0x0000000a0b077207 */ /* 0x040fe20005800000 */
[----:B------:R-:W-:Y:S01]  /*0f90*/  @!P4 IMAD.MOV R3, RZ, RZ, -R3 ;  /* 0x000000ffff03c224 */ /* 0x000fe200078e0a03 */
[----:B------:R-:W-:Y:S01]  /*0fa0*/  SEL R10, R11, R9, !P3 ;  /* 0x000000090b0a7207 */ /* 0x000fe20005800000 */
[----:B------:R-:W-:Y:S01]  /*0fb0*/  IMAD.X R4, RZ, RZ, R4, P0 ;  /* 0x000000ffff047224 */ /* 0x000fe200000e0604 */
[----:B------:R-:W-:-:S02]  /*0fc0*/  PRMT R6, R6, 0x5410, R7 ;  /* 0x0000541006067816 */ /* 0x000fc40000000007 */
[----:B------:R-:W-:Y:S02]  /*0fd0*/  SEL R3, R11, R3, !P3 ;  /* 0x000000030b037207 */ /* 0x000fe40005800000 */
[----:B------:R-:W-:Y:S02]  /*0fe0*/  IADD3.X R9, R16, UR9, RZ, P2, !PT ;  /* 0x0000000910097c10 */ /* 0x000fe400097fe4ff */
[----:B------:R-:W-:Y:S01]  /*0ff0*/  PRMT R7, R10, 0x5410, R3 ;  /* 0x000054100a077816 */ /* 0x000fe20000000003 */
[C---:B------:R-:W-:Y:S01]  /*1000*/  IMAD.SHL.U32 R3, R5.reuse, 0x4, RZ ;  /* 0x0000000405037824 */ /* 0x040fe200078e00ff */
[----:B------:R-:W-:-:S03]  /*1010*/  ISETP.LT.U32.AND P1, PT, R5, 0x4000, PT ;  /* 0x000040000500780c */ /* 0x000fc60003f21070 */
[----:B------:R0:W-:Y:S01]  /*1020*/  STG.E.64 desc[UR10][R8.64], R6 ;  /* 0x0000000608007986 */ /* 0x0001e2000c101b0a */
[----:B------:R-:W-:Y:S02]  /*1030*/  ISETP.GE.U32.AND P0, PT, R3, UR14, PT ;  /* 0x0000000e03007c0c */ /* 0x000fe4000bf06070 */
[----:B------:R-:W-:Y:S02]  /*1040*/  SHF.L.U64.HI R3, R5, 0x2, R4 ;  /* 0x0000000205037819 */ /* 0x000fe40000010204 */
[----:B------:R-:W-:Y:S02]  /*1050*/  ISETP.LT.U32.AND.EX P1, PT, R4, RZ, PT, P1 ;  /* 0x000000ff0400720c */ /* 0x000fe40003f21110 */
[----:B------:R-:W-:-:S13]  /*1060*/  ISETP.GE.AND.EX P0, PT, R3, UR5, PT, P0 ;  /* 0x0000000503007c0c */ /* 0x000fda000bf06300 */
[----:B0-----:R-:W-:Y:S05]  /*1070*/  @!P0 BRA P1, `(.L_x_3506) ;  /* 0xfffffff800a88947 */ /* 0x001fea000083ffff */
[----:B------:R-:W-:Y:S05]  /*1080*/  EXIT ;  /* 0x000000000000794d */ /* 0x000fea0003800000 */
.L_x_3507:
        /* <DEDUP_REMOVED lines=15> */
.L_x_4026:


//--------------------- .text._ZN2at6native61_GLOBAL__N__44eb8e94_28_ForeachBinaryOpScalarList_cu_dda10a6925multi_tensor_apply_kernelINS1_28TensorListScalarListMetadataIlLi2EEENS1_25BinaryOpScalarListFunctorIlLi2ELi1ELi1EEEJSt7dividesIlEEEEvT_T0_DpT1_ --------------------------
	.section	.text._ZN2at6native61_GLOBAL__N__44eb8e94_28_ForeachBinaryOpScalarList_cu_dda10a6925multi_tensor_apply_kernelINS1_28TensorListScalarListMetadataIlLi2EEENS1_25BinaryOpScalarListFunctorIlLi2ELi1ELi1EEEJSt7dividesIlEEEEvT_T0_DpT1_,"ax",@progbits
	.align	128
.text._ZN2at6native61_GLOBAL__N__44eb8e94_28_ForeachBinaryOpScalarList_cu_dda10a6925multi_tensor_apply_kernelINS1_28TensorListScalarListMetadataIlLi2EEENS1_25BinaryOpScalarListFunctorIlLi2ELi1ELi1EEEJSt7dividesIlEEEEvT_T0_DpT1_:
        .type           _ZN2at6native61_GLOBAL__N__44eb8e94_28_ForeachBinaryOpScalarList_cu_dda10a6925multi_tensor_apply_kernelINS1_28TensorListScalarListMetadataIlLi2EEENS1_25BinaryOpScalarListFunctorIlLi2ELi1ELi1EEEJSt7dividesIlEEEEvT_T0_DpT1_,@function
        .size           _ZN2at6native61_GLOBAL__N__44eb8e94_28_ForeachBinaryOpScalarList_cu_dda10a6925multi_tensor_apply_kernelINS1_28TensorListScalarListMetadataIlLi2EEENS1_25BinaryOpScalarListFunctorIlLi2ELi1ELi1EEEJSt7dividesIlEEEEvT_T0_DpT1_,(.L_x_4027 - _ZN2at6native61_GLOBAL__N__44eb8e94_28_ForeachBinaryOpScalarList_cu_dda10a6925multi_tensor_apply_kernelINS1_28TensorListScalarListMetadataIlLi2EEENS1_25BinaryOpScalarListFunctorIlLi2ELi1ELi1EEEJSt7dividesIlEEEEvT_T0_DpT1_)
        .other          _ZN2at6native61_GLOBAL__N__44eb8e94_28_ForeachBinaryOpScalarList_cu_dda10a6925multi_tensor_apply_kernelINS1_28TensorListScalarListMetadataIlLi2EEENS1_25BinaryOpScalarListFunctorIlLi2ELi1ELi1EEEJSt7dividesIlEEEEvT_T0_DpT1_,@"STO_CUDA_ENTRY STV_DEFAULT"
_ZN2at6native61_GLOBAL__N__44eb8e94_28_ForeachBinaryOpScalarList_cu_dda10a6925multi_tensor_apply_kernelINS1_28TensorListScalarListMetadataIlLi2EEENS1_25BinaryOpScalarListFunctorIlLi2ELi1ELi1EEEJSt7dividesIlEEEEvT_T0_DpT1_:
        /* <DEDUP_REMOVED lines=30> */
.L_x_3521:
[----:B01----:R-:W-:Y:S01]  /*01e0*/  IADD3 R13, P1, R10, UR4, RZ ;  /* 0x000000040a0d7c10 */ /* 0x003fe2000ff3e0ff */
[----:B------:R-:W-:Y:S01]  /*01f0*/  IMAD.U32 R2, RZ, RZ, UR12 ;  /* 0x0000000cff027e24 */ /* 0x000fe2000f8e00ff */
[----:B------:R-:W-:Y:S01]  /*0200*/  CS2R R16, SRZ ;  /* 0x0000000000107805 */ /* 0x000fe2000001ff00 */
[----:B------:R-:W-:Y:S01]  /*0210*/  IMAD.U32 R0, RZ, RZ, UR12 ;  /* 0x0000000cff007e24 */ /* 0x000fe2000f8e00ff */
[C---:B------:R-:W-:Y:S01]  /*0220*/  ISETP.GE.U32.AND P0, PT, R13.reuse, 0x10000, PT ;  /* 0x000100000d00780c */ /* 0x040fe20003f06070 */
[----:B------:R-:W-:Y:S01]  /*0230*/  IMAD.X R8, RZ, RZ, UR5, P1 ;  /* 0x00000005ff087e24 */ /* 0x000fe200088e06ff */
[C---:B------:R-:W-:Y:S01]  /*0240*/  ISETP.LT.U32.AND P3, PT, R13.reuse, UR16, PT ;  /* 0x000000100d007c0c */ /* 0x040fe2000bf61070 */
[----:B------:R-:W-:Y:S01]  /*0250*/  IMAD R2, R2, 0x3, RZ ;  /* 0x0000000302027824 */ /* 0x000fe200078e02ff */
[----:B------:R-:W-:Y:S02]  /*0260*/  IADD3 R11, P4, R13, UR12, RZ ;  /* 0x0000000c0d0b7c10 */ /* 0x000fe4000ff9e0ff */
[----:B------:R-:W-:-:S02]  /*0270*/  ISETP.GE.U32.AND.EX P0, PT, R8, RZ, PT, P0 ;  /* 0x000000ff0800720c */ /* 0x000fc40003f06100 */
[-C--:B------:R-:W-:Y:S01]  /*0280*/  IADD3 R2, P6, R2, R13.reuse, RZ ;  /* 0x0000000d02027210 */ /* 0x080fe20007fde0ff */
[--C-:B------:R-:W-:Y:S01]  /*0290*/  IMAD.X R4, RZ, RZ, R8.reuse, P4 ;  /* 0x000000ffff047224 */ /* 0x100fe200020e0608 */
[----:B------:R-:W-:Y:S02]  /*02a0*/  ISETP.LT.AND.EX P0, PT, R8, UR13, !P0, P3 ;  /* 0x0000000d08007c0c */ /* 0x000fe4000c701330 */
[----:B------:R-:W-:Y:S01]  /*02b0*/  LEA R0, P5, R0, R13, 0x1 ;  /* 0x0000000d00007211 */ /* 0x000fe200078a08ff */
[----:B------:R-:W-:Y:S01]  /*02c0*/  IMAD.X R9, RZ, RZ, R8, P6 ;  /* 0x000000ffff097224 */ /* 0x000fe200030e0608 */
[C---:B------:R-:W-:Y:S02]  /*02d0*/  ISETP.GE.U32.AND P2, PT, R11.reuse, 0x10000, PT ;  /* 0x000100000b00780c */ /* 0x040fe40003f46070 */
[----:B------:R-:W-:Y:S02]  /*02e0*/  ISETP.LT.U32.AND P1, PT, R11, UR16, PT ;  /* 0x000000100b007c0c */ /* 0x000fe4000bf21070 */
[----:B------:R-:W-:-:S02]  /*02f0*/  IADD3.X R3, RZ, R8, RZ, P5, !PT ;  /* 0x00000008ff037210 */ /* 0x000fc40002ffe4ff */
[----:B------:R-:W-:Y:S02]  /*0300*/  ISETP.GE.U32.AND.EX P2, PT, R4, RZ, PT, P2 ;  /* 0x000000ff0400720c */ /* 0x000fe40003f46120 */
[----:B------:R-:W-:Y:S02]  /*0310*/  ISETP.GE.U32.AND P3, PT, R0, 0x10000, PT ;  /* 0x000100000000780c */ /* 0x000fe40003f66070 */
[C---:B------:R-:W-:Y:S02]  /*0320*/  @P0 LEA R22, P6, R13.reuse, UR6, 0x3 ;  /* 0x000000060d160c11 */ /* 0x040fe4000f8c18ff */
[----:B------:R-:W-:Y:S02]  /*0330*/  ISETP.GE.U32.AND P5, PT, R2, 0x10000, PT ;  /* 0x000100000200780c */ /* 0x000fe40003fa6070 */
[----:B------:R-:W-:Y:S02]  /*0340*/  @P0 LEA.HI.X R23, R13, UR7, R8, 0x3, P6 ;  /* 0x000000070d170c11 */ /* 0x000fe4000b0f1c08 */
[----:B------:R-:W-:-:S02]  /*0350*/  ISETP.LT.AND.EX P1, PT, R4, UR13, !P2, P1 ;  /* 0x0000000d04007c0c */ /* 0x000fc4000d721310 */
[----:B------:R-:W-:Y:S01]  /*0360*/  ISETP.LT.U32.AND P4, PT, R0, UR16, PT ;  /* 0x0000001000007c0c */ /* 0x000fe2000bf81070 */
[----:B------:R-:W2:Y:S01]  /*0370*/  @P0 LDG.E.64 R16, desc[UR14][R22.64] ;  /* 0x0000000e16100981 */ /* 0x000ea2000c1e1b00 */
[----:B------:R-:W-:Y:S02]  /*0380*/  ISETP.GE.U32.AND.EX P3, PT, R3, RZ, PT, P3 ;  /* 0x000000ff0300720c */ /* 0x000fe40003f66130 */
[----:B------:R-:W-:Y:S02]  /*0390*/  ISETP.LT.U32.AND P2, PT, R2, UR16, PT ;  /* 0x0000001002007c0c */ /* 0x000fe4000bf41070 */
[----:B------:R-:W-:Y:S02]  /*03a0*/  ISETP.GE.U32.AND.EX P5, PT, R9, RZ, PT, P5 ;  /* 0x000000ff0900720c */ /* 0x000fe40003fa6150 */
[----:B------:R-:W-:Y:S02]  /*03b0*/  ISETP.LT.AND.EX P3, PT, R3, UR13, !P3, P4 ;  /* 0x0000000d03007c0c */ /* 0x000fe4000df61340 */
[----:B------:R-:W-:-:S02]  /*03c0*/  ISETP.LT.AND.EX P2, PT, R9, UR13, !P5, P2 ;  /* 0x0000000d09007c0c */ /* 0x000fc4000ef41320 */
[----:B------:R-:W-:-:S04]  /*03d0*/  @P1 LEA R20, P4, R11, UR6, 0x3 ;  /* 0x000000060b141c11 */ /* 0x000fc8000f8818ff */
[----:B------:R-:W-:Y:S02]  /*03e0*/  @P1 LEA.HI.X R21, R11, UR7, R4, 0x3, P4 ;  /* 0x000000070b151c11 */ /* 0x000fe4000a0f1c04 */
[----:B------:R-:W-:Y:S02]  /*03f0*/  CS2R R26, SRZ ;  /* 0x00000000001a7805 */ /* 0x000fe4000001ff00 */
[----:B------:R-:W-:Y:S02]  /*0400*/  CS2R R14, SRZ ;  /* 0x00000000000e7805 */ /* 0x000fe4000001ff00 */
[----:B------:R-:W-:Y:S02]  /*0410*/  @P3 LEA R18, P5, R0, UR6, 0x3 ;  /* 0x0000000600123c11 */ /* 0x000fe4000f8a18ff */
[----:B------:R-:W-:Y:S02]  /*0420*/  @P2 LEA R6, P4, R2, UR6, 0x3 ;  /* 0x0000000602062c11 */ /* 0x000fe4000f8818ff */
[----:B------:R-:W-:-:S02]  /*0430*/  CS2R R30, SRZ ;  /* 0x00000000001e7805 */ /* 0x000fc4000001ff00 */
[----:B------:R-:W-:Y:S01]  /*0440*/  @P3 LEA.HI.X R19, R0, UR7, R3, 0x3, P5 ;  /* 0x0000000700133c11 */ /* 0x000fe2000a8f1c03 */
[----:B------:R0:W5:Y:S01]  /*0450*/  @P1 LDG.E.64 R26, desc[UR14][R20.64] ;  /* 0x0000000e141a1981 */ /* 0x000162000c1e1b00 */
[----:B------:R-:W-:-:S03]  /*0460*/  @P2 LEA.HI.X R7, R2, UR7, R9, 0x3, P4 ;  /* 0x0000000702072c11 */ /* 0x000fc6000a0f1c09 */
[----:B------:R0:W5:Y:S04]  /*0470*/  @P3 LDG.E.64 R14, desc[UR14][R18.64] ;  /* 0x0000000e120e3981 */ /* 0x000168000c1e1b00 */
[----:B------:R0:W5:Y:S01]  /*0480*/  @P2 LDG.E.64 R30, desc[UR14][R6.64] ;  /* 0x0000000e061e2981 */ /* 0x000162000c1e1b00 */
[----:B------:R-:W-:Y:S01]  /*0490*/  BSSY B0, `(.L_x_3509) ;  /* 0x0000021000007945 */ /* 0x000fe20003800000 */
[----:B--2---:R-:W-:-:S04]  /*04a0*/  LOP3.LUT R5, R17, UR11, RZ, 0xfc, !PT ;  /* 0x0000000b11057c12 */ /* 0x004fc8000f8efcff */
[----:B------:R-:W-:-:S13]  /*04b0*/  ISETP.NE.U32.AND P4, PT, R5, RZ, PT ;  /* 0x000000ff0500720c */ /* 0x000fda0003f85070 */
[----:B0-----:R-:W-:Y:S05]  /*04c0*/  @!P4 BRA `(.L_x_3510) ;  /* 0x000000000028c947 */ /* 0x001fea0003800000 */
[----:B------:R-:W-:Y:S01]  /*04d0*/  IMAD.U32 R6, RZ, RZ, UR10 ;  /* 0x0000000aff067e24 */ /* 0x000fe2000f8e00ff */
[----:B------:R-:W-:Y:S01]  /*04e0*/  MOV R7, UR11 ;  /* 0x0000000b00077c02 */ /* 0x000fe20008000f00 */
[----:B------:R-:W-:Y:S01]  /*04f0*/  IMAD.MOV.U32 R6, RZ, RZ, R16 ;  /* 0x000000ffff067224 */ /* 0x000fe200078e0010 */
[----:B------:R-:W-:Y:S01]  /*0500*/  MOV R16, 0x540 ;  /* 0x0000054000107802 */ /* 0x000fe20000000f00 */
[----:B------:R-:W-:Y:S02]  /*0510*/  IMAD.U32 R20, RZ, RZ, UR10 ;  /* 0x0000000aff147e24 */ /* 0x000fe4000f8e00ff */
[----:B------:R-:W-:-:S07]  /*0520*/  IMAD.U32 R21, RZ, RZ, UR11 ;  /* 0x0000000bff157e24 */ /* 0x000fce000f8e00ff */
[----:B-----5:R-:W-:Y:S05]  /*0530*/  CALL.REL.NOINC `($__internal_7_$__cuda_sm20_div_s64) ;  /* 0x0000001400147944 */ /* 0x020fea0003c00000 */
[----:B------:R-:W-:Y:S02]  /*0540*/  IMAD.MOV.U32 R28, RZ, RZ, R6 ;  /* 0x000000ffff1c7224 */ /* 0x000fe400078e0006 */
[----:B------:R-:W-:Y:S01]  /*0550*/  IMAD.MOV.U32 R29, RZ, RZ, R7 ;  /* 0x000000ffff1d7224 */ /* 0x000fe200078e0007 */
[----:B------:R-:W-:Y:S06]  /*0560*/  BRA `(.L_x_3511) ;  /* 0x00000000004c7947 */ /* 0x000fec0003800000 */
.L_x_3510:
[----:B------:R-:W0:Y:S01]  /*0570*/  I2F.U32.RP R5, UR10 ;  /* 0x0000000a00057d06 */ /* 0x000e220008209000 */
[----:B------:R-:W-:Y:S01]  /*0580*/  IADD3 R17, RZ, -UR10, RZ ;  /* 0x8000000aff117c10 */ /* 0x000fe2000fffe0ff */
[----:B------:R-:W-:Y:S01]  /*0590*/  IMAD.MOV.U32 R29, RZ, RZ, RZ ;  /* 0x000000ffff1d7224 */ /* 0x000fe200078e00ff */
[----:B------:R-:W-:-:S05]  /*05a0*/  ISETP.NE.U32.AND P6, PT, RZ, UR10, PT ;  /* 0x0000000aff007c0c */ /* 0x000fca000bfc5070 */
[----:B0-----:R-:W0:Y:S02]  /*05b0*/  MUFU.RCP R5, R5 ;  /* 0x0000000500057308 */ /* 0x001e240000001000 */
[----:B0-----:R-:W-:-:S06]  /*05c0*/  VIADD R6, R5, 0xffffffe ;  /* 0x0ffffffe05067836 */ /* 0x001fcc0000000000 */
[----:B------:R0:W1:Y:S02]  /*05d0*/  F2I.FTZ.U32.TRUNC.NTZ R7, R6 ;  /* 0x0000000600077305 */ /* 0x000064000021f000 */
[----:B0-----:R-:W-:Y:S02]  /*05e0*/  IMAD.MOV.U32 R6, RZ, RZ, RZ ;  /* 0x000000ffff067224 */ /* 0x001fe400078e00ff */
[----:B-1----:R-:W-:-:S04]  /*05f0*/  IMAD R17, R17, R7, RZ ;  /* 0x0000000711117224 */ /* 0x002fc800078e02ff */
[----:B------:R-:W-:-:S06]  /*0600*/  IMAD.HI.U32 R7, R7, R17, R6 ;  /* 0x0000001107077227 */ /* 0x000fcc00078e0006 */
[----:B------:R-:W-:-:S04]  /*0610*/  IMAD.HI.U32 R28, R7, R16, RZ ;  /* 0x00000010071c7227 */ /* 0x000fc800078e00ff */
[----:B------:R-:W-:-:S04]  /*0620*/  IMAD.MOV R7, RZ, RZ, -R28 ;  /* 0x000000ffff077224 */ /* 0x000fc800078e0a1c */
[----:B------:R-:W-:-:S05]  /*0630*/  IMAD R16, R7, UR10, R16 ;  /* 0x0000000a07107c24 */ /* 0x000fca000f8e0210 */
[----:B------:R-:W-:-:S13]  /*0640*/  ISETP.GE.U32.AND P4, PT, R16, UR10, PT ;  /* 0x0000000a10007c0c */ /* 0x000fda000bf86070 */
[----:B------:R-:W-:Y:S02]  /*0650*/  @P4 VIADD R16, R16, -UR10 ;  /* 0x8000000a10104c36 */ /* 0x000fe40008000000 */
[----:B------:R-:W-:-:S03]  /*0660*/  @P4 VIADD R28, R28, 0x1 ;  /* 0x000000011c1c4836 */ /* 0x000fc60000000000 */
[----:B------:R-:W-:-:S13]  /*0670*/  ISETP.GE.U32.AND P5, PT, R16, UR10, PT ;  /* 0x0000000a10007c0c */ /* 0x000fda000bfa6070 */
[----:B------:R-:W-:Y:S02]  /*0680*/  @P5 IADD3 R28, R28, 0x1, RZ ;  /* 0x000000011c1c5810 */ /* 0x000fe40007ffe0ff */
[----:B------:R-:W-:-:S07]  /*0690*/  @!P6 LOP3.LUT R28, RZ, UR10, RZ, 0x33, !PT ;  /* 0x0000000aff1cec12 */ /* 0x000fce000f8e33ff */
.L_x_3511:
[----:B------:R-:W-:Y:S05]  /*06a0*/  BSYNC B0 ;  /* 0x0000000000007941 */ /* 0x000fea0003800000 */
.L_x_3509:
[----:B-----5:R-:W-:Y:S01]  /*06b0*/  LOP3.LUT R5, R27, UR11, RZ, 0xfc, !PT ;  /* 0x0000000b1b057c12 */ /* 0x020fe2000f8efcff */
[----:B------:R-:W-:Y:S03]  /*06c0*/  BSSY B0, `(.L_x_3512) ;  /* 0x0000022000007945 */ /* 0x000fe60003800000 */
[----:B------:R-:W-:-:S13]  /*06d0*/  ISETP.NE.U32.AND P4, PT, R5, RZ, PT ;  /* 0x000000ff0500720c */ /* 0x000fda0003f85070 */
[----:B------:R-:W-:Y:S05]  /*06e0*/  @!P4 BRA `(.L_x_3513) ;  /* 0x00000000002cc947 */ /* 0x000fea0003800000 */
[----:B------:R-:W-:Y:S01]  /*06f0*/  IMAD.U32 R6, RZ, RZ, UR10 ;  /* 0x0000000aff067e24 */ /* 0x000fe2000f8e00ff */
[----:B------:R-:W-:Y:S01]  /*0700*/  MOV R7, UR11 ;  /* 0x0000000b00077c02 */ /* 0x000fe20008000f00 */
[----:B------:R-:W-:Y:S01]  /*0710*/  IMAD.U32 R20, RZ, RZ, UR10 ;  /* 0x0000000aff147e24 */ /* 0x000fe2000f8e00ff */
[----:B------:R-:W-:Y:S01]  /*0720*/  MOV R16, 0x770 ;  /* 0x0000077000107802 */ /* 0x000fe20000000f00 */
[----:B------:R-:W-:Y:S02]  /*0730*/  IMAD.U32 R21, RZ, RZ, UR11 ;  /* 0x0000000bff157e24 */ /* 0x000fe4000f8e00ff */
[----:B------:R-:W-:Y:S02]  /*0740*/  IMAD.MOV.U32 R6, RZ, RZ, R26 ;  /* 0x000000ffff067224 */ /* 0x000fe400078e001a */
[----:B------:R-:W-:-:S07]  /*0750*/  IMAD.MOV.U32 R17, RZ, RZ, R27 ;  /* 0x000000ffff117224 */ /* 0x000fce00078e001b */
[----:B------:R-:W-:Y:S05]  /*0760*/  CALL.REL.NOINC `($__internal_7_$__cuda_sm20_div_s64) ;  /* 0x0000001000887944 */ /* 0x000fea0003c00000 */
[----:B------:R-:W-:Y:S02]  /*0770*/  IMAD.MOV.U32 R26, RZ, RZ, R6 ;  /* 0x000000ffff1a7224 */ /* 0x000fe400078e0006 */
[----:B------:R-:W-:Y:S01]  /*0780*/  IMAD.MOV.U32 R27, RZ, RZ, R7 ;  /* 0x000000ffff1b7224 */ /* 0x000fe200078e0007 */
[----:B------:R-:W-:Y:S06]  /*0790*/  BRA `(.L_x_3514) ;  /* 0x0000000000507947 */ /* 0x000fec0003800000 */
.L_x_3513:
[----:B------:R-:W0:Y:S01]  /*07a0*/  I2F.U32.RP R12, UR10 ;  /* 0x0000000a000c7d06 */ /* 0x000e220008209000 */
[----:B------:R-:W-:Y:S01]  /*07b0*/  IMAD R5, RZ, RZ, -UR10 ;  /* 0x8000000aff057e24 */ /* 0x000fe2000f8e02ff */
[----:B------:R-:W-:Y:S01]  /*07c0*/  ISETP.NE.U32.AND P6, PT, RZ, UR10, PT ;  /* 0x0000000aff007c0c */ /* 0x000fe2000bfc5070 */
[----:B------:R-:W-:-:S05]  /*07d0*/  IMAD.MOV.U32 R27, RZ, RZ, RZ ;  /* 0x000000ffff1b7224 */ /* 0x000fca00078e00ff */
[----:B0-----:R-:W0:Y:S02]  /*07e0*/  MUFU.RCP R12, R12 ;  /* 0x0000000c000c7308 */ /* 0x001e240000001000 */
[----:B0-----:R-:W-:-:S06]  /*07f0*/  IADD3 R6, R12, 0xffffffe, RZ ;  /* 0x0ffffffe0c067810 */ /* 0x001fcc0007ffe0ff */
        /* <DEDUP_REMOVED lines=8> */
[----:B------:R-:W-:Y:S01]  /*0880*/  @P4 VIADD R26, R26, -UR10 ;  /* 0x8000000a1a1a4c36 */ /* 0x000fe20008000000 */
[----:B------:R-:W-:-:S04]  /*0890*/  @P4 IADD3 R5, R5, 0x1, RZ ;  /* 0x0000000105054810 */ /* 0x000fc80007ffe0ff */
[----:B------:R-:W-:-:S13]  /*08a0*/  ISETP.GE.U32.AND P5, PT, R26, UR10, PT ;  /* 0x0000000a1a007c0c */ /* 0x000fda000bfa6070 */
[----:B------:R-:W-:Y:S01]  /*08b0*/  @P5 VIADD R5, R5, 0x1 ;  /* 0x0000000105055836 */ /* 0x000fe20000000000 */
[----:B------:R-:W-:-:S05]  /*08c0*/  @!P6 LOP3.LUT R5, RZ, UR10, RZ, 0x33, !PT ;  /* 0x0000000aff05ec12 */ /* 0x000fca000f8e33ff */
[----:B------:R-:W-:-:S07]  /*08d0*/  IMAD.MOV.U32 R26, RZ, RZ, R5 ;  /* 0x000000ffff1a7224 */ /* 0x000fce00078e0005 */
.L_x_3514:
[----:B------:R-:W-:Y:S05]  /*08e0*/  BSYNC B0 ;  /* 0x0000000000007941 */ /* 0x000fea0003800000 */
.L_x_3512:
[----:B------:R-:W-:Y:S01]  /*08f0*/  LOP3.LUT R5, R15, UR11, RZ, 0xfc, !PT ;  /* 0x0000000b0f057c12 */ /* 0x000fe2000f8efcff */
        /* <DEDUP_REMOVED lines=11> */
[----:B------:R-:W-:Y:S01]  /*09b0*/  MOV R14, R6 ;  /* 0x00000006000e7202 */ /* 0x000fe20000000f00 */
[----:B------:R-:W-:Y:S01]  /*09c0*/  IMAD.MOV.U32 R15, RZ, RZ, R7 ;  /* 0x000000ffff0f7224 */ /* 0x000fe200078e0007 */
[----:B------:R-:W-:Y:S06]  /*09d0*/  BRA `(.L_x_3517) ;  /* 0x0000000000507947 */ /* 0x000fec0003800000 */
.L_x_3516:
[----:B------:R-:W0:Y:S01]  /*09e0*/  I2F.U32.RP R12, UR10 ;  /* 0x0000000a000c7d06 */ /* 0x000e220008209000 */
[----:B------:R-:W-:Y:S01]  /*09f0*/  IMAD R5, RZ, RZ, -UR10 ;  /* 0x8000000aff057e24 */ /* 0x000fe2000f8e02ff */
[----:B------:R-:W-:Y:S01]  /*0a00*/  ISETP.NE.U32.AND P6, PT, RZ, UR10, PT ;  /* 0x0000000aff007c0c */ /* 0x000fe2000bfc5070 */
[----:B------:R-:W-:-:S05]  /*0a10*/  HFMA2.MMA R15, -RZ, RZ, 0, 0 ;  /* 0x00000000ff0f7435 */ /* 0x000fca00000001ff */
[----:B0-----:R-:W0:Y:S02]  /*0a20*/  MUFU.RCP R12, R12 ;  /* 0x0000000c000c7308 */ /* 0x001e240000001000 */
[----:B0-----:R-:W-:-:S06]  /*0a30*/  VIADD R6, R12, 0xffffffe ;  /* 0x0ffffffe0c067836 */ /* 0x001fcc0000000000 */
[----:B------:R0:W1:Y:S02]  /*0a40*/  F2I.FTZ.U32.TRUNC.NTZ R7, R6 ;  /* 0x0000000600077305 */ /* 0x000064000021f000 */
[----:B0-----:R-:W-:Y:S02]  /*0a50*/  IMAD.MOV.U32 R6, RZ, RZ, RZ ;  /* 0x000000ffff067224 */ /* 0x001fe400078e00ff */
[----:B-1----:R-:W-:-:S04]  /*0a60*/  IMAD R5, R5, R7, RZ ;  /* 0x0000000705057224 */ /* 0x002fc800078e02ff */
[----:B------:R-:W-:-:S06]  /*0a70*/  IMAD.HI.U32 R5, R7, R5, R6 ;  /* 0x0000000507057227 */ /* 0x000fcc00078e0006 */
[----:B------:R-:W-:-:S05]  /*0a80*/  IMAD.HI.U32 R5, R5, R14, RZ ;  /* 0x0000000e05057227 */ /* 0x000fca00078e00ff */
[----:B------:R-:W-:-:S05]  /*0a90*/  IADD3 R7, -R5, RZ, RZ ;  /* 0x000000ff05077210 */ /* 0x000fca0007ffe1ff */
[----:B------:R-:W-:-:S05]  /*0aa0*/  IMAD R14, R7, UR10, R14 ;  /* 0x0000000a070e7c24 */ /* 0x000fca000f8e020e */
[----:B------:R-:W-:-:S13]  /*0ab0*/  ISETP.GE.U32.AND P4, PT, R14, UR10, PT ;  /* 0x0000000a0e007c0c */ /* 0x000fda000bf86070 */
[----:B------:R-:W-:Y:S02]  /*0ac0*/  @P4 VIADD R14, R14, -UR10 ;  /* 0x8000000a0e0e4c36 */ /* 0x000fe40008000000 */
[----:B------:R-:W-:-:S03]  /*0ad0*/  @P4 VIADD R5, R5, 0x1 ;  /* 0x0000000105054836 */ /* 0x000fc60000000000 */
[----:B------:R-:W-:-:S13]  /*0ae0*/  ISETP.GE.U32.AND P5, PT, R14, UR10, PT ;  /* 0x0000000a0e007c0c */ /* 0x000fda000bfa6070 */
[----:B------:R-:W-:Y:S01]  /*0af0*/  @P5 VIADD R5, R5, 0x1 ;  /* 0x0000000105055836 */ /* 0x000fe20000000000 */
[----:B------:R-:W-:-:S05]  /*0b00*/  @!P6 LOP3.LUT R5, RZ, UR10, RZ, 0x33, !PT ;  /* 0x0000000aff05ec12 */ /* 0x000fca000f8e33ff */
[----:B------:R-:W-:-:S07]  /*0b10*/  IMAD.MOV.U32 R14, RZ, RZ, R5 ;  /* 0x000000ffff0e7224 */ /* 0x000fce00078e0005 */
.L_x_3517:
[----:B------:R-:W-:Y:S05]  /*0b20*/  BSYNC B0 ;  /* 0x0000000000007941 */ /* 0x000fea0003800000 */
.L_x_3515:
[----:B------:R-:W-:Y:S01]  /*0b30*/  LOP3.LUT R5, R31, UR11, RZ, 0xfc, !PT ;  /* 0x0000000b1f057c12 */ /* 0x000fe2000f8efcff */
[----:B------:R-:W-:Y:S03]  /*0b40*/  BSSY B0, `(.L_x_3518) ;  /* 0x0000021000007945 */ /* 0x000fe60003800000 */
[----:B------:R-:W-:-:S13]  /*0b50*/  ISETP.NE.U32.AND P4, PT, R5, RZ, PT ;  /* 0x000000ff0500720c */ /* 0x000fda0003f85070 */
[----:B------:R-:W-:Y:S05]  /*0b60*/  @!P4 BRA `(.L_x_3519) ;  /* 0x00000000002cc947 */ /* 0x000fea0003800000 */
[----:B------:R-:W-:Y:S01]  /*0b70*/  IMAD.U32 R6, RZ, RZ, UR10 ;  /* 0x0000000aff067e24 */ /* 0x000fe2000f8e00ff */
[----:B------:R-:W-:Y:S01]  /*0b80*/  MOV R6, R30 ;  /* 0x0000001e00067202 */ /* 0x000fe20000000f00 */
[----:B------:R-:W-:Y:S01]  /*0b90*/  IMAD.U32 R20, RZ, RZ, UR10 ;  /* 0x0000000aff147e24 */ /* 0x000fe2000f8e00ff */
[----:B------:R-:W-:Y:S01]  /*0ba0*/  MOV R16, 0xbf0 ;  /* 0x00000bf000107802 */ /* 0x000fe20000000f00 */
[----:B------:R-:W-:Y:S02]  /*0bb0*/  IMAD.U32 R21, RZ, RZ, UR11 ;  /* 0x0000000bff157e24 */ /* 0x000fe4000f8e00ff */
[----:B------:R-:W-:Y:S02]  /*0bc0*/  IMAD.U32 R7, RZ, RZ, UR11 ;  /* 0x0000000bff077e24 */ /* 0x000fe4000f8e00ff */
[----:B------:R-:W-:-:S07]  /*0bd0*/  IMAD.MOV.U32 R17, RZ, RZ, R31 ;  /* 0x000000ffff117224 */ /* 0x000fce00078e001f */
[----:B------:R-:W-:Y:S05]  /*0be0*/  CALL.REL.NOINC `($__internal_7_$__cuda_sm20_div_s64) ;  /* 0x0000000c00687944 */ /* 0x000fea0003c00000 */
[----:B------:R-:W-:Y:S02]  /*0bf0*/  IMAD.MOV.U32 R18, RZ, RZ, R6 ;  /* 0x000000ffff127224 */ /* 0x000fe400078e0006 */
[----:B------:R-:W-:Y:S01]  /*0c00*/  IMAD.MOV.U32 R19, RZ, RZ, R7 ;  /* 0x000000ffff137224 */ /* 0x000fe200078e0007 */
[----:B------:R-:W-:Y:S06]  /*0c10*/  BRA `(.L_x_3520) ;  /* 0x00000000004c7947 */ /* 0x000fec0003800000 */
.L_x_3519:
        /* <DEDUP_REMOVED lines=19> */
.L_x_3520:
[----:B------:R-:W-:Y:S05]  /*0d50*/  BSYNC B0 ;  /* 0x0000000000007941 */ /* 0x000fea0003800000 */
.L_x_3518:
[----:B------:R-:W-:Y:S01]  /*0d60*/  @P0 LEA R16, P6, R13, UR8, 0x3 ;  /* 0x000000080d100c11 */ /* 0x000fe2000f8c18ff */
[----:B------:R-:W-:Y:S01]  /*0d70*/  UIMAD.WIDE.U32 UR4, UR12, 0x4, UR4 ;  /* 0x000000040c0478a5 */ /* 0x000fe2000f8e0004 */
[----:B------:R-:W-:Y:S02]  /*0d80*/  @P1 LEA R6, P5, R11, UR8, 0x3 ;  /* 0x000000080b061c11 */ /* 0x000fe4000f8a18ff */
        /* <DEDUP_REMOVED lines=20> */
.L_x_3508:
        /* <DEDUP_REMOVED lines=8> */
.L_x_3534:
[C---:B------:R-:W-:Y:S02]  /*0f50*/  SHF.L.U32 R2, R0.reuse, 0x5, RZ ;  /* 0x0000000500027819 */ /* 0x040fe400000006ff */
[----:B------:R-:W-:Y:S02]  /*0f60*/  SHF.L.U64.HI R4, R0, 0x5, R3 ;  /* 0x0000000500047819 */ /* 0x000fe40000010203 */
[----:B------:R-:W-:-:S04]  /*0f70*/  IADD3 R6, P0, R2, UR6, RZ ;  /* 0x0000000602067c10 */ /* 0x000fc8000ff1e0ff */
[----:B------:R-:W-:-:S05]  /*0f80*/  IADD3.X R7, R4, UR7, RZ, P0, !PT ;  /* 0x0000000704077c10 */ /* 0x000fca00087fe4ff */
[----:B------:R-:W2:Y:S04]  /*0f90*/  LDG.E.128 R12, desc[UR14][R6.64] ;  /* 0x0000000e060c7981 */ /* 0x000ea8000c1e1d00 */
[----:B------:R0:W5:Y:S01]  /*0fa0*/  LDG.E.128 R8, desc[UR14][R6.64+0x10] ;  /* 0x0000100e06087981 */ /* 0x000162000c1e1d00 */
[----:B------:R-:W-:Y:S01]  /*0fb0*/  BSSY B0, `(.L_x_3522) ;  /* 0x0000023000007945 */ /* 0x000fe20003800000 */
[----:B--2---:R-:W-:-:S04]  /*0fc0*/  LOP3.LUT R5, R13, UR11, RZ, 0xfc, !PT ;  /* 0x0000000b0d057c12 */ /* 0x004fc8000f8efcff */
[----:B------:R-:W-:-:S13]  /*0fd0*/  ISETP.NE.U32.AND P0, PT, R5, RZ, PT ;  /* 0x000000ff0500720c */ /* 0x000fda0003f05070 */
[----:B0-----:R-:W-:Y:S05]  /*0fe0*/  @!P0 BRA `(.L_x_3523) ;  /* 0x00000000002c8947 */ /* 0x001fea0003800000 */
[----:B------:R-:W-:Y:S01]  /*0ff0*/  IMAD.U32 R6, RZ, RZ, UR10 ;  /* 0x0000000aff067e24 */ /* 0x000fe2000f8e00ff */
[----:B------:R-:W-:Y:S01]  /*1000*/  MOV R6, R12 ;  /* 0x0000000c00067202 */ /* 0x000fe20000000f00 */
[----:B------:R-:W-:Y:S01]  /*1010*/  IMAD.U32 R20, RZ, RZ, UR10 ;  /* 0x0000000aff147e24 */ /* 0x000fe2000f8e00ff */
[----:B------:R-:W-:Y:S01]  /*1020*/  MOV R16, 0x1070 ;  /* 0x0000107000107802 */ /* 0x000fe20000000f00 */
[----:B------:R-:W-:Y:S02]  /*1030*/  IMAD.U32 R21, RZ, RZ, UR11 ;  /* 0x0000000bff157e24 */ /* 0x000fe4000f8e00ff */
[----:B------:R-:W-:Y:S02]  /*1040*/  IMAD.U32 R7, RZ, RZ, UR11 ;  /* 0x0000000bff077e24 */ /* 0x000fe4000f8e00ff */
[----:B------:R-:W-:-:S07]  /*1050*/  IMAD.MOV.U32 R17, RZ, RZ, R13 ;  /* 0x000000ffff117224 */ /* 0x000fce00078e000d */
[----:B-----5:R-:W-:Y:S05]  /*1060*/  CALL.REL.NOINC `($__internal_7_$__cuda_sm20_div_s64) ;  /* 0x0000000800487944 */ /* 0x020fea0003c00000 */
[----:B------:R-:W-:Y:S02]  /*1070*/  IMAD.MOV.U32 R12, RZ, RZ, R6 ;  /* 0x000000ffff0c7224 */ /* 0x000fe400078e0006 */
[----:B------:R-:W-:Y:S01]  /*1080*/  IMAD.MOV.U32 R13, RZ, RZ, R7 ;  /* 0x000000ffff0d7224 */ /* 0x000fe200078e0007 */
[----:B------:R-:W-:Y:S06]  /*1090*/  BRA `(.L_x_3524) ;  /* 0x0000000000507947 */ /* 0x000fec0003800000 */
.L_x_3523:
[----:B------:R-:W0:Y:S01]  /*10a0*/  I2F.U32.RP R13, UR10 ;  /* 0x0000000a000d7d06 */ /* 0x000e220008209000 */
[----:B------:R-:W-:Y:S02]  /*10b0*/  IADD3 R5, RZ, -UR10, RZ ;  /* 0x8000000aff057c10 */ /* 0x000fe4000fffe0ff */
[----:B------:R-:W-:-:S05]  /*10c0*/  ISETP.NE.U32.AND P2, PT, RZ, UR10, PT ;  /* 0x0000000aff007c0c */ /* 0x000fca000bf45070 */
[----:B0-----:R-:W0:Y:S02]  /*10d0*/  MUFU.RCP R13, R13 ;  /* 0x0000000d000d7308 */ /* 0x001e240000001000 */
[----:B0-----:R-:W-:Y:S02]  /*10e0*/  VIADD R6, R13, 0xffffffe ;  /* 0x0ffffffe0d067836 */ /* 0x001fe40000000000 */
[----:B------:R-:W-:-:S04]  /*10f0*/  IMAD.MOV.U32 R13, RZ, RZ, RZ ;  /* 0x000000ffff0d7224 */ /* 0x000fc800078e00ff */
        /* <DEDUP_REMOVED lines=12> */
[----:B------:R-:W-:-:S05]  /*11c0*/  @!P2 LOP3.LUT R5, RZ, UR10, RZ, 0x33, !PT ;  /* 0x0000000aff05ac12 */ /* 0x000fca000f8e33ff */
[----:B------:R-:W-:-:S07]  /*11d0*/  IMAD.MOV.U32 R12, RZ, RZ, R5 ;  /* 0x000000ffff0c7224 */ /* 0x000fce00078e0005 */
.L_x_3524:
[----:B------:R-:W-:Y:S05]  /*11e0*/  BSYNC B0 ;  /* 0x0000000000007941 */ /* 0x000fea0003800000 */
.L_x_3522:
[----:B------:R-:W-:Y:S01]  /*11f0*/  LOP3.LUT R5, R15, UR11, RZ, 0xfc, !PT ;  /* 0x0000000b0f057c12 */ /* 0x000fe2000f8efcff */
[----:B------:R-:W-:Y:S03]  /*1200*/  BSSY B0, `(.L_x_3525) ;  /* 0x0000022000007945 */ /* 0x000fe60003800000 */
[----:B------:R-:W-:-:S13]  /*1210*/  ISETP.NE.U32.AND P0, PT, R5, RZ, PT ;  /* 0x000000ff0500720c */ /* 0x000fda0003f05070 */
[----:B------:R-:W-:Y:S05]  /*1220*/  @!P0 BRA `(.L_x_3526) ;  /* 0x00000000002c8947 */ /* 0x000fea0003800000 */
[----:B------:R-:W-:Y:S01]  /*1230*/  MOV R6, UR10 ;  /* 0x0000000a00067c02 */ /* 0x000fe20008000f00 */
[----:B------:R-:W-:Y:S01]  /*1240*/  IMAD.U32 R20, RZ, RZ, UR10 ;  /* 0x0000000aff147e24 */ /* 0x000fe2000f8e00ff */
[----:B------:R-:W-:Y:S01]  /*1250*/  MOV R16, 0x12b0 ;  /* 0x000012b000107802 */ /* 0x000fe20000000f00 */
[----:B------:R-:W-:Y:S02]  /*1260*/  IMAD.U32 R21, RZ, RZ, UR11 ;  /* 0x0000000bff157e24 */ /* 0x000fe4000f8e00ff */
[----:B------:R-:W-:Y:S02]  /*1270*/  IMAD.U32 R7, RZ, RZ, UR11 ;  /* 0x0000000bff077e24 */ /* 0x000fe4000f8e00ff */
[----:B------:R-:W-:Y:S02]  /*1280*/  IMAD.MOV.U32 R6, RZ, RZ, R14 ;  /* 0x000000ffff067224 */ /* 0x000fe400078e000e */
[----:B------:R-:W-:-:S07]  /*1290*/  IMAD.MOV.U32 R17, RZ, RZ, R15 ;  /* 0x000000ffff117224 */ /* 0x000fce00078e000f */
[----:B-----5:R-:W-:Y:S05]  /*12a0*/  CALL.REL.NOINC `($__internal_7_$__cuda_sm20_div_s64) ;  /* 0x0000000400b87944 */ /* 0x020fea0003c00000 */
[----:B------:R-:W-:Y:S01]  /*12b0*/  IMAD.MOV.U32 R14, RZ, RZ, R6 ;  /* 0x000000ffff0e7224 */ /* 0x000fe200078e0006 */
[----:B------:R-:W-:Y:S01]  /*12c0*/  MOV R15, R7 ;  /* 0x00000007000f7202 */ /* 0x000fe20000000f00 */
[----:B------:R-:W-:Y:S06]  /*12d0*/  BRA `(.L_x_3527) ;  /* 0x0000000000507947 */ /* 0x000fec0003800000 */
.L_x_3526:
[----:B------:R-:W0:Y:S01]  /*12e0*/  I2F.U32.RP R15, UR10 ;  /* 0x0000000a000f7d06 */ /* 0x000e220008209000 */
[----:B------:R-:W-:Y:S01]  /*12f0*/  IMAD R5, RZ, RZ, -UR10 ;  /* 0x8000000aff057e24 */ /* 0x000fe2000f8e02ff */
[----:B------:R-:W-:-:S06]  /*1300*/  ISETP.NE.U32.AND P2, PT, RZ, UR10, PT ;  /* 0x0000000aff007c0c */ /* 0x000fcc000bf45070 */
[----:B0-----:R-:W0:Y:S02]  /*1310*/  MUFU.RCP R15, R15 ;  /* 0x0000000f000f7308 */ /* 0x001e240000001000 */
[----:B0-----:R-:W-:Y:S02]  /*1320*/  VIADD R6, R15, 0xffffffe ;  /* 0x0ffffffe0f067836 */ /* 0x001fe40000000000 */
[----:B------:R-:W-:-:S04]  /*1330*/  IMAD.MOV.U32 R15, RZ, RZ, RZ ;  /* 0x000000ffff0f7224 */ /* 0x000fc800078e00ff */
        /* <DEDUP_REMOVED lines=12> */
[----:B------:R-:W-:-:S04]  /*1400*/  @!P2 LOP3.LUT R5, RZ, UR10, RZ, 0x33, !PT ;  /* 0x0000000aff05ac12 */ /* 0x000fc8000f8e33ff */
[----:B------:R-:W-:-:S07]  /*1410*/  MOV R14, R5 ;  /* 0x00000005000e7202 */ /* 0x000fce0000000f00 */
.L_x_3527:
[----:B------:R-:W-:Y:S05]  /*1420*/  BSYNC B0 ;  /* 0x0000000000007941 */ /* 0x000fea0003800000 */
.L_x_3525:
[----:B-----5:R-:W-:Y:S01]  /*1430*/  LOP3.LUT R5, R9, UR11, RZ, 0xfc, !PT ;  /* 0x0000000b09057c12 */ /* 0x020fe2000f8efcff */
        /* <DEDUP_REMOVED lines=10> */
[----:B------:R-:W-:Y:S05]  /*14e0*/  CALL.REL.NOINC `($__internal_7_$__cuda_sm20_div_s64) ;  /* 0x0000000400287944 */ /* 0x000fea0003c00000 */
[----:B------:R-:W-:Y:S01]  /*14f0*/  MOV R8, R6 ;  /* 0x0000000600087202 */ /* 0x000fe20000000f00 */
[----:B------:R-:W-:Y:S01]  /*1500*/  IMAD.MOV.U32 R9, RZ, RZ, R7 ;  /* 0x000000ffff097224 */ /* 0x000fe200078e0007 */
[----:B------:R-:W-:Y:S06]  /*1510*/  BRA `(.L_x_3530) ;  /* 0x0000000000507947 */ /* 0x000fec0003800000 */
.L_x_3529:
[----:B------:R-:W0:Y:S01]  /*1520*/  I2F.U32.RP R9, UR10 ;  /* 0x0000000a00097d06 */ /* 0x000e220008209000 */
[----:B------:R-:W-:Y:S01]  /*1530*/  IMAD R5, RZ, RZ, -UR10 ;  /* 0x8000000aff057e24 */ /* 0x000fe2000f8e02ff */
[----:B------:R-:W-:-:S06]  /*1540*/  ISETP.NE.U32.AND P2, PT, RZ, UR10, PT ;  /* 0x0000000aff007c0c */ /* 0x000fcc000bf45070 */
[----:B0-----:R-:W0:Y:S02]  /*1550*/  MUFU.RCP R9, R9 ;  /* 0x0000000900097308 */ /* 0x001e240000001000 */
[----:B0-----:R-:W-:Y:S02]  /*1560*/  VIADD R6, R9, 0xffffffe ;  /* 0x0ffffffe09067836 */ /* 0x001fe40000000000 */
[----:B------:R-:W-:-:S04]  /*1570*/  IMAD.MOV.U32 R9, RZ, RZ, RZ ;  /* 0x000000ffff097224 */ /* 0x000fc800078e00ff */
[----:B------:R0:W1:Y:S02]  /*1580*/  F2I.FTZ.U32.TRUNC.NTZ R7, R6 ;  /* 0x0000000600077305 */ /* 0x000064000021f000 */
[----:B0-----:R-:W-:Y:S01]  /*1590*/  HFMA2.MMA R6, -RZ, RZ, 0, 0 ;  /* 0x00000000ff067435 */ /* 0x001fe200000001ff */
[----:B-1----:R-:W-:-:S09]  /*15a0*/  IMAD R5, R5, R7, RZ ;  /* 0x0000000705057224 */ /* 0x002fd200078e02ff */
        /* <DEDUP_REMOVED lines=11> */
.L_x_3530:
[----:B------:R-:W-:Y:S05]  /*1660*/  BSYNC B0 ;  /* 0x0000000000007941 */ /* 0x000fea0003800000 */
.L_x_3528:
[----:B------:R-:W-:Y:S01]  /*1670*/  LOP3.LUT R5, R11, UR11, RZ, 0xfc, !PT ;  /* 0x0000000b0b057c12 */ /* 0x000fe2000f8efcff */
[----:B------:R-:W-:Y:S03]  /*1680*/  BSSY B0, `(.L_x_3531) ;  /* 0x0000022000007945 */ /* 0x000fe60003800000 */
[----:B------:R-:W-:-:S13]  /*1690*/  ISETP.NE.U32.AND P0, PT, R5, RZ, PT ;  /* 0x000000ff0500720c */ /* 0x000fda0003f05070 */
[----:B------:R-:W-:Y:S05]  /*16a0*/  @!P0 BRA `(.L_x_3532) ;  /* 0x00000000002c8947 */ /* 0x000fea0003800000 */
[----:B------:R-:W-:Y:S01]  /*16b0*/  IMAD.U32 R6, RZ, RZ, UR10 ;  /* 0x0000000aff067e24 */ /* 0x000fe2000f8e00ff */
[----:B------:R-:W-:Y:S01]  /*16c0*/  MOV R21, UR11 ;  /* 0x0000000b00157c02 */ /* 0x000fe20008000f00 */
[----:B------:R-:W-:Y:S01]  /*16d0*/  IMAD.U32 R20, RZ, RZ, UR10 ;  /* 0x0000000aff147e24 */ /* 0x000fe2000f8e00ff */
[----:B------:R-:W-:Y:S01]  /*16e0*/  MOV R17, R11 ;  /* 0x0000000b00117202 */ /* 0x000fe20000000f00 */
[----:B------:R-:W-:Y:S01]  /*16f0*/  IMAD.U32 R7, RZ, RZ, UR11 ;  /* 0x0000000bff077e24 */ /* 0x000fe2000f8e00ff */
[----:B------:R-:W-:Y:S01]  /*1700*/  MOV R16, 0x1730 ;  /* 0x0000173000107802 */ /* 0x000fe20000000f00 */
[----:B------:R-:W-:-:S07]  /*1710*/  IMAD.MOV.U32 R6, RZ, RZ, R10 ;  /* 0x000000ffff067224 */ /* 0x000fce00078e000a */
[----:B------:R-:W-:Y:S05]  /*1720*/  CALL.REL.NOINC `($__internal_7_$__cuda_sm20_div_s64) ;  /* 0x0000000000987944 */ /* 0x000fea0003c00000 */
[----:B------:R-:W-:Y:S02]  /*1730*/  IMAD.MOV.U32 R10, RZ, RZ, R6 ;  /* 0x000000ffff0a7224 */ /* 0x000fe400078e0006 */
[----:B------:R-:W-:Y:S01]  /*1740*/  IMAD.MOV.U32 R11, RZ, RZ, R7 ;  /* 0x000000ffff0b7224 */ /* 0x000fe200078e0007 */
[----:B------:R-:W-:Y:S06]  /*1750*/  BRA `(.L_x_3533) ;  /* 0x0000000000507947 */ /* 0x000fec0003800000 */
.L_x_3532:
        /* <DEDUP_REMOVED lines=20> */
.L_x_3533:
[----:B------:R-:W-:Y:S05]  /*18a0*/  BSYNC B0 ;  /* 0x0000000000007941 */ /* 0x000fea0003800000 */
.L_x_3531:
[----:B------:R-:W-:-:S04]  /*18b0*/  IADD3 R6, P0, R2, UR8, RZ ;  /* 0x0000000802067c10 */ /* 0x000fc8000ff1e0ff */
[----:B------:R-:W-:Y:S02]  /*18c0*/  IADD3.X R7, R4, UR9, RZ, P0, !PT ;  /* 0x0000000904077c10 */ /* 0x000fe400087fe4ff */
[----:B------:R-:W-:-:S03]  /*18d0*/  IADD3 R0, P0, R0, UR4, RZ ;  /* 0x0000000400007c10 */ /* 0x000fc6000ff1e0ff */
[----:B------:R0:W-:Y:S01]  /*18e0*/  STG.E.128 desc[UR14][R6.64], R12 ;  /* 0x0000000c06007986 */ /* 0x0001e2000c101d0e */
[C---:B------:R-:W-:Y:S01]  /*18f0*/  SHF.L.U32 R2, R0.reuse, 0x2, RZ ;  /* 0x0000000200027819 */ /* 0x040fe200000006ff */
[----:B------:R-:W-:Y:S01]  /*1900*/  IMAD.X R3, RZ, RZ, R3, P0 ;  /* 0x000000ffff037224 */ /* 0x000fe200000e0603 */
[----:B------:R-:W-:Y:S01]  /*1910*/  ISETP.LT.U32.AND P1, PT, R0, 0x4000, PT ;  /* 0x000040000000780c */ /* 0x000fe20003f21070 */
[----:B------:R0:W-:Y:S01]  /*1920*/  STG.E.128 desc[UR14][R6.64+0x10], R8 ;  /* 0x0000100806007986 */ /* 0x0001e2000c101d0e */
[----:B------:R-:W-:Y:S02]  /*1930*/  ISETP.GE.U32.AND P0, PT, R2, UR16, PT ;  /* 0x0000001002007c0c */ /* 0x000fe4000bf06070 */
[----:B------:R-:W-:Y:S02]  /*1940*/  SHF.L.U64.HI R2, R0, 0x2, R3 ;  /* 0x0000000200027819 */ /* 0x000fe40000010203 */
[----:B------:R-:W-:Y:S02]  /*1950*/  ISETP.LT.U32.AND.EX P1, PT, R3, RZ, PT, P1 ;  /* 0x000000ff0300720c */ /* 0x000fe40003f21110 */
[----:B------:R-:W-:-:S13]  /*1960*/  ISETP.GE.AND.EX P0, PT, R2, UR13, PT, P0 ;  /* 0x0000000d02007c0c */ /* 0x000fda000bf06300 */
[----:B0-----:R-:W-:Y:S05]  /*1970*/  @!P0 BRA P1, `(.L_x_3534) ;  /* 0xfffffff400748947 */ /* 0x001fea000083ffff */
[----:B------:R-:W-:Y:S05]  /*1980*/  EXIT ;  /* 0x000000000000794d */ /* 0x000fea0003800000 */
        .weak           $__internal_7_$__cuda_sm20_div_s64
        .type           $__internal_7_$__cuda_sm20_div_s64,@function
        .size           $__internal_7_$__cuda_sm20_div_s64,(.L_x_4027 - $__internal_7_$__cuda_sm20_div_s64)
$__internal_7_$__cuda_sm20_div_s64:
[----:B------:R-:W-:Y:S02]  /*1990*/  IADD3 R19, P5, RZ, -R20, RZ ;  /* 0x80000014ff137210 */ /* 0x000fe40007fbe0ff */
[----:B------:R-:W-:-:S03]  /*19a0*/  ISETP.GE.AND P4, PT, R7, RZ, PT ;  /* 0x000000ff0700720c */ /* 0x000fc60003f86270 */
[----:B------:R-:W-:Y:S01]  /*19b0*/  IMAD.X R22, RZ, RZ, ~R7, P5 ;  /* 0x000000ffff167224 */ /* 0x000fe200028e0e07 */
[----:B------:R-:W-:-:S04]  /*19c0*/  SEL R18, R19, R20, !P4 ;  /* 0x0000001413127207 */ /* 0x000fc80006000000 */
[----:B------:R-:W-:-:S04]  /*19d0*/  SEL R19, R22, R7, !P4 ;  /* 0x0000000716137207 */ /* 0x000fc80006000000 */
[----:B------:R-:W0:Y:S08]  /*19e0*/  I2F.U64.RP R5, R18 ;  /* 0x0000001200057312 */ /* 0x000e300000309000 */
[----:B0-----:R-:W0:Y:S02]  /*19f0*/  MUFU.RCP R23, R5 ;  /* 0x0000000500177308 */ /* 0x001e240000001000 */
[----:B0-----:R-:W-:-:S06]  /*1a00*/  VIADD R23, R23, 0x1ffffffe ;  /* 0x1ffffffe17177836 */ /* 0x001fcc0000000000 */
[----:B------:R0:W1:Y:S02]  /*1a10*/  F2I.U64.TRUNC R24, R23 ;  /* 0x0000001700187311 */ /* 0x000064000020d800 */
[----:B0-----:R-:W-:Y:S02]  /*1a20*/  IMAD.MOV.U32 R23, RZ, RZ, RZ ;  /* 0x000000ffff177224 */ /* 0x001fe400078e00ff */
[----:B-1----:R-:W-:-:S04]  /*1a30*/  IMAD.WIDE.U32 R32, R24, R18, RZ ;  /* 0x0000001218207225 */ /* 0x002fc800078e00ff */
[C---:B------:R-:W-:Y:S01]  /*1a40*/  IMAD R21, R24.reuse, R19, R33 ;  /* 0x0000001318157224 */ /* 0x040fe200078e0221 */
[----:B------:R-:W-:Y:S01]  /*1a50*/  IADD3 R22, P4, RZ, -R32, RZ ;  /* 0x80000020ff167210 */ /* 0x000fe20007f9e0ff */
[----:B------:R-:W-:Y:S02]  /*1a60*/  IMAD.MOV.U32 R33, RZ, RZ, R24 ;  /* 0x000000ffff217224 */ /* 0x000fe400078e0018 */
[----:B------:R-:W-:Y:S02]  /*1a70*/  IMAD R21, R25, R18, R21 ;  /* 0x0000001219157224 */ /* 0x000fe400078e0215 */
[----:B------:R-:W-:-:S03]  /*1a80*/  IMAD.HI.U32 R32, R24, R22, RZ ;  /* 0x0000001618207227 */ /* 0x000fc600078e00ff */
[----:B------:R-:W-:-:S05]  /*1a90*/  IADD3.X R21, RZ, ~R21, RZ, P4, !PT ;  /* 0x80000015ff157210 */ /* 0x000fca00027fe4ff */
[----:B------:R-:W-:-:S04]  /*1aa0*/  IMAD.WIDE.U32 R32, P4, R24, R21, R32 ;  /* 0x0000001518207225 */ /* 0x000fc80007880020 */
[C---:B------:R-:W-:Y:S02]  /*1ab0*/  IMAD R5, R25.reuse, R21, RZ ;  /* 0x0000001519057224 */ /* 0x040fe400078e02ff */
[----:B------:R-:W-:-:S04]  /*1ac0*/  IMAD.HI.U32 R22, P5, R25, R22, R32 ;  /* 0x0000001619167227 */ /* 0x000fc800078a0020 */
[----:B------:R-:W-:Y:S01]  /*1ad0*/  IMAD.HI.U32 R21, R25, R21, RZ ;  /* 0x0000001519157227 */ /* 0x000fe200078e00ff */
[----:B------:R-:W-:-:S03]  /*1ae0*/  IADD3 R33, P6, R5, R22, RZ ;  /* 0x0000001605217210 */ /* 0x000fc60007fde0ff */
[----:B------:R-:W-:Y:S02]  /*1af0*/  IMAD.X R21, R21, 0x1, R25, P4 ;  /* 0x0000000115157824 */ /* 0x000fe400020e0619 */
[----:B------:R-:W-:-:S03]  /*1b00*/  IMAD.WIDE.U32 R24, R33, R18, RZ ;  /* 0x0000001221187225 */ /* 0x000fc600078e00ff */
[----:B------:R-:W-:Y:S01]  /*1b10*/  IADD3.X R21, RZ, RZ, R21, P6, P5 ;  /* 0x000000ffff157210 */ /* 0x000fe200037ea415 */
[----:B------:R-:W-:Y:S01]  /*1b20*/  IMAD R22, R33, R19, R25 ;  /* 0x0000001321167224 */ /* 0x000fe200078e0219 */
[----:B------:R-:W-:-:S03]  /*1b30*/  IADD3 R24, P4, RZ, -R24, RZ ;  /* 0x80000018ff187210 */ /* 0x000fc60007f9e0ff */
[----:B------:R-:W-:Y:S02]  /*1b40*/  IMAD R22, R21, R18, R22 ;  /* 0x0000001215167224 */ /* 0x000fe400078e0216 */
[----:B------:R-:W-:-:S04]  /*1b50*/  IMAD.HI.U32 R32, R33, R24, RZ ;  /* 0x0000001821207227 */ /* 0x000fc800078e00ff */
[----:B------:R-:W-:-:S04]  /*1b60*/  IMAD.X R22, RZ, RZ, ~R22, P4 ;  /* 0x000000ffff167224 */ /* 0x000fc800020e0e16 */
[----:B------:R-:W-:-:S04]  /*1b70*/  IMAD.WIDE.U32 R32, P5, R33, R22, R32 ;  /* 0x0000001621207225 */ /* 0x000fc800078a0020 */
[----:B------:R-:W-:-:S04]  /*1b80*/  IMAD.HI.U32 R5, P4, R21, R24, R32 ;  /* 0x0000001815057227 */ /* 0x000fc80007880020 */
[----:B------:R-:W-:-:S04]  /*1b90*/  IMAD.HI.U32 R24, R21, R22, RZ ;  /* 0x0000001615187227 */ /* 0x000fc800078e00ff */
[----:B------:R-:W-:Y:S01]  /*1ba0*/  IMAD R22, R21, R22, RZ ;  /* 0x0000001615167224 */ /* 0x000fe200078e02ff */
[----:B------:R-:W-:Y:S02]  /*1bb0*/  IADD3.X R24, R24, R21, RZ, P5, !PT ;  /* 0x0000001518187210 */ /* 0x000fe40002ffe4ff */
[----:B------:R-:W-:Y:S02]  /*1bc0*/  ISETP.GE.AND P5, PT, R17, RZ, PT ;  /* 0x000000ff1100720c */ /* 0x000fe40003fa6270 */
[----:B------:R-:W-:-:S04]  /*1bd0*/  IADD3 R21, P6, RZ, -R6, RZ ;  /* 0x80000006ff157210 */ /* 0x000fc80007fde0ff */
[----:B------:R-:W-:Y:S01]  /*1be0*/  SEL R21, R21, R6, !P5 ;  /* 0x0000000615157207 */ /* 0x000fe20006800000 */
[----:B------:R-:W-:Y:S01]  /*1bf0*/  IMAD.X R6, RZ, RZ, ~R17, P6 ;  /* 0x000000ffff067224 */ /* 0x000fe200030e0e11 */
[----:B------:R-:W-:-:S04]  /*1c00*/  IADD3 R5, P6, R22, R5, RZ ;  /* 0x0000000516057210 */ /* 0x000fc80007fde0ff */
[----:B------:R-:W-:Y:S01]  /*1c10*/  SEL R6, R6, R17, !P5 ;  /* 0x0000001106067207 */ /* 0x000fe20006800000 */
[----:B------:R-:W-:Y:S01]  /*1c20*/  IMAD.HI.U32 R22, R5, R21, RZ ;  /* 0x0000001505167227 */ /* 0x000fe200078e00ff */
[----:B------:R-:W-:-:S03]  /*1c30*/  LOP3.LUT R17, R7, R17, RZ, 0x3c, !PT ;  /* 0x0000001107117212 */ /* 0x000fc600078e3cff */
[----:B------:R-:W-:Y:S01]  /*1c40*/  IMAD.WIDE.U32 R32, R5, R6, R22 ;  /* 0x0000000605207225 */ /* 0x000fe200078e0016 */
[----:B------:R-:W-:Y:S02]  /*1c50*/  IADD3.X R23, RZ, RZ, R24, P6, P4 ;  /* 0x000000ffff177210 */ /* 0x000fe400037e8418 */
[----:B------:R-:W-:-:S03]  /*1c60*/  ISETP.GE.AND P6, PT, R17, RZ, PT ;  /* 0x000000ff1100720c */ /* 0x000fc60003fc6270 */
[----:B------:R-:W-:-:S04]  /*1c70*/  IMAD.HI.U32 R22, P4, R23, R21, R32 ;  /* 0x0000001517167227 */ /* 0x000fc80007880020 */
[CC--:B------:R-:W-:Y:S02]  /*1c80*/  IMAD R5, R23.reuse, R6.reuse, RZ ;  /* 0x0000000617057224 */ /* 0x0c0fe400078e02ff */
[----:B------:R-:W-:-:S03]  /*1c90*/  IMAD.HI.U32 R23, R23, R6, RZ ;  /* 0x0000000617177227 */ /* 0x000fc600078e00ff */
[----:B------:R-:W-:Y:S01]  /*1ca0*/  IADD3 R5, P5, R5, R22, RZ ;  /* 0x0000001605057210 */ /* 0x000fe20007fbe0ff */
[----:B------:R-:W-:-:S04]  /*1cb0*/  IMAD.X R17, RZ, RZ, R23, P4 ;  /* 0x000000ffff117224 */ /* 0x000fc800020e0617 */
[----:B------:R-:W-:Y:S01]  /*1cc0*/  IMAD.WIDE.U32 R24, R5, R18, RZ ;  /* 0x0000001205187225 */ /* 0x000fe200078e00ff */
[----:B------:R-:W-:-:S03]  /*1cd0*/  IADD3.X R17, RZ, R17, RZ, P5, !PT ;  /* 0x00000011ff117210 */ /* 0x000fc60002ffe4ff */
[----:B------:R-:W-:Y:S01]  /*1ce0*/  IMAD R22, R5, R19, R25 ;  /* 0x0000001305167224 */ /* 0x000fe200078e0219 */
[----:B------:R-:W-:-:S03]  /*1cf0*/  IADD3 R23, P5, -R24, R21, RZ ;  /* 0x0000001518177210 */ /* 0x000fc60007fbe1ff */
[-C--:B------:R-:W-:Y:S01]  /*1d00*/  IMAD R21, R17, R18.reuse, R22 ;  /* 0x0000001211157224 */ /* 0x080fe200078e0216 */
[----:B------:R-:W-:-:S03]  /*1d10*/  ISETP.GE.U32.AND P4, PT, R23, R18, PT ;  /* 0x000000121700720c */ /* 0x000fc60003f86070 */
[----:B------:R-:W-:Y:S01]  /*1d20*/  IMAD.X R21, R6, 0x1, ~R21, P5 ;  /* 0x0000000106157824 */ /* 0x000fe200028e0e15 */
[----:B------:R-:W-:-:S04]  /*1d30*/  IADD3 R6, P5, R23, -R18, RZ ;  /* 0x8000001217067210 */ /* 0x000fc80007fbe0ff */
[----:B------:R-:W-:-:S04]  /*1d40*/  ISETP.GE.U32.AND.EX P4, PT, R21, R19, PT, P4 ;  /* 0x000000131500720c */ /* 0x000fc80003f86140 */
[----:B------:R-:W-:Y:S01]  /*1d50*/  SEL R23, R6, R23, P4 ;  /* 0x0000001706177207 */ /* 0x000fe20002000000 */
[----:B------:R-:W-:Y:S01]  /*1d60*/  IMAD.X R6, R21, 0x1, ~R19, P5 ;  /* 0x0000000115067824 */ /* 0x000fe200028e0e13 */
[----:B------:R-:W-:-:S04]  /*1d70*/  IADD3 R22, P5, R5, 0x1, RZ ;  /* 0x0000000105167810 */ /* 0x000fc80007fbe0ff */
[----:B------:R-:W-:Y:S01]  /*1d80*/  SEL R22, R22, R5, P4 ;  /* 0x0000000516167207 */ /* 0x000fe20002000000 */
[----:B------:R-:W-:Y:S01]  /*1d90*/  IMAD.X R24, RZ, RZ, R17, P5 ;  /* 0x000000ffff187224 */ /* 0x000fe200028e0611 */
[----:B------:R-:W-:Y:S02]  /*1da0*/  SEL R21, R6, R21, P4 ;  /* 0x0000001506157207 */ /* 0x000fe40002000000 */
[----:B------:R-:W-:Y:S02]  /*1db0*/  ISETP.GE.U32.AND P5, PT, R23, R18, PT ;  /* 0x000000121700720c */ /* 0x000fe40003fa6070 */
[----:B------:R-:W-:Y:S02]  /*1dc0*/  SEL R24, R24, R17, P4 ;  /* 0x0000001118187207 */ /* 0x000fe40002000000 */
[----:B------:R-:W-:Y:S02]  /*1dd0*/  IADD3 R5, P4, R22, 0x1, RZ ;  /* 0x0000000116057810 */ /* 0x000fe40007f9e0ff */
[----:B------:R-:W-:-:S02]  /*1de0*/  ISETP.GE.U32.AND.EX P5, PT, R21, R19, PT, P5 ;  /* 0x000000131500720c */ /* 0x000fc40003fa6150 */
[----:B------:R-:W-:Y:S02]  /*1df0*/  IADD3.X R17, RZ, R24, RZ, P4, !PT ;  /* 0x00000018ff117210 */ /* 0x000fe400027fe4ff */
[----:B------:R-:W-:Y:S02]  /*1e00*/  SEL R5, R5, R22, P5 ;  /* 0x0000001605057207 */ /* 0x000fe40002800000 */
[----:B------:R-:W-:Y:S02]  /*1e10*/  SEL R17, R17, R24, P5 ;  /* 0x0000001811117207 */ /* 0x000fe40002800000 */
[-C--:B------:R-:W-:Y:S02]  /*1e20*/  IADD3 R6, P5, RZ, -R5.reuse, RZ ;  /* 0x80000005ff067210 */ /* 0x080fe40007fbe0ff */
[----:B------:R-:W-:Y:S02]  /*1e30*/  ISETP.NE.U32.AND P4, PT, R20, RZ, PT ;  /* 0x000000ff1400720c */ /* 0x000fe40003f85070 */
[----:B------:R-:W-:Y:S01]  /*1e40*/  SEL R6, R6, R5, !P6 ;  /* 0x0000000506067207 */ /* 0x000fe20007000000 */
[----:B------:R-:W-:Y:S01]  /*1e50*/  IMAD.X R18, RZ, RZ, ~R17, P5 ;  /* 0x000000ffff127224 */ /* 0x000fe200028e0e11 */
[----:B------:R-:W-:-:S04]  /*1e60*/  ISETP.NE.AND.EX P4, PT, R7, RZ, PT, P4 ;  /* 0x000000ff0700720c */ /* 0x000fc80003f85340 */
[----:B------:R-:W-:Y:S01]  /*1e70*/  SEL R18, R18, R17, !P6 ;  /* 0x0000001112127207 */ /* 0x000fe20007000000 */
[----:B------:R-:W-:Y:S01]  /*1e80*/  IMAD.MOV.U32 R17, RZ, RZ, 0x0 ;  /* 0x00000000ff117424 */ /* 0x000fe200078e00ff */
[----:B------:R-:W-:Y:S02]  /*1e90*/  SEL R6, R6, 0xffffffff, P4 ;  /* 0xffffffff06067807 */ /* 0x000fe40002000000 */
[----:B------:R-:W-:Y:S01]  /*1ea0*/  SEL R7, R18, 0xffffffff, P4 ;  /* 0xffffffff12077807 */ /* 0x000fe20002000000 */
[----:B------:R-:W-:Y:S06]  /*1eb0*/  RET.REL.NODEC R16 `(_ZN2at6native61_GLOBAL__N__44eb8e94_28_ForeachBinaryOpScalarList_cu_dda10a6925multi_tensor_apply_kernelINS1_28TensorListScalarListMetadataIlLi2EEENS1_25BinaryOpScalarListFunctorIlLi2ELi1ELi1EEEJSt7dividesIlEEEEvT_T0_DpT1_) ;  /* 0xffffffe010507950 */ /* 0x000fec0003c3ffff */
.L_x_3535:
        /* <DEDUP_REMOVED lines=12> */
.L_x_4027:


//--------------------- .text._ZN2at6native61_GLOBAL__N__44eb8e94_28_ForeachBinaryOpScalarList_cu_dda10a6925multi_tensor_apply_kernelINS1_28TensorListScalarListMetadataIiLi2EEENS1_25BinaryOpScalarListFunctorIiLi2ELi1ELi1EEEJSt7dividesIiEEEEvT_T0_DpT1_ --------------------------
	.section	.text._ZN2at6native61_GLOBAL__N__44eb8e94_28_ForeachBinaryOpScalarList_cu_dda10a6925multi_tensor_apply_kernelINS1_28TensorListScalarListMetadataIiLi2EEENS1_25BinaryOpScalarListFunctorIiLi2ELi1ELi1EEEJSt7dividesIiEEEEvT_T0_DpT1_,"ax",@progbits
	.align	128
.text._ZN2at6native61_GLOBAL__N__44eb8e94_28_ForeachBinaryOpScalarList_cu_dda10a6925multi_tensor_apply_kernelINS1_28TensorListScalarListMetadataIiLi2EEENS1_25BinaryOpScalarListFunctorIiLi2ELi1ELi1EEEJSt7dividesIiEEEEvT_T0_DpT1_:
        .type           _ZN2at6native61_GLOBAL__N__44eb8e94_28_ForeachBinaryOpScalarList_cu_dda10a6925multi_tensor_apply_kernelINS1_28TensorListScalarListMetadataIiLi2EEENS1_25BinaryOpScalarListFunctorIiLi2ELi1ELi1EEEJSt7dividesIiEEEEvT_T0_DpT1_,@function
        .size           _ZN2at6native61_GLOBAL__N__44eb8e94_28_ForeachBinaryOpScalarList_cu_dda10a6925multi_tensor_apply_kernelINS1_28TensorListScalarListMetadataIiLi2EEENS1_25BinaryOpScalarListFunctorIiLi2ELi1ELi1EEEJSt7dividesIiEEEEvT_T0_DpT1_,(.L_x_4029 - _ZN2at6native61_GLOBAL__N__44eb8e94_28_ForeachBinaryOpScalarList_cu_dda10a6925multi_tensor_apply_kernelINS1_28TensorListScalarListMetadataIiLi2EEENS1_25BinaryOpScalarListFunctorIiLi2ELi1ELi1EEEJSt7dividesIiEEEEvT_T0_DpT1_)
        .other          _ZN2at6native61_GLOBAL__N__44eb8e94_28_ForeachBinaryOpScalarList_cu_dda10a6925multi_tensor_apply_kernelINS1_28TensorListScalarListMetadataIiLi2EEENS1_25BinaryOpScalarListFunctorIiLi2ELi1ELi1EEEJSt7dividesIiEEEEvT_T0_DpT1_,@"STO_CUDA_ENTRY STV_DEFAULT"
_ZN2at6native61_GLOBAL__N__44eb8e94_28_ForeachBinaryOpScalarList_cu_dda10a6925multi_tensor_apply_kernelINS1_28TensorListScalarListMetadataIiLi2EEENS1_25BinaryOpScalarListFunctorIiLi2ELi1ELi1EEEJSt7dividesIiEEEEvT_T0_DpT1_:
        /* <DEDUP_REMOVED lines=20> */
[----:B------:R-:W-:Y:S01]  /*0140*/  PLOP3.LUT P0, PT, PT, PT, UP0, 0x80, 0x0 ;  /* 0x000000000000781c */ /* 0x000fe20003f0f008 */
[----:B------:R-:W-:-:S07]  /*0150*/  ULDC.64 UR10, c[0x0][0x208] ;  /* 0x00008200000a7ab9 */ /* 0x000fce0000000a00 */
[----:B------:R-:W-:-:S05]  /*0160*/  ULDC UR12, c[0x0][UR12+0x210] ;  /* 0x000084000c0c7abb */ /* 0x000fca0008000800 */
        /* <DEDUP_REMOVED lines=8> */
.L_x_3537:
[----:B0-----:R-:W-:Y:S02]  /*01f0*/  IADD3 R19, P1, R0, R8, RZ ;  /* 0x0000000800137210 */ /* 0x001fe40007f3e0ff */
[----:B--2---:R-:W-:Y:S02]  /*0200*/  CS2R R20, SRZ ;  /* 0x0000000000147805 */ /* 0x004fe4000001ff00 */
        /* <DEDUP_REMOVED lines=14> */
[----:B------:R0:W2:Y:S01]  /*02f0*/  @P0 LDG.E R21, desc[UR10][R2.64] ;  /* 0x0000000a02150981 */ /* 0x0000a2000c1e1900 */
[----:B------:R-:W-:Y:S01]  /*0300*/  ISETP.GE.U32.AND P2, PT, R7, 0x10000, PT ;  /* 0x000100000700780c */ /* 0x000fe20003f46070 */
[----:B------:R-:W-:Y:S01]  /*0310*/  IMAD.X R10, RZ, RZ, R18, P3 ;  /* 0x000000ffff0a7224 */ /* 0x000fe200018e0612 */
[----:B------:R-:W-:Y:S01]  /*0320*/  @P1 LEA R4, P4, R17, UR6, 0x2 ;  /* 0x0000000611041c11 */ /* 0x000fe2000f8810ff */
[----:B------:R-:W-:Y:S01]  /*0330*/  IMAD.MOV.U32 R22, RZ, RZ, RZ ;  /* 0x000000ffff167224 */ /* 0x000fe200078e00ff */
[----:B------:R-:W-:Y:S01]  /*0340*/  ISETP.LT.U32.AND P3, PT, R7, UR13, PT ;  /* 0x0000000d07007c0c */ /* 0x000fe2000bf61070 */
[----:B------:R-:W-:Y:S01]  /*0350*/  IMAD R12, R6, 0x3, RZ ;  /* 0x00000003060c7824 */ /* 0x000fe200078e02ff */
[C---:B------:R-:W-:Y:S02]  /*0360*/  ISETP.GE.U32.AND.EX P2, PT, R10.reuse, RZ, PT, P2 ;  /* 0x000000ff0a00720c */ /* 0x040fe40003f46120 */
[----:B------:R-:W-:Y:S02]  /*0370*/  @P1 LEA.HI.X R5, R17, UR7, R16, 0x2, P4 ;  /* 0x0000000711051c11 */ /* 0x000fe4000a0f1410 */
[----:B------:R-:W-:-:S03]  /*0380*/  ISETP.LT.AND.EX P2, PT, R10, UR4, !P2, P3 ;  /* 0x000000040a007c0c */ /* 0x000fc6000d741330 */
[----:B------:R1:W3:Y:S01]  /*0390*/  @P1 LDG.E R22, desc[UR10][R4.64] ;  /* 0x0000000a04161981 */ /* 0x0002e2000c1e1900 */
[----:B------:R-:W-:-:S04]  /*03a0*/  IADD3 R11, P4, R12, R19, RZ ;  /* 0x000000130c0b7210 */ /* 0x000fc80007f9e0ff */
[C---:B------:R-:W-:Y:S01]  /*03b0*/  ISETP.GE.U32.AND P3, PT, R11.reuse, 0x10000, PT ;  /* 0x000100000b00780c */ /* 0x040fe20003f66070 */
[----:B------:R-:W-:Y:S01]  /*03c0*/  IMAD.X R12, RZ, RZ, R18, P4 ;  /* 0x000000ffff0c7224 */ /* 0x000fe200020e0612 */
[----:B------:R-:W-:-:S03]  /*03d0*/  ISETP.LT.U32.AND P4, PT, R11, UR13, PT ;  /* 0x0000000d0b007c0c */ /* 0x000fc6000bf81070 */
[C---:B------:R-:W-:Y:S02]  /*03e0*/  @P2 LEA R14, P5, R7.reuse, UR6, 0x2 ;  /* 0x00000006070e2c11 */ /* 0x040fe4000f8a10ff */
[C---:B------:R-:W-:Y:S02]  /*03f0*/  ISETP.GE.U32.AND.EX P3, PT, R12.reuse, RZ, PT, P3 ;  /* 0x000000ff0c00720c */ /* 0x040fe40003f66130 */
[----:B------:R-:W-:Y:S02]  /*0400*/  @P2 LEA.HI.X R15, R7, UR7, R10, 0x2, P5 ;  /* 0x00000007070f2c11 */ /* 0x000fe4000a8f140a */
[----:B------:R-:W-:-:S03]  /*0410*/  ISETP.LT.AND.EX P3, PT, R12, UR4, !P3, P4 ;  /* 0x000000040c007c0c */ /* 0x000fc6000df61340 */
[----:B------:R4:W5:Y:S01]  /*0420*/  @P2 LDG.E R20, desc[UR10][R14.64] ;  /* 0x0000000a0e142981 */ /* 0x000962000c1e1900 */
[----:B------:R-:W-:-:S09]  /*0430*/  IMAD.MOV.U32 R13, RZ, RZ, RZ ;  /* 0x000000ffff0d7224 */ /* 0x000fd200078e00ff */
[----:B0-----:R-:W-:-:S04]  /*0440*/  @P3 LEA R2, P4, R11, UR6, 0x2 ;  /* 0x000000060b023c11 */ /* 0x001fc8000f8810ff */
[----:B------:R-:W-:-:S05]  /*0450*/  @P3 LEA.HI.X R3, R11, UR7, R12, 0x2, P4 ;  /* 0x000000070b033c11 */ /* 0x000fca000a0f140c */
[----:B------:R0:W5:Y:S01]  /*0460*/  @P3 LDG.E R13, desc[UR10][R2.64] ;  /* 0x0000000a020d3981 */ /* 0x000162000c1e1900 */
[----:B------:R-:W-:Y:S01]  /*0470*/  IABS R23, UR12 ;  /* 0x0000000c00177c13 */ /* 0x000fe20008000000 */
[----:B------:R-:W-:-:S03]  /*0480*/  IMAD.WIDE.U32 R8, R6, 0x4, R8 ;  /* 0x0000000406087825 */ /* 0x000fc600078e0008 */
[----:B------:R-:W1:Y:S08]  /*0490*/  I2F.RP R24, R23 ;  /* 0x0000001700187306 */ /* 0x000e700000209400 */
[----:B-1----:R-:W1:Y:S02]  /*04a0*/  MUFU.RCP R24, R24 ;  /* 0x0000001800187308 */ /* 0x002e640000001000 */
[----:B-1----:R-:W-:-:S06]  /*04b0*/  VIADD R4, R24, 0xffffffe ;  /* 0x0ffffffe18047836 */ /* 0x002fcc0000000000 */
[----:B------:R1:W4:Y:S02]  /*04c0*/  F2I.FTZ.U32.TRUNC.NTZ R5, R4 ;  /* 0x0000000400057305 */ /* 0x000324000021f000 */
[----:B-1----:R-:W-:Y:S02]  /*04d0*/  IMAD.MOV.U32 R4, RZ, RZ, RZ ;  /* 0x000000ffff047224 */ /* 0x002fe400078e00ff */
[----:B----4-:R-:W-:-:S04]  /*04e0*/  IMAD.MOV R14, RZ, RZ, -R5 ;  /* 0x000000ffff0e7224 */ /* 0x010fc800078e0a05 */
[----:B------:R-:W-:Y:S01]  /*04f0*/  IMAD R15, R14, R23, RZ ;  /* 0x000000170e0f7224 */ /* 0x000fe200078e02ff */
[----:B------:R-:W-:-:S03]  /*0500*/  IABS R14, UR12 ;  /* 0x0000000c000e7c13 */ /* 0x000fc60008000000 */
[----:B0-----:R-:W-:-:S04]  /*0510*/  IMAD.HI.U32 R2, R5, R15, R4 ;  /* 0x0000000f05027227 */ /* 0x001fc800078e0004 */
[----:B------:R-:W-:Y:S01]  /*0520*/  IMAD.MOV R14, RZ, RZ, -R14 ;  /* 0x000000ffff0e7224 */ /* 0x000fe200078e0a0e */
[----:B--2---:R-:W-:Y:S02]  /*0530*/  IABS R3, R21 ;  /* 0x0000001500037213 */ /* 0x004fe40000000000 */
[----:B------:R-:W-:-:S03]  /*0540*/  LOP3.LUT R21, R21, UR12, RZ, 0x3c, !PT ;  /* 0x0000000c15157c12 */ /* 0x000fc6000f8e3cff */
[----:B------:R-:W-:Y:S02]  /*0550*/  IMAD.MOV.U32 R5, RZ, RZ, R3 ;  /* 0x000000ffff057224 */ /* 0x000fe400078e0003 */
[----:B------:R-:W-:Y:S02]  /*0560*/  IMAD.MOV.U32 R3, RZ, RZ, R14 ;  /* 0x000000ffff037224 */ /* 0x000fe400078e000e */
[----:B------:R-:W-:-:S04]  /*0570*/  IMAD.HI.U32 R14, R2, R5, RZ ;  /* 0x00000005020e7227 */ /* 0x000fc800078e00ff */
[----:B------:R-:W-:Y:S01]  /*0580*/  IMAD R4, R14, R3, R5 ;  /* 0x000000030e047224 */ /* 0x000fe200078e0205 */
[----:B---3--:R-:W-:Y:S02]  /*0590*/  IABS R5, R22 ;  /* 0x0000001600057213 */ /* 0x008fe40000000000 */
[----:B------:R-:W-:Y:S02]  /*05a0*/  LOP3.LUT R22, R22, UR12, RZ, 0x3c, !PT ;  /* 0x0000000c16167c12 */ /* 0x000fe4000f8e3cff */
[----:B------:R-:W-:Y:S01]  /*05b0*/  ISETP.GT.U32.AND P5, PT, R23, R4, PT ;  /* 0x000000041700720c */ /* 0x000fe20003fa4070 */
[----:B------:R-:W-:-:S04]  /*05c0*/  IMAD.HI.U32 R24, R2, R5, RZ ;  /* 0x0000000502187227 */ /* 0x000fc800078e00ff */
[----:B------:R-:W-:-:S05]  /*05d0*/  IMAD R26, R24, R3, R5 ;  /* 0x00000003181a7224 */ /* 0x000fca00078e0205 */
[----:B------:R-:W-:-:S03]  /*05e0*/  ISETP.GT.U32.AND P6, PT, R23, R26, PT ;  /* 0x0000001a1700720c */ /* 0x000fc60003fc4070 */
[--C-:B------:R-:W-:Y:S02]  /*05f0*/  @!P5 IMAD.IADD R4, R4, 0x1, -R23.reuse ;  /* 0x000000010404d824 */ /* 0x100fe400078e0a17 */
[----:B------:R-:W-:Y:S01]  /*0600*/  @!P5 VIADD R14, R14, 0x1 ;  /* 0x000000010e0ed836 */ /* 0x000fe20000000000 */
[----:B------:R-:W-:Y:S02]  /*0610*/  ISETP.GE.AND P5, PT, R21, RZ, PT ;  /* 0x000000ff1500720c */ /* 0x000fe40003fa6270 */
[----:B------:R-:W-:Y:S02]  /*0620*/  ISETP.GE.U32.AND P4, PT, R4, R23, PT ;  /* 0x000000170400720c */ /* 0x000fe40003f86070 */
[----:B-----5:R-:W-:Y:S02]  /*0630*/  IABS R4, R20 ;  /* 0x0000001400047213 */ /* 0x020fe40000000000 */
[----:B------:R-:W-:Y:S01]  /*0640*/  LOP3.LUT R20, R20, UR12, RZ, 0x3c, !PT ;  /* 0x0000000c14147c12 */ /* 0x000fe2000f8e3cff */
[----:B------:R-:W-:-:S02]  /*0650*/  @!P6 IMAD.IADD R26, R26, 0x1, -R23 ;  /* 0x000000011a1ae824 */ /* 0x000fc400078e0a17 */
[----:B------:R-:W-:-:S04]  /*0660*/  IMAD.HI.U32 R5, R2, R4, RZ ;  /* 0x0000000402057227 */ /* 0x000fc800078e00ff */
[----:B------:R-:W-:Y:S02]  /*0670*/  IMAD R4, R5, R3, R4 ;  /* 0x0000000305047224 */ /* 0x000fe400078e0204 */
[----:B------:R-:W-:Y:S01]  /*0680*/  @P4 VIADD R14, R14, 0x1 ;  /* 0x000000010e0e4836 */ /* 0x000fe20000000000 */
[----:B------:R-:W-:Y:S01]  /*0690*/  ISETP.GE.U32.AND P4, PT, R26, R23, PT ;  /* 0x000000171a00720c */ /* 0x000fe20003f86070 */
[----:B------:R-:W-:Y:S01]  /*06a0*/  @!P6 VIADD R24, R24, 0x1 ;  /* 0x000000011818e836 */ /* 0x000fe20000000000 */
[----:B------:R-:W-:Y:S01]  /*06b0*/  IABS R15, R13 ;  /* 0x0000000d000f7213 */ /* 0x000fe20000000000 */
[----:B------:R-:W-:Y:S01]  /*06c0*/  IMAD.MOV.U32 R21, RZ, RZ, R14 ;  /* 0x000000ffff157224 */ /* 0x000fe200078e000e */
[----:B------:R-:W-:Y:S02]  /*06d0*/  ISETP.GE.AND P6, PT, R22, RZ, PT ;  /* 0x000000ff1600720c */ /* 0x000fe40003fc6270 */
[----:B------:R-:W-:Y:S01]  /*06e0*/  LOP3.LUT R13, R13, UR12, RZ, 0x3c, !PT ;  /* 0x0000000c0d0d7c12 */ /* 0x000fe2000f8e3cff */
[----:B------:R-:W-:Y:S01]  /*06f0*/  @!P5 IMAD.MOV R21, RZ, RZ, -R21 ;  /* 0x000000ffff15d224 */ /* 0x000fe200078e0a15 */
[----:B------:R-:W-:Y:S01]  /*0700*/  ISETP.GT.U32.AND P5, PT, R23, R4, PT ;  /* 0x000000041700720c */ /* 0x000fe20003fa4070 */
[----:B------:R-:W-:-:S04]  /*0710*/  IMAD.HI.U32 R22, R2, R15, RZ ;  /* 0x0000000f02167227 */ /* 0x000fc800078e00ff */
[----:B------:R-:W-:Y:S01]  /*0720*/  @P4 VIADD R24, R24, 0x1 ;  /* 0x0000000118184836 */ /* 0x000fe20000000000 */
[C---:B------:R-:W-:Y:S01]  /*0730*/  @P0 LEA R2, P4, R19.reuse, UR8, 0x2 ;  /* 0x0000000813020c11 */ /* 0x040fe2000f8810ff */
[----:B------:R-:W-:Y:S02]  /*0740*/  IMAD R14, R22, R3, R15 ;  /* 0x00000003160e7224 */ /* 0x000fe400078e020f */
[----:B------:R-:W-:Y:S01]  /*0750*/  @!P6 IMAD.MOV R24, RZ, RZ, -R24 ;  /* 0x000000ffff18e224 */ /* 0x000fe200078e0a18 */
[----:B------:R-:W-:Y:S02]  /*0760*/  @P0 LEA.HI.X R3, R19, UR9, R18, 0x2, P4 ;  /* 0x0000000913030c11 */ /* 0x000fe4000a0f1412 */
[----:B------:R-:W-:Y:S01]  /*0770*/  ISETP.GT.U32.AND P6, PT, R23, R14, PT ;  /* 0x0000000e1700720c */ /* 0x000fe20003fc4070 */
[----:B------:R-:W-:Y:S02]  /*0780*/  @!P5 IMAD.IADD R4, R4, 0x1, -R23 ;  /* 0x000000010404d824 */ /* 0x000fe400078e0a17 */
[----:B------:R-:W-:Y:S01]  /*0790*/  @!P5 VIADD R5, R5, 0x1 ;  /* 0x000000010505d836 */ /* 0x000fe20000000000 */
[----:B------:R-:W-:-:S02]  /*07a0*/  ISETP.GE.AND P5, PT, R20, RZ, PT ;  /* 0x000000ff1400720c */ /* 0x000fc40003fa6270 */
[----:B------:R-:W-:-:S07]  /*07b0*/  ISETP.GE.U32.AND P4, PT, R4, R23, PT ;  /* 0x000000170400720c */ /* 0x000fce0003f86070 */
[----:B------:R-:W-:Y:S02]  /*07c0*/  @!P6 IMAD.IADD R14, R14, 0x1, -R23 ;  /* 0x000000010e0ee824 */ /* 0x000fe400078e0a17 */
[----:B------:R-:W-:Y:S01]  /*07d0*/  @!P6 VIADD R22, R22, 0x1 ;  /* 0x000000011616e836 */ /* 0x000fe20000000000 */
[----:B------:R-:W-:-:S03]  /*07e0*/  ISETP.NE.AND P6, PT, RZ, UR12, PT ;  /* 0x0000000cff007c0c */ /* 0x000fc6000bfc5270 */
[----:B------:R-:W-:Y:S01]  /*07f0*/  @P4 VIADD R5, R5, 0x1 ;  /* 0x0000000105054836 */ /* 0x000fe20000000000 */
[----:B------:R-:W-:-:S03]  /*0800*/  @P1 LEA R4, P4, R17, UR8, 0x2 ;  /* 0x0000000811041c11 */ /* 0x000fc6000f8810ff */
[----:B------:R-:W-:Y:S01]  /*0810*/  IMAD.MOV.U32 R18, RZ, RZ, R5 ;  /* 0x000000ffff127224 */ /* 0x000fe200078e0005 */
[----:B------:R-:W-:Y:S02]  /*0820*/  @P1 LEA.HI.X R5, R17, UR9, R16, 0x2, P4 ;  /* 0x0000000911051c11 */ /* 0x000fe4000a0f1410 */
[----:B------:R-:W-:Y:S01]  /*0830*/  ISETP.GE.U32.AND P4, PT, R14, R23, PT ;  /* 0x000000170e00720c */ /* 0x000fe20003f86070 */
[----:B------:R-:W-:Y:S01]  /*0840*/  @!P5 IMAD.MOV R18, RZ, RZ, -R18 ;  /* 0x000000ffff12d224 */ /* 0x000fe200078e0a12 */
[----:B------:R-:W-:-:S04]  /*0850*/  @P2 LEA R14, P5, R7, UR8, 0x2 ;  /* 0x00000008070e2c11 */ /* 0x000fc8000f8a10ff */
[----:B------:R-:W-:Y:S02]  /*0860*/  @P2 LEA.HI.X R15, R7, UR9, R10, 0x2, P5 ;  /* 0x00000009070f2c11 */ /* 0x000fe4000a8f140a */
[----:B------:R-:W-:Y:S02]  /*0870*/  ISETP.GE.AND P5, PT, R13, RZ, PT ;  /* 0x000000ff0d00720c */ /* 0x000fe40003fa6270 */
[----:B------:R-:W-:-:S03]  /*0880*/  LOP3.LUT R7, RZ, UR12, RZ, 0x33, !PT ;  /* 0x0000000cff077c12 */ /* 0x000fc6000f8e33ff */
[----:B------:R-:W-:Y:S01]  /*0890*/  @P4 VIADD R22, R22, 0x1 ;  /* 0x0000000116164836 */ /* 0x000fe20000000000 */
[----:B------:R-:W-:Y:S02]  /*08a0*/  @P3 LEA R10, P4, R11, UR8, 0x2 ;  /* 0x000000080b0a3c11 */ /* 0x000fe4000f8810ff */
[C---:B------:R-:W-:Y:S02]  /*08b0*/  SEL R21, R7.reuse, R21, !P6 ;  /* 0x0000001507157207 */ /* 0x040fe40007000000 */
[C---:B------:R-:W-:Y:S02]  /*08c0*/  SEL R13, R7.reuse, R24, !P6 ;  /* 0x00000018070d7207 */ /* 0x040fe40007000000 */
[----:B------:R-:W-:Y:S01]  /*08d0*/  SEL R17, R7, R18, !P6 ;  /* 0x0000001207117207 */ /* 0x000fe20007000000 */
[----:B------:R-:W-:Y:S01]  /*08e0*/  @!P5 IMAD.MOV R22, RZ, RZ, -R22 ;  /* 0x000000ffff16d224 */ /* 0x000fe200078e0a16 */
[----:B------:R-:W-:Y:S01]  /*08f0*/  @P3 LEA.HI.X R11, R11, UR9, R12, 0x2, P4 ;  /* 0x000000090b0b3c11 */ /* 0x000fe2000a0f140c */
[----:B------:R2:W-:Y:S01]  /*0900*/  @P0 STG.E desc[UR10][R2.64], R21 ;  /* 0x0000001502000986 */ /* 0x0005e2000c10190a */
[----:B------:R-:W-:-:S02]  /*0910*/  ISETP.GE.U32.AND P0, PT, R8, 0x10000, PT ;  /* 0x000100000800780c */ /* 0x000fc40003f06070 */
[----:B------:R-:W-:Y:S01]  /*0920*/  SEL R7, R7, R22, !P6 ;  /* 0x0000001607077207 */ /* 0x000fe20007000000 */
[----:B------:R2:W-:Y:S01]  /*0930*/  @P1 STG.E desc[UR10][R4.64], R13 ;  /* 0x0000000d04001986 */ /* 0x0005e2000c10190a */
[----:B------:R-:W-:Y:S02]  /*0940*/  ISETP.LT.U32.AND P1, PT, R8, UR13, PT ;  /* 0x0000000d08007c0c */ /* 0x000fe4000bf21070 */
[C---:B------:R-:W-:Y:S01]  /*0950*/  ISETP.GE.U32.AND.EX P0, PT, R9.reuse, RZ, PT, P0 ;  /* 0x000000ff0900720c */ /* 0x040fe20003f06100 */
[----:B------:R2:W-:Y:S01]  /*0960*/  @P2 STG.E desc[UR10][R14.64], R17 ;  /* 0x000000110e002986 */ /* 0x0005e2000c10190a */
[----:B------:R-:W-:-:S03]  /*0970*/  ISETP.LT.AND.EX P1, PT, R9, UR4, PT, P1 ;  /* 0x0000000409007c0c */ /* 0x000fc6000bf21310 */
[----:B------:R2:W-:Y:S10]  /*0980*/  @P3 STG.E desc[UR10][R10.64], R7 ;  /* 0x000000070a003986 */ /* 0x0005f4000c10190a */
[----:B------:R-:W-:Y:S05]  /*0990*/  @!P0 BRA P1, `(.L_x_3537) ;  /* 0xfffffff800148947 */ /* 0x000fea000083ffff */
[----:B------:R-:W-:Y:S05]  /*09a0*/  EXIT ;  /* 0x000000000000794d */ /* 0x000fea0003800000 */
.L_x_3536:
[----:B------:R-:W0:Y:S02]  /*09b0*/  S2R R3, SR_TID.X ;  /* 0x0000000000037919 */ /* 0x000e240000002100 */
[----:B0-----:R-:W-:-:S03]  /*09c0*/  IMAD.WIDE.U32 R4, R3, 0x4, RZ ;  /* 0x0000000403047825 */ /* 0x001fc600078e00ff */
[----:B------:R-:W-:-:S04]  /*09d0*/  ISETP.GE.U32.AND P0, PT, R4, UR13, PT ;  /* 0x0000000d04007c0c */ /* 0x000fc8000bf06070 */
[----:B------:R-:W-:-:S04]  /*09e0*/  ISETP.GE.AND.EX P0, PT, R5, UR4, PT, P0 ;  /* 0x0000000405007c0c */ /* 0x000fc8000bf06300 */
[----:B------:R-:W-:-:S13]  /*09f0*/  ISETP.GT.U32.OR P0, PT, R3, 0x3fff, P0 ;  /* 0x00003fff0300780c */ /* 0x000fda0000704470 */
[----:B------:R-:W-:Y:S05]  /*0a00*/  @P0 EXIT ;  /* 0x000000000000094d */ /* 0x000fea0003800000 */
[----:B------:R-:W-:Y:S01]  /*0a10*/  IABS R0, UR12 ;  /* 0x0000000c00007c13 */ /* 0x000fe20008000000 */
[----:B------:R-:W-:Y:S01]  /*0a20*/  IMAD.MOV.U32 R8, RZ, RZ, RZ ;  /* 0x000000ffff087224 */ /* 0x000fe200078e00ff */
[----:B------:R-:W-:Y:S01]  /*0a30*/  ULDC UR5, c[0x0][0x0] ;  /* 0x0000000000057ab9 */ /* 0x000fe20000000800 */
[----:B------:R-:W-:Y:S01]  /*0a40*/  IMAD.MOV.U32 R2, RZ, RZ, RZ ;  /* 0x000000ffff027224 */ /* 0x000fe200078e00ff */
[----:B------:R-:W0:Y:S08]  /*0a50*/  I2F.RP R4, R0 ;  /* 0x0000000000047306 */ /* 0x000e300000209400 */
[----:B0-----:R-:W0:Y:S02]  /*0a60*/  MUFU.RCP R4, R4 ;  /* 0x0000000400047308 */ /* 0x001e240000001000 */
[----:B0-----:R-:W-:-:S06]  /*0a70*/  VIADD R9, R4, 0xffffffe ;  /* 0x0ffffffe04097836 */ /* 0x001fcc0000000000 */
[----:B------:R-:W0:Y:S02]  /*0a80*/  F2I.FTZ.U32.TRUNC.NTZ R9, R9 ;  /* 0x0000000900097305 */ /* 0x000e24000021f000 */
[----:B0-----:R-:W-:-:S04]  /*0a90*/  IMAD.MOV R5, RZ, RZ, -R9 ;  /* 0x000000ffff057224 */ /* 0x001fc800078e0a09 */
[----:B------:R-:W-:-:S04]  /*0aa0*/  IMAD R5, R5, R0, RZ ;  /* 0x0000000005057224 */ /* 0x000fc800078e02ff */
[----:B------:R-:W-:-:S07]  /*0ab0*/  IMAD.HI.U32 R8, R9, R5, R8 ;  /* 0x0000000509087227 */ /* 0x000fce00078e0008 */
.L_x_3538:
[C---:B------:R-:W-:Y:S01]  /*0ac0*/  IMAD.SHL.U32 R10, R3.reuse, 0x10, RZ ;  /* 0x00000010030a7824 */ /* 0x040fe200078e00ff */
[----:B------:R-:W-:-:S04]  /*0ad0*/  SHF.L.U64.HI R16, R3, 0x4, R2 ;  /* 0x0000000403107819 */ /* 0x000fc80000010202 */
[----:B------:R-:W-:-:S04]  /*0ae0*/  IADD3 R4, P0, R10, UR6, RZ ;  /* 0x000000060a047c10 */ /* 0x000fc8000ff1e0ff */
[----:B------:R-:W-:-:S06]  /*0af0*/  IADD3.X R5, R16, UR7, RZ, P0, !PT ;  /* 0x0000000710057c10 */ /* 0x000fcc00087fe4ff */
[----:B------:R-:W2:Y:S01]  /*0b00*/  LDG.E.128 R4, desc[UR10][R4.64] ;  /* 0x0000000a04047981 */ /* 0x000ea2000c1e1d00 */
[----:B------:R-:W-:Y:S02]  /*0b10*/  IABS R11, UR12 ;  /* 0x0000000c000b7c13 */ /* 0x000fe40008000000 */
[----:B------:R-:W-:Y:S02]  /*0b20*/  IABS R9, UR12 ;  /* 0x0000000c00097c13 */ /* 0x000fe40008000000 */
[----:B------:R-:W0:Y:S03]  /*0b30*/  I2F.RP R14, R11 ;  /* 0x0000000b000e7306 */ /* 0x000e260000209400 */
[----:B------:R-:W-:-:S05]  /*0b40*/  IMAD.MOV R15, RZ, RZ, -R9 ;  /* 0x000000ffff0f7224 */ /* 0x000fca00078e0a09 */
[----:B0-----:R-:W0:Y:S02]  /*0b50*/  MUFU.RCP R14, R14 ;  /* 0x0000000e000e7308 */ /* 0x001e240000001000 */
[----:B0-----:R-:W-:-:S06]  /*0b60*/  VIADD R13, R14, 0xffffffe ;  /* 0x0ffffffe0e0d7836 */ /* 0x001fcc0000000000 */
[----:B------:R-:W0:Y:S01]  /*0b70*/  F2I.FTZ.U32.TRUNC.NTZ R13, R13 ;  /* 0x0000000d000d7305 */ /* 0x000e22000021f000 */
[----:B--2---:R-:W-:Y:S02]  /*0b80*/  IABS R12, R7 ;  /* 0x00000007000c7213 */ /* 0x004fe40000000000 */
[----:B------:R-:W-:Y:S02]  /*0b90*/  IABS R14, R6 ;  /* 0x00000006000e7213 */ /* 0x000fe40000000000 */
[----:B------:R-:W-:Y:S01]  /*0ba0*/  IABS R18, R5 ;  /* 0x0000000500127213 */ /* 0x000fe20000000000 */
[----:B------:R-:W-:Y:S01]  /*0bb0*/  IMAD.HI.U32 R9, R8, R12, RZ ;  /* 0x0000000c08097227 */ /* 0x000fe200078e00ff */
[----:B------:R-:W-:Y:S02]  /*0bc0*/  IABS R21, R4 ;  /* 0x0000000400157213 */ /* 0x000fe40000000000 */
[----:B------:R-:W-:Y:S01]  /*0bd0*/  LOP3.LUT R7, R7, UR12, RZ, 0x3c, !PT ;  /* 0x0000000c07077c12 */ /* 0x000fe2000f8e3cff */
[----:B------:R-:W-:Y:S01]  /*0be0*/  IMAD R17, R9, R15, R12 ;  /* 0x0000000f09117224 */ /* 0x000fe200078e020c */
[----:B------:R-:W-:Y:S01]  /*0bf0*/  LOP3.LUT R6, R6, UR12, RZ, 0x3c, !PT ;  /* 0x0000000c06067c12 */ /* 0x000fe2000f8e3cff */
[----:B0-----:R-:W-:Y:S01]  /*0c00*/  IMAD.MOV R8, RZ, RZ, -R13 ;  /* 0x000000ffff087224 */ /* 0x001fe200078e0a0d */
[----:B------:R-:W-:Y:S01]  /*0c10*/  LOP3.LUT R5, R5, UR12, RZ, 0x3c, !PT ;  /* 0x0000000c05057c12 */ /* 0x000fe2000f8e3cff */
[----:B------:R-:W-:Y:S01]  /*0c20*/  IMAD.MOV.U32 R12, RZ, RZ, RZ ;  /* 0x000000ffff0c7224 */ /* 0x000fe200078e00ff */
[----:B------:R-:W-:Y:S01]  /*0c30*/  ISETP.GT.U32.AND P3, PT, R0, R17, PT ;  /* 0x000000110000720c */ /* 0x000fe20003f64070 */
[----:B------:R-:W-:Y:S01]  /*0c40*/  IMAD R19, R8, R11, RZ ;  /* 0x0000000b08137224 */ /* 0x000fe200078e02ff */
[----:B------:R-:W-:-:S03]  /*0c50*/  LOP3.LUT R4, R4, UR12, RZ, 0x3c, !PT ;  /* 0x0000000c04047c12 */ /* 0x000fc6000f8e3cff */
[----:B------:R-:W-:-:S04]  /*0c60*/  IMAD.HI.U32 R8, R13, R19, R12 ;  /* 0x000000130d087227 */ /* 0x000fc800078e000c */
[----:B------:R-:W-:Y:S02]  /*0c70*/  IMAD.MOV.U32 R19, RZ, RZ, R14 ;  /* 0x000000ffff137224 */ /* 0x000fe400078e000e */
[----:B------:R-:W-:-:S04]  /*0c80*/  IMAD.HI.U32 R13, R8, R18, RZ ;  /* 0x00000012080d7227 */ /* 0x000fc800078e00ff */
[----:B------:R-:W-:Y:S02]  /*0c90*/  @!P3 IMAD.IADD R17, R17, 0x1, -R11 ;  /* 0x000000011111b824 */ /* 0x000fe400078e0a0b */
[----:B------:R-:W-:-:S03]  /*0ca0*/  IMAD.HI.U32 R14, R8, R19, RZ ;  /* 0x00000013080e7227 */ /* 0x000fc600078e00ff */
[----:B------:R-:W-:Y:S01]  /*0cb0*/  ISETP.GE.U32.AND P1, PT, R17, R0, PT ;  /* 0x000000001100720c */ /* 0x000fe20003f26070 */
[----:B------:R-:W-:Y:S02]  /*0cc0*/  IMAD R17, R14, R15, R19 ;  /* 0x0000000f0e117224 */ /* 0x000fe400078e0213 */
[----:B------:R-:W-:Y:S02]  /*0cd0*/  IMAD.MOV.U32 R0, RZ, RZ, R11 ;  /* 0x000000ffff007224 */ /* 0x000fe400078e000b */
[----:B------:R-:W-:-:S03]  /*0ce0*/  IMAD.HI.U32 R12, R8, R21, RZ ;  /* 0x00000015080c7227 */ /* 0x000fc600078e00ff */
[----:B------:R-:W-:Y:S01]  /*0cf0*/  ISETP.GT.U32.AND P2, PT, R0, R17, PT ;  /* 0x000000110000720c */ /* 0x000fe20003f44070 */
[-C--:B------:R-:W-:Y:S02]  /*0d00*/  IMAD R19, R13, R15.reuse, R18 ;  /* 0x0000000f0d137224 */ /* 0x080fe400078e0212 */
[----:B------:R-:W-:Y:S02]  /*0d10*/  IMAD R15, R12, R15, R21 ;  /* 0x0000000f0c0f7224 */ /* 0x000fe400078e0215 */
[----:B------:R-:W-:Y:S01]  /*0d20*/  @!P3 VIADD R9, R9, 0x1 ;  /* 0x000000010909b836 */ /* 0x000fe20000000000 */
[C---:B------:R-:W-:Y:S02]  /*0d30*/  ISETP.GT.U32.AND P5, PT, R0.reuse, R19, PT ;  /* 0x000000130000720c */ /* 0x040fe40003fa4070 */
[----:B------:R-:W-:Y:S01]  /*0d40*/  ISETP.GT.U32.AND P0, PT, R0, R15, PT ;  /* 0x0000000f0000720c */ /* 0x000fe20003f04070 */
[----:B------:R-:W-:Y:S01]  /*0d50*/  @P1 VIADD R9, R9, 0x1 ;  /* 0x0000000109091836 */ /* 0x000fe20000000000 */
[----:B------:R-:W-:-:S03]  /*0d60*/  ISETP.GE.AND P1, PT, R6, RZ, PT ;  /* 0x000000ff0600720c */ /* 0x000fc60003f26270 */
[--C-:B------:R-:W-:Y:S02]  /*0d70*/  @!P2 IMAD.IADD R17, R17, 0x1, -R11.reuse ;  /* 0x000000011111a824 */ /* 0x100fe400078e0a0b */
[----:B------:R-:W-:Y:S01]  /*0d80*/  @!P2 VIADD R14, R14, 0x1 ;  /* 0x000000010e0ea836 */ /* 0x000fe20000000000 */
[----:B------:R-:W-:Y:S02]  /*0d90*/  ISETP.GE.AND P2, PT, R7, RZ, PT ;  /* 0x000000ff0700720c */ /* 0x000fe40003f46270 */
[-C--:B------:R-:W-:Y:S01]  /*0da0*/  ISETP.GE.U32.AND P6, PT, R17, R0.reuse, PT ;  /* 0x000000001100720c */ /* 0x080fe20003fc6070 */
[--C-:B------:R-:W-:Y:S02]  /*0db0*/  @!P5 IMAD.IADD R19, R19, 0x1, -R11.reuse ;  /* 0x000000011313d824 */ /* 0x100fe400078e0a0b */
[----:B------:R-:W-:Y:S02]  /*0dc0*/  @!P0 IMAD.IADD R15, R15, 0x1, -R11 ;  /* 0x000000010f0f8824 */ /* 0x000fe400078e0a0b */
[----:B------:R-:W-:Y:S01]  /*0dd0*/  @!P5 VIADD R13, R13, 0x1 ;  /* 0x000000010d0dd836 */ /* 0x000fe20000000000 */
[-C--:B------:R-:W-:Y:S01]  /*0de0*/  ISETP.GE.U32.AND P4, PT, R19, R0.reuse, PT ;  /* 0x000000001300720c */ /* 0x080fe20003f86070 */
[----:B------:R-:W-:Y:S01]  /*0df0*/  @!P0 VIADD R12, R12, 0x1 ;  /* 0x000000010c0c8836 */ /* 0x000fe20000000000 */
[----:B------:R-:W-:-:S02]  /*0e00*/  ISETP.GE.U32.AND P3, PT, R15, R0, PT ;  /* 0x000000000f00720c */ /* 0x000fc40003f66070 */
[----:B------:R-:W-:Y:S01]  /*0e10*/  ISETP.GE.AND P5, PT, R4, RZ, PT ;  /* 0x000000ff0400720c */ /* 0x000fe20003fa6270 */
[----:B------:R-:W-:Y:S01]  /*0e20*/  @!P2 IMAD.MOV R9, RZ, RZ, -R9 ;  /* 0x000000ffff09a224 */ /* 0x000fe200078e0a09 */
[----:B------:R-:W-:Y:S01]  /*0e30*/  ISETP.NE.AND P0, PT, RZ, UR12, PT ;  /* 0x0000000cff007c0c */ /* 0x000fe2000bf05270 */
[----:B------:R-:W-:Y:S01]  /*0e40*/  @P6 VIADD R14, R14, 0x1 ;  /* 0x000000010e0e6836 */ /* 0x000fe20000000000 */
[----:B------:R-:W-:Y:S02]  /*0e50*/  ISETP.GE.AND P6, PT, R5, RZ, PT ;  /* 0x000000ff0500720c */ /* 0x000fe40003fc6270 */
[----:B------:R-:W-:Y:S01]  /*0e60*/  LOP3.LUT R4, RZ, UR12, RZ, 0x33, !PT ;  /* 0x0000000cff047c12 */ /* 0x000fe2000f8e33ff */
[----:B------:R-:W-:Y:S02]  /*0e70*/  @!P1 IMAD.MOV R14, RZ, RZ, -R14 ;  /* 0x000000ffff0e9224 */ /* 0x000fe400078e0a0e */
[----:B------:R-:W-:Y:S01]  /*0e80*/  @P4 VIADD R13, R13, 0x1 ;  /* 0x000000010d0d4836 */ /* 0x000fe20000000000 */
[----:B------:R-:W-:Y:S01]  /*0e90*/  SEL R7, R4, R9, !P0 ;  /* 0x0000000904077207 */ /* 0x000fe20004000000 */
[----:B------:R-:W-:Y:S01]  /*0ea0*/  @P3 VIADD R12, R12, 0x1 ;  /* 0x000000010c0c3836 */ /* 0x000fe20000000000 */
[----:B------:R-:W-:-:S02]  /*0eb0*/  SEL R6, R4, R14, !P0 ;  /* 0x0000000e04067207 */ /* 0x000fc40004000000 */
[----:B------:R-:W-:Y:S01]  /*0ec0*/  IADD3 R10, P4, R10, UR8, RZ ;  /* 0x000000080a0a7c10 */ /* 0x000fe2000ff9e0ff */
[----:B------:R-:W-:Y:S02]  /*0ed0*/  @!P5 IMAD.MOV R12, RZ, RZ, -R12 ;  /* 0x000000ffff0cd224 */ /* 0x000fe400078e0a0c */
[----:B------:R-:W-:Y:S01]  /*0ee0*/  @!P6 IMAD.MOV R13, RZ, RZ, -R13 ;  /* 0x000000ffff0de224 */ /* 0x000fe200078e0a0d */
[----:B------:R-:W-:-:S04]  /*0ef0*/  IADD3.X R11, R16, UR9, RZ, P4, !PT ;  /* 0x00000009100b7c10 */ /* 0x000fc8000a7fe4ff */
[C---:B------:R-:W-:Y:S02]  /*0f00*/  SEL R5, R4.reuse, R13, !P0 ;  /* 0x0000000d04057207 */ /* 0x040fe40004000000 */
[----:B------:R-:W-:Y:S02]  /*0f10*/  SEL R4, R4, R12, !P0 ;  /* 0x0000000c04047207 */ /* 0x000fe40004000000 */
[----:B------:R-:W-:-:S03]  /*0f20*/  IADD3 R3, P0, R3, UR5, RZ ;  /* 0x0000000503037c10 */ /* 0x000fc6000ff1e0ff */
[----:B------:R0:W-:Y:S01]  /*0f30*/  STG.E.128 desc[UR10][R10.64], R4 ;  /* 0x000000040a007986 */ /* 0x0001e2000c101d0a */
        /* <DEDUP_REMOVED lines=9> */
.L_x_3539:
        /* <DEDUP_REMOVED lines=11> */
.L_x_4029:


//--------------------- .text._ZN2at6native61_GLOBAL__N__44eb8e94_28_ForeachBinaryOpScalarList_cu_dda10a6925multi_tensor_apply_kernelINS1_28TensorListScalarListMetadataIaLi2EEENS1_25BinaryOpScalarListFunctorIaLi2ELi1ELi1EEEJSt7dividesIaEEEEvT_T0_DpT1_ --------------------------
	.section	.text._ZN2at6native61_GLOBAL__N__44eb8e94_28_ForeachBinaryOpScalarList_cu_dda10a6925multi_tensor_apply_kernelINS1_28TensorListScalarListMetadataIaLi2EEENS1_25BinaryOpScalarListFunctorIaLi2ELi1ELi1EEEJSt7dividesIaEEEEvT_T0_DpT1_,"ax",@progbits
	.align	128
.text._ZN2at6native61_GLOBAL__N__44eb8e94_28_ForeachBinaryOpScalarList_cu_dda10a6925multi_tensor_apply_kernelINS1_28TensorListScalarListMetadataIaLi2EEENS1_25BinaryOpScalarListFunctorIaLi2ELi1ELi1EEEJSt7dividesIaEEEEvT_T0_DpT1_:
        .type           _ZN2at6native61_GLOBAL__N__44eb8e94_28_ForeachBinaryOpScalarList_cu_dda10a6925multi_tensor_apply_kernelINS1_28TensorListScalarListMetadataIaLi2EEENS1_25BinaryOpScalarListFunctorIaLi2ELi1ELi1EEEJSt7dividesIaEEEEvT_T0_DpT1_,@function
        .size           _ZN2at6native61_GLOBAL__N__44eb8e94_28_ForeachBinaryOpScalarList_cu_dda10a6925multi_tensor_apply_kernelINS1_28TensorListScalarListMetadataIaLi2EEENS1_25BinaryOpScalarListFunctorIaLi2ELi1ELi1EEEJSt7dividesIaEEEEvT_T0_DpT1_,(.L_x_4030 - _ZN2at6native61_GLOBAL__N__44eb8e94_28_ForeachBinaryOpScalarList_cu_dda10a6925multi_tensor_apply_kernelINS1_28TensorListScalarListMetadataIaLi2EEENS1_25BinaryOpScalarListFunctorIaLi2ELi1ELi1EEEJSt7dividesIaEEEEvT_T0_DpT1_)
        .other          _ZN2at6native61_GLOBAL__N__44eb8e94_28_ForeachBinaryOpScalarList_cu_dda10a6925multi_tensor_apply_kernelINS1_28TensorListScalarListMetadataIaLi2EEENS1_25BinaryOpScalarListFunctorIaLi2ELi1ELi1EEEJSt7dividesIaEEEEvT_T0_DpT1_,@"STO_CUDA_ENTRY STV_DEFAULT"
_ZN2at6native61_GLOBAL__N__44eb8e94_28_ForeachBinaryOpScalarList_cu_dda10a6925multi_tensor_apply_kernelINS1_28TensorListScalarListMetadataIaLi2EEENS1_25BinaryOpScalarListFunctorIaLi2ELi1ELi1EEEJSt7dividesIaEEEEvT_T0_DpT1_:
        /* <DEDUP_REMOVED lines=32> */
.L_x_3541:
[----:B0-----:R-:W-:Y:S02]  /*0200*/  IADD3 R17, P1, R0, R10, RZ ;  /* 0x0000000a00117210 */ /* 0x001fe40007f3e0ff */
[----:B------:R-:W-:Y:S02]  /*0210*/  PRMT R23, RZ, 0x7610, R23 ;  /* 0x00007610ff177816 */ /* 0x000fe40000000017 */
[C---:B------:R-:W-:Y:S01]  /*0220*/  ISETP.GE.U32.AND P0, PT, R17.reuse, 0x10000, PT ;  /* 0x000100001100780c */ /* 0x040fe20003f06070 */
[----:B------:R-:W-:Y:S01]  /*0230*/  IMAD.X R22, RZ, RZ, R11, P1 ;  /* 0x000000ffff167224 */ /* 0x000fe200008e060b */
[----:B------:R-:W-:-:S04]  /*0240*/  ISETP.LT.U32.AND P1, PT, R17, UR14, PT ;  /* 0x0000000e11007c0c */ /* 0x000fc8000bf21070 */
[----:B------:R-:W-:-:S04]  /*0250*/  ISETP.GE.U32.AND.EX P0, PT, R22, RZ, PT, P0 ;  /* 0x000000ff1600720c */ /* 0x000fc80003f06100 */
[----:B------:R-:W-:-:S13]  /*0260*/  ISETP.LT.AND.EX P0, PT, R22, UR10, !P0, P1 ;  /* 0x0000000a16007c0c */ /* 0x000fda000c701310 */
[----:B--2---:R-:W-:-:S04]  /*0270*/  @P0 IADD3 R2, P1, R17, UR16, RZ ;  /* 0x0000001011020c10 */ /* 0x004fc8000ff3e0ff */
[----:B------:R-:W-:-:S05]  /*0280*/  @P0 IADD3.X R3, R22, UR6, RZ, P1, !PT ;  /* 0x0000000616030c10 */ /* 0x000fca0008ffe4ff */
[----:B------:R0:W2:Y:S01]  /*0290*/  @P0 LDG.E.U8 R23, desc[UR12][R2.64] ;  /* 0x0000000c02170981 */ /* 0x0000a2000c1e1100 */
[CC--:B-1----:R-:W-:Y:S01]  /*02a0*/  IADD3 R15, P2, R8.reuse, R17.reuse, RZ ;  /* 0x00000011080f7210 */ /* 0x0c2fe20007f5e0ff */
[C---:B------:R-:W-:Y:S01]  /*02b0*/  IMAD R4, R8.reuse, 0x3, RZ ;  /* 0x0000000308047824 */ /* 0x040fe200078e02ff */
[-C--:B------:R-:W-:Y:S02]  /*02c0*/  LEA R12, P3, R8, R17.reuse, 0x1 ;  /* 0x00000011080c7211 */ /* 0x080fe400078608ff */
[C---:B------:R-:W-:Y:S01]  /*02d0*/  ISETP.GE.U32.AND P1, PT, R15.reuse, 0x10000, PT ;  /* 0x000100000f00780c */ /* 0x040fe20003f26070 */
[--C-:B------:R-:W-:Y:S01]  /*02e0*/  IMAD.X R14, RZ, RZ, R22.reuse, P2 ;  /* 0x000000ffff0e7224 */ /* 0x100fe200010e0616 */
[----:B------:R-:W-:Y:S01]  /*02f0*/  ISETP.LT.U32.AND P2, PT, R15, UR14, PT ;  /* 0x0000000e0f007c0c */ /* 0x000fe2000bf41070 */
[----:B------:R-:W-:Y:S01]  /*0300*/  IMAD.X R9, RZ, RZ, R22, P3 ;  /* 0x000000ffff097224 */ /* 0x000fe200018e0616 */
[----:B------:R-:W-:Y:S02]  /*0310*/  IADD3 R13, P5, R4, R17, RZ ;  /* 0x00000011040d7210 */ /* 0x000fe40007fbe0ff */
[----:B------:R-:W-:-:S02]  /*0320*/  ISETP.GE.U32.AND.EX P1, PT, R14, RZ, PT, P1 ;  /* 0x000000ff0e00720c */ /* 0x000fc40003f26110 */
[----:B------:R-:W-:Y:S01]  /*0330*/  ISETP.LT.U32.AND P4, PT, R12, UR14, PT ;  /* 0x0000000e0c007c0c */ /* 0x000fe2000bf81070 */
[----:B------:R-:W-:Y:S01]  /*0340*/  IMAD.X R20, RZ, RZ, R22, P5 ;  /* 0x000000ffff147224 */ /* 0x000fe200028e0616 */
[----:B------:R-:W-:Y:S02]  /*0350*/  ISETP.LT.AND.EX P1, PT, R14, UR10, !P1, P2 ;  /* 0x0000000a0e007c0c */ /* 0x000fe4000cf21320 */
[----:B------:R-:W-:Y:S02]  /*0360*/  ISETP.GE.U32.AND P2, PT, R12, 0x10000, PT ;  /* 0x000100000c00780c */ /* 0x000fe40003f46070 */
[----:B------:R-:W-:Y:S02]  /*0370*/  ISETP.GE.U32.AND P3, PT, R13, 0x10000, PT ;  /* 0x000100000d00780c */ /* 0x000fe40003f66070 */
[----:B------:R-:W-:Y:S02]  /*0380*/  ISETP.GE.U32.AND.EX P2, PT, R9, RZ, PT, P2 ;  /* 0x000000ff0900720c */ /* 0x000fe40003f46120 */
[----:B------:R-:W-:-:S02]  /*0390*/  ISETP.GE.U32.AND.EX P3, PT, R20, RZ, PT, P3 ;  /* 0x000000ff1400720c */ /* 0x000fc40003f66130 */
[----:B------:R-:W-:Y:S02]  /*03a0*/  ISETP.LT.AND.EX P2, PT, R9, UR10, !P2, P4 ;  /* 0x0000000a09007c0c */ /* 0x000fe4000d741340 */
[----:B------:R-:W-:Y:S02]  /*03b0*/  ISETP.LT.U32.AND P4, PT, R13, UR14, PT ;  /* 0x0000000e0d007c0c */ /* 0x000fe4000bf81070 */
[----:B------:R-:W-:Y:S02]  /*03c0*/  @P1 IADD3 R6, P5, R15, UR16, RZ ;  /* 0x000000100f061c10 */ /* 0x000fe4000ffbe0ff */
[----:B------:R-:W-:Y:S02]  /*03d0*/  ISETP.LT.AND.EX P3, PT, R20, UR10, !P3, P4 ;  /* 0x0000000a14007c0c */ /* 0x000fe4000df61340 */
[----:B------:R-:W-:Y:S02]  /*03e0*/  PRMT R18, RZ, 0x7610, R18 ;  /* 0x00007610ff127816 */ /* 0x000fe40000000012 */
[----:B------:R-:W-:-:S03]  /*03f0*/  @P1 IADD3.X R7, R14, UR6, RZ, P5, !PT ;  /* 0x000000060e071c10 */ /* 0x000fc6000affe4ff */
[----:B0-----:R-:W-:Y:S02]  /*0400*/  @P2 IADD3 R2, P4, R12, UR16, RZ ;  /* 0x000000100c022c10 */ /* 0x001fe4000ff9e0ff */
[----:B------:R0:W3:Y:S01]  /*0410*/  @P1 LDG.E.U8 R18, desc[UR12][R6.64] ;  /* 0x0000000c06121981 */ /* 0x0000e2000c1e1100 */
[----:B------:R-:W-:Y:S02]  /*0420*/  PRMT R19, RZ, 0x7610, R19 ;  /* 0x00007610ff137816 */ /* 0x000fe40000000013 */
[----:B------:R-:W-:Y:S02]  /*0430*/  @P2 IADD3.X R3, R9, UR6, RZ, P4, !PT ;  /* 0x0000000609032c10 */ /* 0x000fe4000a7fe4ff */
[----:B------:R-:W-:Y:S02]  /*0440*/  @P3 IADD3 R4, P4, R13, UR16, RZ ;  /* 0x000000100d043c10 */ /* 0x000fe4000ff9e0ff */
[----:B------:R-:W-:Y:S01]  /*0450*/  PRMT R21, RZ, 0x7610, R21 ;  /* 0x00007610ff157816 */ /* 0x000fe20000000015 */
[----:B------:R1:W4:Y:S01]  /*0460*/  @P2 LDG.E.U8 R19, desc[UR12][R2.64] ;  /* 0x0000000c02132981 */ /* 0x000322000c1e1100 */
[----:B------:R-:W-:-:S05]  /*0470*/  @P3 IADD3.X R5, R20, UR6, RZ, P4, !PT ;  /* 0x0000000614053c10 */ /* 0x000fca000a7fe4ff */
[----:B------:R5:W4:Y:S01]  /*0480*/  @P3 LDG.E.U8 R21, desc[UR12][R4.64] ;  /* 0x0000000c04153981 */ /* 0x000b22000c1e1100 */
[----:B------:R-:W-:Y:S01]  /*0490*/  IABS R16, UR5 ;  /* 0x0000000500107c13 */ /* 0x000fe20008000000 */
[----:B------:R-:W-:-:S03]  /*04a0*/  IMAD.WIDE.U32 R10, R8, 0x4, R10 ;  /* 0x00000004080a7825 */ /* 0x000fc600078e000a */
[----:B------:R-:W0:Y:S08]  /*04b0*/  I2F.RP R24, R16 ;  /* 0x0000001000187306 */ /* 0x000e300000209400 */
[----:B0-----:R-:W0:Y:S02]  /*04c0*/  MUFU.RCP R24, R24 ;  /* 0x0000001800187308 */ /* 0x001e240000001000 */
[----:B0-----:R-:W-:-:S06]  /*04d0*/  VIADD R6, R24, 0xffffffe ;  /* 0x0ffffffe18067836 */ /* 0x001fcc0000000000 */
[----:B------:R0:W1:Y:S02]  /*04e0*/  F2I.FTZ.U32.TRUNC.NTZ R7, R6 ;  /* 0x0000000600077305 */ /* 0x000064000021f000 */
[----:B0-----:R-:W-:Y:S02]  /*04f0*/  IMAD.MOV.U32 R6, RZ, RZ, RZ ;  /* 0x000000ffff067224 */ /* 0x001fe400078e00ff */
[----:B-1----:R-:W-:Y:S01]  /*0500*/  IMAD.MOV R2, RZ, RZ, -R7 ;  /* 0x000000ffff027224 */ /* 0x002fe200078e0a07 */
[----:B--2---:R-:W-:-:S04]  /*0510*/  LOP3.LUT R23, R23, 0xffff, RZ, 0xc0, !PT ;  /* 0x0000ffff17177812 */ /* 0x004fc800078ec0ff */
[----:B------:R-:W-:Y:S01]  /*0520*/  PRMT R3, R23, 0x8880, RZ ;  /* 0x0000888017037816 */ /* 0x000fe200000000ff */
[----:B------:R-:W-:-:S03]  /*0530*/  IMAD.MOV.U32 R23, RZ, RZ, R2 ;  /* 0x000000ffff177224 */ /* 0x000fc600078e0002 */
[----:B------:R-:W-:Y:S01]  /*0540*/  IABS R2, R3 ;  /* 0x0000000300027213 */ /* 0x000fe20000000000 */
[----:B-----5:R-:W-:Y:S01]  /*0550*/  IMAD R5, R23, R16, RZ ;  /* 0x0000001017057224 */ /* 0x020fe200078e02ff */
[----:B------:R-:W-:Y:S02]  /*0560*/  IABS R23, UR5 ;  /* 0x0000000500177c13 */ /* 0x000fe40008000000 */
[----:B------:R-:W-:Y:S01]  /*0570*/  LOP3.LUT R3, R3, UR5, RZ, 0x3c, !PT ;  /* 0x0000000503037c12 */ /* 0x000fe2000f8e3cff */
[----:B------:R-:W-:-:S03]  /*0580*/  IMAD.HI.U32 R4, R7, R5, R6 ;  /* 0x0000000507047227 */ /* 0x000fc600078e0006 */
[----:B------:R-:W-:Y:S01]  /*0590*/  ISETP.GE.AND P5, PT, R3, RZ, PT ;  /* 0x000000ff0300720c */ /* 0x000fe20003fa6270 */
[----:B------:R-:W-:Y:S02]  /*05a0*/  IMAD.MOV.U32 R7, RZ, RZ, R2 ;  /* 0x000000ffff077224 */ /* 0x000fe400078e0002 */
[----:B------:R-:W-:Y:S02]  /*05b0*/  IMAD.MOV R5, RZ, RZ, -R23 ;  /* 0x000000ffff057224 */ /* 0x000fe400078e0a17 */
[----:B------:R-:W-:-:S04]  /*05c0*/  IMAD.HI.U32 R2, R4, R7, RZ ;  /* 0x0000000704027227 */ /* 0x000fc800078e00ff */
[----:B------:R-:W-:-:S05]  /*05d0*/  IMAD R7, R2, R5, R7 ;  /* 0x0000000502077224 */ /* 0x000fca00078e0207 */
[----:B------:R-:W-:Y:S02]  /*05e0*/  ISETP.GT.U32.AND P4, PT, R16, R7, PT ;  /* 0x000000071000720c */ /* 0x000fe40003f84070 */
[----:B---3--:R-:W-:-:S11]  /*05f0*/  LOP3.LUT R18, R18, 0xffff, RZ, 0xc0, !PT ;  /* 0x0000ffff12127812 */ /* 0x008fd600078ec0ff */
[----:B------:R-:W-:Y:S01]  /*0600*/  @!P4 IMAD.IADD R7, R7, 0x1, -R16 ;  /* 0x000000010707c824 */ /* 0x000fe200078e0a10 */
[----:B------:R-:W-:Y:S01]  /*0610*/  PRMT R6, R18, 0x8880, RZ ;  /* 0x0000888012067816 */ /* 0x000fe200000000ff */
[----:B------:R-:W-:Y:S01]  /*0620*/  @!P4 VIADD R2, R2, 0x1 ;  /* 0x000000010202c836 */ /* 0x000fe20000000000 */
[----:B------:R-:W-:Y:S02]  /*0630*/  ISETP.NE.AND P4, PT, RZ, UR4, PT ;  /* 0x00000004ff007c0c */ /* 0x000fe4000bf85270 */
[----:B------:R-:W-:Y:S02]  /*0640*/  ISETP.GE.U32.AND P6, PT, R7, R16, PT ;  /* 0x000000100700720c */ /* 0x000fe40003fc6070 */
[----:B------:R-:W-:Y:S02]  /*0650*/  IABS R7, R6 ;  /* 0x0000000600077213 */ /* 0x000fe40000000000 */
[----:B----4-:R-:W-:Y:S02]  /*0660*/  LOP3.LUT R19, R19, 0xffff, RZ, 0xc0, !PT ;  /* 0x0000ffff13137812 */ /* 0x010fe400078ec0ff */
[----:B------:R-:W-:Y:S01]  /*0670*/  LOP3.LUT R21, R21, 0xffff, RZ, 0xc0, !PT ;  /* 0x0000ffff15157812 */ /* 0x000fe200078ec0ff */
[----:B------:R-:W-:Y:S01]  /*0680*/  IMAD.MOV.U32 R3, RZ, RZ, R7 ;  /* 0x000000ffff037224 */ /* 0x000fe200078e0007 */
[----:B------:R-:W-:-:S02]  /*0690*/  PRMT R19, R19, 0x8880, RZ ;  /* 0x0000888013137816 */ /* 0x000fc400000000ff */
[----:B------:R-:W-:Y:S01]  /*06a0*/  PRMT R25, R21, 0x8880, RZ ;  /* 0x0000888015197816 */ /* 0x000fe200000000ff */
[----:B------:R-:W-:Y:S01]  /*06b0*/  IMAD.HI.U32 R18, R4, R3, RZ ;  /* 0x0000000304127227 */ /* 0x000fe200078e00ff */
[----:B------:R-:W-:Y:S02]  /*06c0*/  IABS R23, R19 ;  /* 0x0000001300177213 */ /* 0x000fe40000000000 */
[----:B------:R-:W-:Y:S01]  /*06d0*/  LOP3.LUT R7, RZ, UR5, RZ, 0x33, !PT ;  /* 0x00000005ff077c12 */ /* 0x000fe2000f8e33ff */
[----:B------:R-:W-:Y:S01]  /*06e0*/  @P6 VIADD R2, R2, 0x1 ;  /* 0x0000000102026836 */ /* 0x000fe20000000000 */
[----:B------:R-:W-:Y:S01]  /*06f0*/  LOP3.LUT R6, R6, UR5, RZ, 0x3c, !PT ;  /* 0x0000000506067c12 */ /* 0x000fe2000f8e3cff */
[----:B------:R-:W-:Y:S01]  /*0700*/  IMAD R21, R18, R5, R3 ;  /* 0x0000000512157224 */ /* 0x000fe200078e0203 */
[----:B------:R-:W-:Y:S01]  /*0710*/  LOP3.LUT R19, R19, UR5, RZ, 0x3c, !PT ;  /* 0x0000000513137c12 */ /* 0x000fe2000f8e3cff */
[----:B------:R-:W-:Y:S01]  /*0720*/  IMAD.MOV.U32 R24, RZ, RZ, R2 ;  /* 0x000000ffff187224 */ /* 0x000fe200078e0002 */
[----:B------:R-:W-:Y:S01]  /*0730*/  @P0 IADD3 R2, P6, R17, UR15, RZ ;  /* 0x0000000f11020c10 */ /* 0x000fe2000ffde0ff */
[----:B------:R-:W-:-:S02]  /*0740*/  IMAD.MOV.U32 R17, RZ, RZ, R25 ;  /* 0x000000ffff117224 */ /* 0x000fc400078e0019 */
[----:B------:R-:W-:Y:S01]  /*0750*/  @!P5 IMAD.MOV R24, RZ, RZ, -R24 ;  /* 0x000000ffff18d224 */ /* 0x000fe200078e0a18 */
[----:B------:R-:W-:Y:S02]  /*0760*/  ISETP.GT.U32.AND P5, PT, R16, R21, PT ;  /* 0x000000151000720c */ /* 0x000fe40003fa4070 */
[----:B------:R-:W-:Y:S02]  /*0770*/  IABS R25, R17 ;  /* 0x0000001100197213 */ /* 0x000fe40000000000 */
[----:B------:R-:W-:Y:S01]  /*0780*/  @P0 IADD3.X R3, R22, UR8, RZ, P6, !PT ;  /* 0x0000000816030c10 */ /* 0x000fe2000b7fe4ff */
[C---:B------:R-:W-:Y:S01]  /*0790*/  IMAD.HI.U32 R22, R4.reuse, R23, RZ ;  /* 0x0000001704167227 */ /* 0x040fe200078e00ff */
[----:B------:R-:W-:Y:S02]  /*07a0*/  SEL R27, R7, R24, !P4 ;  /* 0x00000018071b7207 */ /* 0x000fe40006000000 */
[----:B------:R-:W-:Y:S01]  /*07b0*/  LOP3.LUT R17, R17, UR5, RZ, 0x3c, !PT ;  /* 0x0000000511117c12 */ /* 0x000fe2000f8e3cff */
[----:B------:R-:W-:Y:S01]  /*07c0*/  IMAD.HI.U32 R24, R4, R25, RZ ;  /* 0x0000001904187227 */ /* 0x000fe200078e00ff */
[----:B------:R-:W-:Y:S01]  /*07d0*/  @P1 IADD3 R4, P6, R15, UR15, RZ ;  /* 0x0000000f0f041c10 */ /* 0x000fe2000ffde0ff */
[----:B------:R0:W-:Y:S02]  /*07e0*/  @P0 STG.E.U8 desc[UR12][R2.64], R27 ;  /* 0x0000001b02000986 */ /* 0x0001e4000c10110c */
[----:B------:R-:W-:-:S02]  /*07f0*/  IMAD R23, R22, R5, R23 ;  /* 0x0000000516177224 */ /* 0x000fc400078e0217 */
[----:B------:R-:W-:Y:S01]  /*0800*/  IMAD R15, R24, R5, R25 ;  /* 0x00000005180f7224 */ /* 0x000fe200078e0219 */
[----:B------:R-:W-:Y:S01]  /*0810*/  @P1 IADD3.X R5, R14, UR8, RZ, P6, !PT ;  /* 0x000000080e051c10 */ /* 0x000fe2000b7fe4ff */
[----:B------:R-:W-:Y:S01]  /*0820*/  @!P5 IMAD.IADD R21, R21, 0x1, -R16 ;  /* 0x000000011515d824 */ /* 0x000fe200078e0a10 */
[----:B------:R-:W-:Y:S01]  /*0830*/  ISETP.GT.U32.AND P0, PT, R16, R23, PT ;  /* 0x000000171000720c */ /* 0x000fe20003f04070 */
[----:B------:R-:W-:Y:S01]  /*0840*/  @!P5 VIADD R18, R18, 0x1 ;  /* 0x000000011212d836 */ /* 0x000fe20000000000 */
[----:B------:R-:W-:Y:S02]  /*0850*/  ISETP.GT.U32.AND P5, PT, R16, R15, PT ;  /* 0x0000000f1000720c */ /* 0x000fe40003fa4070 */
[----:B------:R-:W-:-:S09]  /*0860*/  ISETP.GE.U32.AND P6, PT, R21, R16, PT ;  /* 0x000000101500720c */ /* 0x000fd20003fc6070 */
[--C-:B------:R-:W-:Y:S02]  /*0870*/  @!P0 IMAD.IADD R23, R23, 0x1, -R16.reuse ;  /* 0x0000000117178824 */ /* 0x100fe400078e0a10 */
[----:B------:R-:W-:Y:S02]  /*0880*/  @!P5 IMAD.IADD R15, R15, 0x1, -R16 ;  /* 0x000000010f0fd824 */ /* 0x000fe400078e0a10 */
[----:B------:R-:W-:Y:S01]  /*0890*/  @P6 VIADD R18, R18, 0x1 ;  /* 0x0000000112126836 */ /* 0x000fe20000000000 */
[-C--:B------:R-:W-:Y:S01]  /*08a0*/  ISETP.GE.U32.AND P6, PT, R23, R16.reuse, PT ;  /* 0x000000101700720c */ /* 0x080fe20003fc6070 */
[----:B------:R-:W-:Y:S01]  /*08b0*/  @!P0 VIADD R22, R22, 0x1 ;  /* 0x0000000116168836 */ /* 0x000fe20000000000 */
[----:B------:R-:W-:Y:S01]  /*08c0*/  ISETP.GE.U32.AND P0, PT, R15, R16, PT ;  /* 0x000000100f00720c */ /* 0x000fe20003f06070 */
[----:B------:R-:W-:Y:S01]  /*08d0*/  @!P5 VIADD R24, R24, 0x1 ;  /* 0x000000011818d836 */ /* 0x000fe20000000000 */
[----:B------:R-:W-:-:S09]  /*08e0*/  ISETP.GE.AND P5, PT, R19, RZ, PT ;  /* 0x000000ff1300720c */ /* 0x000fd20003fa6270 */
[----:B------:R-:W-:Y:S01]  /*08f0*/  @P6 VIADD R22, R22, 0x1 ;  /* 0x0000000116166836 */ /* 0x000fe20000000000 */
[----:B------:R-:W-:Y:S01]  /*0900*/  ISETP.GE.AND P6, PT, R6, RZ, PT ;  /* 0x000000ff0600720c */ /* 0x000fe20003fc6270 */
[----:B------:R-:W-:Y:S01]  /*0910*/  @P0 VIADD R24, R24, 0x1 ;  /* 0x0000000118180836 */ /* 0x000fe20000000000 */
[----:B------:R-:W-:Y:S01]  /*0920*/  ISETP.GE.AND P0, PT, R17, RZ, PT ;  /* 0x000000ff1100720c */ /* 0x000fe20003f06270 */
[----:B------:R-:W-:Y:S01]  /*0930*/  @!P5 IMAD.MOV R22, RZ, RZ, -R22 ;  /* 0x000000ffff16d224 */ /* 0x000fe200078e0a16 */
[----:B0-----:R-:W-:-:S04]  /*0940*/  @P3 IADD3 R2, P5, R13, UR15, RZ ;  /* 0x0000000f0d023c10 */ /* 0x001fc8000ffbe0ff */
[----:B------:R-:W-:Y:S02]  /*0950*/  SEL R15, R7, R22, !P4 ;  /* 0x00000016070f7207 */ /* 0x000fe40006000000 */
[----:B------:R-:W-:-:S03]  /*0960*/  @P3 IADD3.X R3, R20, UR8, RZ, P5, !PT ;  /* 0x0000000814033c10 */ /* 0x000fc6000affe4ff */
[----:B------:R-:W-:Y:S01]  /*0970*/  @!P6 IMAD.MOV R18, RZ, RZ, -R18 ;  /* 0x000000ffff12e224 */ /* 0x000fe200078e0a12 */
[----:B------:R-:W-:Y:S01]  /*0980*/  @P2 IADD3 R12, P6, R12, UR15, RZ ;  /* 0x0000000f0c0c2c10 */ /* 0x000fe2000ffde0ff */
[----:B------:R-:W-:Y:S01]  /*0990*/  @!P0 IMAD.MOV R24, RZ, RZ, -R24 ;  /* 0x000000ffff188224 */ /* 0x000fe200078e0a18 */
[C---:B------:R-:W-:Y:S02]  /*09a0*/  ISETP.GE.U32.AND P0, PT, R10.reuse, 0x10000, PT ;  /* 0x000100000a00780c */ /* 0x040fe40003f06070 */
[----:B------:R-:W-:Y:S02]  /*09b0*/  @P2 IADD3.X R13, R9, UR8, RZ, P6, !PT ;  /* 0x00000008090d2c10 */ /* 0x000fe4000b7fe4ff */
[C---:B------:R-:W-:Y:S02]  /*09c0*/  SEL R9, R7.reuse, R18, !P4 ;  /* 0x0000001207097207 */ /* 0x040fe40006000000 */
[----:B------:R-:W-:Y:S02]  /*09d0*/  SEL R7, R7, R24, !P4 ;  /* 0x0000001807077207 */ /* 0x000fe40006000000 */
[----:B------:R-:W-:Y:S01]  /*09e0*/  ISETP.GE.U32.AND.EX P0, PT, R11, RZ, PT, P0 ;  /* 0x000000ff0b00720c */ /* 0x000fe20003f06100 */
[----:B------:R2:W-:Y:S01]  /*09f0*/  @P1 STG.E.U8 desc[UR12][R4.64], R9 ;  /* 0x0000000904001986 */ /* 0x0005e2000c10110c */
[----:B------:R-:W-:-:S03]  /*0a00*/  ISETP.LT.U32.AND P1, PT, R10, UR14, PT ;  /* 0x0000000e0a007c0c */ /* 0x000fc6000bf21070 */
[----:B------:R2:W-:Y:S01]  /*0a10*/  @P2 STG.E.U8 desc[UR12][R12.64], R15 ;  /* 0x0000000f0c002986 */ /* 0x0005e2000c10110c */
[----:B------:R-:W-:-:S03]  /*0a20*/  ISETP.LT.AND.EX P1, PT, R11, UR10, PT, P1 ;  /* 0x0000000a0b007c0c */ /* 0x000fc6000bf21310 */
[----:B------:R2:W-:Y:S10]  /*0a30*/  @P3 STG.E.U8 desc[UR12][R2.64], R7 ;  /* 0x0000000702003986 */ /* 0x0005f4000c10110c */
[----:B------:R-:W-:Y:S05]  /*0a40*/  @!P0 BRA P1, `(.L_x_3541) ;  /* 0xfffffff400ec8947 */ /* 0x000fea000083ffff */
[----:B------:R-:W-:Y:S05]  /*0a50*/  EXIT ;  /* 0x000000000000794d */ /* 0x000fea0003800000 */
.L_x_3540:
        /* <DEDUP_REMOVED lines=18> */
.L_x_3542:
[C---:B------:R-:W-:Y:S01]  /*0b80*/  IMAD.SHL.U32 R5, R3.reuse, 0x4, RZ ;  /* 0x0000000403057824 */ /* 0x040fe200078e00ff */
[----:B------:R-:W-:-:S04]  /*0b90*/  SHF.L.U64.HI R16, R3, 0x2, R2 ;  /* 0x0000000203107819 */ /* 0x000fc80000010202 */
[----:B------:R-:W-:-:S04]  /*0ba0*/  IADD3 R12, P0, R5, UR16, RZ ;  /* 0x00000010050c7c10 */ /* 0x000fc8000ff1e0ff */
[----:B------:R-:W-:-:S05]  /*0bb0*/  IADD3.X R13, R16, UR6, RZ, P0, !PT ;  /* 0x00000006100d7c10 */ /* 0x000fca00087fe4ff */
[----:B------:R-:W2:Y:S01]  /*0bc0*/  LDG.E R12, desc[UR12][R12.64] ;  /* 0x0000000c0c0c7981 */ /* 0x000ea2000c1e1900 */
[----:B------:R-:W-:Y:S02]  /*0bd0*/  IABS R9, UR5 ;  /* 0x0000000500097c13 */ /* 0x000fe40008000000 */
[----:B------:R-:W-:Y:S02]  /*0be0*/  IABS R6, UR5 ;  /* 0x0000000500067c13 */ /* 0x000fe40008000000 */
[----:B------:R-:W0:Y:S03]  /*0bf0*/  I2F.RP R14, R9 ;  /* 0x00000009000e7306 */ /* 0x000e260000209400 */
[----:B------:R-:W-:-:S05]  /*0c00*/  IMAD.MOV R11, RZ, RZ, -R6 ;  /* 0x000000ffff0b7224 */ /* 0x000fca00078e0a06 */
[----:B0-----:R-:W0:Y:S02]  /*0c10*/  MUFU.RCP R14, R14 ;  /* 0x0000000e000e7308 */ /* 0x001e240000001000 */
[----:B0-----:R-:W-:-:S06]  /*0c20*/  VIADD R7, R14, 0xffffffe ;  /* 0x0ffffffe0e077836 */ /* 0x001fcc0000000000 */
[----:B------:R-:W0:Y:S02]  /*0c30*/  F2I.FTZ.U32.TRUNC.NTZ R7, R7 ;  /* 0x0000000700077305 */ /* 0x000e24000021f000 */
[----:B0-----:R-:W-:Y:S01]  /*0c40*/  IMAD.MOV R14, RZ, RZ, -R7 ;  /* 0x000000ffff0e7224 */ /* 0x001fe200078e0a07 */
[C---:B--2---:R-:W-:Y:S02]  /*0c50*/  PRMT R10, R12.reuse, 0x8880, RZ ;  /* 0x000088800c0a7816 */ /* 0x044fe400000000ff */
[----:B------:R-:W-:Y:S02]  /*0c60*/  PRMT R6, R12, 0x7772, RZ ;  /* 0x000077720c067816 */ /* 0x000fe400000000ff */
[----:B------:R-:W-:Y:S02]  /*0c70*/  IABS R15, R10 ;  /* 0x0000000a000f7213 */ /* 0x000fe40000000000 */
[----:B------:R-:W-:Y:S01]  /*0c80*/  PRMT R17, R6, 0x8880, RZ ;  /* 0x0000888006117816 */ /* 0x000fe200000000ff */
[----:B------:R-:W-:Y:S01]  /*0c90*/  IMAD.MOV.U32 R6, RZ, RZ, RZ ;  /* 0x000000ffff067224 */ /* 0x000fe200078e00ff */
[----:B------:R-:W-:Y:S01]  /*0ca0*/  LOP3.LUT R10, R10, UR5, RZ, 0x3c, !PT ;  /* 0x000000050a0a7c12 */ /* 0x000fe2000f8e3cff */
[----:B------:R-:W-:Y:S01]  /*0cb0*/  IMAD.HI.U32 R8, R4, R15, RZ ;  /* 0x0000000f04087227 */ /* 0x000fe200078e00ff */
[----:B------:R-:W-:-:S03]  /*0cc0*/  PRMT R4, R12, 0x7771, RZ ;  /* 0x000077710c047816 */ /* 0x000fc600000000ff */
[----:B------:R-:W-:Y:S01]  /*0cd0*/  IMAD R15, R8, R11, R15 ;  /* 0x0000000b080f7224 */ /* 0x000fe200078e020f */
[----:B------:R-:W-:Y:S02]  /*0ce0*/  PRMT R13, R4, 0x8880, RZ ;  /* 0x00008880040d7816 */ /* 0x000fe400000000ff */
[----:B------:R-:W-:Y:S01]  /*0cf0*/  PRMT R4, R12, 0x7773, RZ ;  /* 0x000077730c047816 */ /* 0x000fe200000000ff */
[----:B------:R-:W-:Y:S01]  /*0d00*/  IMAD.MOV.U32 R12, RZ, RZ, R17 ;  /* 0x000000ffff0c7224 */ /* 0x000fe200078e0011 */
[----:B------:R-:W-:Y:S01]  /*0d10*/  ISETP.GT.U32.AND P2, PT, R0, R15, PT ;  /* 0x0000000f0000720c */ /* 0x000fe20003f44070 */
[----:B------:R-:W-:Y:S01]  /*0d20*/  IMAD R17, R14, R9, RZ ;  /* 0x000000090e117224 */ /* 0x000fe200078e02ff */
[----:B------:R-:W-:Y:S02]  /*0d30*/  IABS R14, R13 ;  /* 0x0000000d000e7213 */ /* 0x000fe40000000000 */
[----:B------:R-:W-:Y:S01]  /*0d40*/  PRMT R18, R4, 0x8880, RZ ;  /* 0x0000888004127816 */ /* 0x000fe200000000ff */
[----:B------:R-:W-:Y:S01]  /*0d50*/  IMAD.HI.U32 R4, R7, R17, R6 ;  /* 0x0000001107047227 */ /* 0x000fe200078e0006 */
[----:B------:R-:W-:-:S02]  /*0d60*/  IABS R19, R12 ;  /* 0x0000000c00137213 */ /* 0x000fc40000000000 */
[----:B------:R-:W-:Y:S01]  /*0d70*/  LOP3.LUT R13, R13, UR5, RZ, 0x3c, !PT ;  /* 0x000000050d0d7c12 */ /* 0x000fe2000f8e3cff */
[----:B------:R-:W-:Y:S01]  /*0d80*/  IMAD.MOV.U32 R7, RZ, RZ, R14 ;  /* 0x000000ffff077224 */ /* 0x000fe200078e000e */
[----:B------:R-:W-:Y:S01]  /*0d90*/  LOP3.LUT R12, R12, UR5, RZ, 0x3c, !PT ;  /* 0x000000050c0c7c12 */ /* 0x000fe2000f8e3cff */
[----:B------:R-:W-:Y:S02]  /*0da0*/  IMAD.MOV.U32 R17, RZ, RZ, R18 ;  /* 0x000000ffff117224 */ /* 0x000fe400078e0012 */
[----:B------:R-:W-:Y:S02]  /*0db0*/  @!P2 IMAD.IADD R15, R15, 0x1, -R9 ;  /* 0x000000010f0fa824 */ /* 0x000fe400078e0a09 */
[C---:B------:R-:W-:Y:S01]  /*0dc0*/  IMAD.HI.U32 R14, R4.reuse, R7, RZ ;  /* 0x00000007040e7227 */ /* 0x040fe200078e00ff */
[----:B------:R-:W-:Y:S02]  /*0dd0*/  IABS R21, R17 ;  /* 0x0000001100157213 */ /* 0x000fe40000000000 */
[----:B------:R-:W-:Y:S01]  /*0de0*/  ISETP.GE.U32.AND P3, PT, R15, R0, PT ;  /* 0x000000000f00720c */ /* 0x000fe20003f66070 */
[----:B------:R-:W-:Y:S01]  /*0df0*/  IMAD.HI.U32 R6, R4, R19, RZ ;  /* 0x0000001304067227 */ /* 0x000fe200078e00ff */
[----:B------:R-:W-:-:S03]  /*0e00*/  LOP3.LUT R17, R17, UR5, RZ, 0x3c, !PT ;  /* 0x0000000511117c12 */ /* 0x000fc6000f8e3cff */
[-C--:B------:R-:W-:Y:S02]  /*0e10*/  IMAD R7, R14, R11.reuse, R7 ;  /* 0x0000000b0e077224 */ /* 0x080fe400078e0207 */
[----:B------:R-:W-:Y:S02]  /*0e20*/  IMAD.MOV.U32 R0, RZ, RZ, R9 ;  /* 0x000000ffff007224 */ /* 0x000fe400078e0009 */
[----:B------:R-:W-:Y:S02]  /*0e30*/  IMAD R15, R6, R11, R19 ;  /* 0x0000000b060f7224 */ /* 0x000fe400078e0213 */
[----:B------:R-:W-:Y:S01]  /*0e40*/  IMAD.HI.U32 R18, R4, R21, RZ ;  /* 0x0000001504127227 */ /* 0x000fe200078e00ff */
[C---:B------:R-:W-:Y:S02]  /*0e50*/  ISETP.GT.U32.AND P6, PT, R0.reuse, R7, PT ;  /* 0x000000070000720c */ /* 0x040fe40003fc4070 */
[----:B------:R-:W-:Y:S01]  /*0e60*/  ISETP.GT.U32.AND P5, PT, R0, R15, PT ;  /* 0x0000000f0000720c */ /* 0x000fe20003fa4070 */
[----:B------:R-:W-:-:S02]  /*0e70*/  IMAD R11, R18, R11, R21 ;  /* 0x0000000b120b7224 */ /* 0x000fc400078e0215 */
[----:B------:R-:W-:Y:S01]  /*0e80*/  @!P2 VIADD R8, R8, 0x1 ;  /* 0x000000010808a836 */ /* 0x000fe20000000000 */
[----:B------:R-:W-:Y:S02]  /*0e90*/  ISETP.GE.AND P2, PT, R10, RZ, PT ;  /* 0x000000ff0a00720c */ /* 0x000fe40003f46270 */
[----:B------:R-:W-:Y:S01]  /*0ea0*/  ISETP.GT.U32.AND P0, PT, R0, R11, PT ;  /* 0x0000000b0000720c */ /* 0x000fe20003f04070 */
[----:B------:R-:W-:Y:S01]  /*0eb0*/  @P3 VIADD R8, R8, 0x1 ;  /* 0x0000000108083836 */ /* 0x000fe20000000000 */
[----:B------:R-:W-:-:S03]  /*0ec0*/  ISETP.GE.AND P3, PT, R13, RZ, PT ;  /* 0x000000ff0d00720c */ /* 0x000fc60003f66270 */
[--C-:B------:R-:W-:Y:S02]  /*0ed0*/  @!P6 IMAD.IADD R7, R7, 0x1, -R9.reuse ;  /* 0x000000010707e824 */ /* 0x100fe400078e0a09 */
[--C-:B------:R-:W-:Y:S02]  /*0ee0*/  @!P5 IMAD.IADD R15, R15, 0x1, -R9.reuse ;  /* 0x000000010f0fd824 */ /* 0x100fe400078e0a09 */
[----:B------:R-:W-:Y:S01]  /*0ef0*/  @!P5 VIADD R6, R6, 0x1 ;  /* 0x000000010606d836 */ /* 0x000fe20000000000 */
[-C--:B------:R-:W-:Y:S01]  /*0f00*/  ISETP.GE.U32.AND P4, PT, R7, R0.reuse, PT ;  /* 0x000000000700720c */ /* 0x080fe20003f86070 */
[----:B------:R-:W-:Y:S01]  /*0f10*/  @!P6 VIADD R14, R14, 0x1 ;  /* 0x000000010e0ee836 */ /* 0x000fe20000000000 */
[-C--:B------:R-:W-:Y:S01]  /*0f20*/  ISETP.GE.U32.AND P1, PT, R15, R0.reuse, PT ;  /* 0x000000000f00720c */ /* 0x080fe20003f26070 */
[----:B------:R-:W-:Y:S01]  /*0f30*/  @!P0 IMAD.IADD R11, R11, 0x1, -R9 ;  /* 0x000000010b0b8824 */ /* 0x000fe200078e0a09 */
[----:B------:R-:W-:Y:S01]  /*0f40*/  ISETP.GE.AND P5, PT, R12, RZ, PT ;  /* 0x000000ff0c00720c */ /* 0x000fe20003fa6270 */
[----:B------:R-:W-:Y:S01]  /*0f50*/  @!P2 IMAD.MOV R8, RZ, RZ, -R8 ;  /* 0x000000ffff08a224 */ /* 0x000fe200078e0a08 */
[----:B------:R-:W-:Y:S01]  /*0f60*/  LOP3.LUT R9, RZ, UR5, RZ, 0x33, !PT ;  /* 0x00000005ff097c12 */ /* 0x000fe2000f8e33ff */
[----:B------:R-:W-:Y:S01]  /*0f70*/  @!P0 VIADD R18, R18, 0x1 ;  /* 0x0000000112128836 */ /* 0x000fe20000000000 */
[----:B------:R-:W-:-:S05]  /*0f80*/  ISETP.GE.U32.AND P6, PT, R11, R0, PT ;  /* 0x000000000b00720c */ /* 0x000fca0003fc6070 */
[----:B------:R-:W-:Y:S01]  /*0f90*/  @P4 VIADD R14, R14, 0x1 ;  /* 0x000000010e0e4836 */ /* 0x000fe20000000000 */
[----:B------:R-:W-:Y:S01]  /*0fa0*/  ISETP.GE.AND P4, PT, R17, RZ, PT ;  /* 0x000000ff1100720c */ /* 0x000fe20003f86270 */
[----:B------:R-:W-:Y:S01]  /*0fb0*/  @P1 VIADD R6, R6, 0x1 ;  /* 0x0000000106061836 */ /* 0x000fe20000000000 */
[----:B------:R-:W-:Y:S01]  /*0fc0*/  ISETP.NE.AND P1, PT, RZ, UR4, PT ;  /* 0x00000004ff007c0c */ /* 0x000fe2000bf25270 */
[----:B------:R-:W-:Y:S02]  /*0fd0*/  @!P3 IMAD.MOV R14, RZ, RZ, -R14 ;  /* 0x000000ffff0eb224 */ /* 0x000fe400078e0a0e */
[----:B------:R-:W-:Y:S01]  /*0fe0*/  @!P5 IMAD.MOV R6, RZ, RZ, -R6 ;  /* 0x000000ffff06d224 */ /* 0x000fe200078e0a06 */
[C---:B------:R-:W-:Y:S01]  /*0ff0*/  SEL R7, R9.reuse, R8, !P1 ;  /* 0x0000000809077207 */ /* 0x040fe20004800000 */
[----:B------:R-:W-:Y:S01]  /*1000*/  @P6 VIADD R18, R18, 0x1 ;  /* 0x0000000112126836 */ /* 0x000fe20000000000 */
[C---:B------:R-:W-:Y:S02]  /*1010*/  SEL R14, R9.reuse, R14, !P1 ;  /* 0x0000000e090e7207 */ /* 0x040fe40004800000 */
[----:B------:R-:W-:-:S02]  /*1020*/  SEL R8, R9, R6, !P1 ;  /* 0x0000000609087207 */ /* 0x000fc40004800000 */
[----:B------:R-:W-:Y:S01]  /*1030*/  PRMT R7, R14, 0x7604, R7 ;  /* 0x000076040e077816 */ /* 0x000fe20000000007 */
[----:B------:R-:W-:Y:S01]  /*1040*/  @!P4 IMAD.MOV R18, RZ, RZ, -R18 ;  /* 0x000000ffff12c224 */ /* 0x000fe200078e0a12 */
[----:B------:R-:W-:Y:S02]  /*1050*/  IADD3 R6, P0, R5, UR15, RZ ;  /* 0x0000000f05067c10 */ /* 0x000fe4000ff1e0ff */
[----:B------:R-:W-:Y:S02]  /*1060*/  PRMT R5, R8, 0x7054, R7 ;  /* 0x0000705408057816 */ /* 0x000fe40000000007 */
[----:B------:R-:W-:Y:S02]  /*1070*/  IADD3.X R7, R16, UR8, RZ, P0, !PT ;  /* 0x0000000810077c10 */ /* 0x000fe400087fe4ff */
[----:B------:R-:W-:Y:S02]  /*1080*/  IADD3 R3, P0, R3, UR7, RZ ;  /* 0x0000000703037c10 */ /* 0x000fe4000ff1e0ff */
[----:B------:R-:W-:-:S02]  /*1090*/  SEL R18, R9, R18, !P1 ;  /* 0x0000001209127207 */ /* 0x000fc40004800000 */
        /* <DEDUP_REMOVED lines=11> */
.L_x_3543:
        /* <DEDUP_REMOVED lines=11> */
.L_x_4030:


//--------------------- .text._ZN2at6native61_GLOBAL__N__44eb8e94_28_ForeachBinaryOpScalarList_cu_dda10a6925multi_tensor_apply_kernelINS1_28TensorListScalarListMetadataIhLi2EEENS1_25BinaryOpScalarListFunctorIhLi2ELi1ELi1EEEJSt7dividesIhEEEEvT_T0_DpT1_ --------------------------
	.section	.text._ZN2at6native61_GLOBAL__N__44eb8e94_28_ForeachBinaryOpScalarList_cu_dda10a6925multi_tensor_apply_kernelINS1_28TensorListScalarListMetadataIhLi2EEENS1_25BinaryOpScalarListFunctorIhLi2ELi1ELi1EEEJSt7dividesIhEEEEvT_T0_DpT1_,"ax",@progbits
	.align	128
.text._ZN2at6native61_GLOBAL__N__44eb8e94_28_ForeachBinaryOpScalarList_cu_dda10a6925multi_tensor_apply_kernelINS1_28TensorListScalarListMetadataIhLi2EEENS1_25BinaryOpScalarListFunctorIhLi2ELi1ELi1EEEJSt7dividesIhEEEEvT_T0_DpT1_:
        .type           _ZN2at6native61_GLOBAL__N__44eb8e94_28_ForeachBinaryOpScalarList_cu_dda10a6925multi_tensor_apply_kernelINS1_28TensorListScalarListMetadataIhLi2EEENS1_25BinaryOpScalarListFunctorIhLi2ELi1ELi1EEEJSt7dividesIhEEEEvT_T0_DpT1_,@function
        .size           _ZN2at6native61_GLOBAL__N__44eb8e94_28_ForeachBinaryOpScalarList_cu_dda10a6925multi_tensor_apply_kernelINS1_28TensorListScalarListMetadataIhLi2EEENS1_25BinaryOpScalarListFunctorIhLi2ELi1ELi1EEEJSt7dividesIhEEEEvT_T0_DpT1_,(.L_x_4031 - _ZN2at6native61_GLOBAL__N__44eb8e94_28_ForeachBinaryOpScalarList_cu_dda10a6925multi_tensor_apply_kernelINS1_28TensorListScalarListMetadataIhLi2EEENS1_25BinaryOpScalarListFunctorIhLi2ELi1ELi1EEEJSt7dividesIhEEEEvT_T0_DpT1_)
        .other          _ZN2at6native61_GLOBAL__N__44eb8e94_28_ForeachBinaryOpScalarList_cu_dda10a6925multi_tensor_apply_kernelINS1_28TensorListScalarListMetadataIhLi2EEENS1_25BinaryOpScalarListFunctorIhLi2ELi1ELi1EEEJSt7dividesIhEEEEvT_T0_DpT1_,@"STO_CUDA_ENTRY STV_DEFAULT"
_ZN2at6native61_GLOBAL__N__44eb8e94_28_ForeachBinaryOpScalarList_cu_dda10a6925multi_tensor_apply_kernelINS1_28TensorListScalarListMetadataIhLi2EEENS1_25BinaryOpScalarListFunctorIhLi2ELi1ELi1EEEJSt7dividesIhEEEEvT_T0_DpT1_:
        /* <DEDUP_REMOVED lines=30> */
.L_x_3545:
[----:B-1----:R-:W-:Y:S01]  /*01e0*/  IADD3 R19, P0, R29, R24, RZ ;  /* 0x000000181d137210 */ /* 0x002fe20007f1e0ff */
[C---:B--2---:R-:W-:Y:S01]  /*01f0*/  IMAD R10, R20.reuse, 0x3, RZ ;  /* 0x00000003140a7824 */ /* 0x044fe200078e02ff */
[----:B------:R-:W-:Y:S02]  /*0200*/  PRMT R21, RZ, 0x7610, R21 ;  /* 0x00007610ff157816 */ /* 0x000fe40000000015 */
[C---:B------:R-:W-:Y:S01]  /*0210*/  ISETP.GE.U32.AND P1, PT, R19.reuse, 0x10000, PT ;  /* 0x000100001300780c */ /* 0x040fe20003f26070 */
[----:B------:R-:W-:Y:S01]  /*0220*/  IMAD.X R12, RZ, RZ, R22, P0 ;  /* 0x000000ffff0c7224 */ /* 0x000fe200000e0616 */
[----:B------:R-:W-:Y:S02]  /*0230*/  ISETP.LT.U32.AND P0, PT, R19, R4, PT ;  /* 0x000000041300720c */ /* 0x000fe40003f01070 */
[----:B------:R-:W-:Y:S02]  /*0240*/  LEA R13, P5, R20, R19, 0x1 ;  /* 0x00000013140d7211 */ /* 0x000fe400078a08ff */
[----:B------:R-:W-:-:S02]  /*0250*/  ISETP.GE.U32.AND.EX P1, PT, R12, RZ, PT, P1 ;  /* 0x000000ff0c00720c */ /* 0x000fc40003f26110 */
[----:B------:R-:W-:Y:S01]  /*0260*/  IADD3 R18, P3, R20, R19, RZ ;  /* 0x0000001314127210 */ /* 0x000fe20007f7e0ff */
[--C-:B------:R-:W-:Y:S01]  /*0270*/  IMAD.X R9, RZ, RZ, R12.reuse, P5 ;  /* 0x000000ffff097224 */ /* 0x100fe200028e060c */
[----:B------:R-:W-:Y:S02]  /*0280*/  ISETP.LT.AND.EX P1, PT, R12, R7, !P1, P0 ;  /* 0x000000070c00720c */ /* 0x000fe40004f21300 */
[C---:B------:R-:W-:Y:S01]  /*0290*/  ISETP.GE.U32.AND P2, PT, R18.reuse, 0x10000, PT ;  /* 0x000100001200780c */ /* 0x040fe20003f46070 */
[----:B------:R-:W-:Y:S01]  /*02a0*/  IMAD.X R8, RZ, RZ, R12, P3 ;  /* 0x000000ffff087224 */ /* 0x000fe200018e060c */
[----:B------:R-:W-:Y:S02]  /*02b0*/  ISETP.LT.U32.AND P3, PT, R18, R4, PT ;  /* 0x000000041200720c */ /* 0x000fe40003f61070 */
[----:B------:R-:W-:Y:S02]  /*02c0*/  IADD3 R11, P4, R10, R19, RZ ;  /* 0x000000130a0b7210 */ /* 0x000fe40007f9e0ff */
[----:B------:R-:W-:-:S02]  /*02d0*/  ISETP.GE.U32.AND.EX P0, PT, R8, RZ, PT, P2 ;  /* 0x000000ff0800720c */ /* 0x000fc40003f06120 */
[----:B------:R-:W-:Y:S01]  /*02e0*/  ISETP.GE.U32.AND P2, PT, R13, 0x10000, PT ;  /* 0x000100000d00780c */ /* 0x000fe20003f46070 */
[----:B------:R-:W-:Y:S01]  /*02f0*/  IMAD.X R10, RZ, RZ, R12, P4 ;  /* 0x000000ffff0a7224 */ /* 0x000fe200020e060c */
[----:B------:R-:W-:Y:S02]  /*0300*/  ISETP.LT.AND.EX P0, PT, R8, R7, !P0, P3 ;  /* 0x000000070800720c */ /* 0x000fe40004701330 */
[----:B------:R-:W-:Y:S02]  /*0310*/  @P1 IADD3 R16, P5, R19, R2, RZ ;  /* 0x0000000213101210 */ /* 0x000fe40007fbe0ff */
[----:B------:R-:W-:Y:S02]  /*0320*/  ISETP.LT.U32.AND P3, PT, R13, R4, PT ;  /* 0x000000040d00720c */ /* 0x000fe40003f61070 */
[----:B------:R-:W-:Y:S01]  /*0330*/  ISETP.GE.U32.AND.EX P6, PT, R9, RZ, PT, P2 ;  /* 0x000000ff0900720c */ /* 0x000fe20003fc6120 */
[----:B------:R-:W-:Y:S01]  /*0340*/  @P1 IMAD.X R17, R12, 0x1, R5, P5 ;  /* 0x000000010c111824 */ /* 0x000fe200028e0605 */
[----:B------:R-:W-:-:S02]  /*0350*/  ISETP.GE.U32.AND P2, PT, R11, 0x10000, PT ;  /* 0x000100000b00780c */ /* 0x000fc40003f46070 */
[-C--:B------:R-:W-:Y:S02]  /*0360*/  ISETP.LT.AND.EX P3, PT, R9, R7.reuse, !P6, P3 ;  /* 0x000000070900720c */ /* 0x080fe40007761330 */
[----:B------:R1:W2:Y:S01]  /*0370*/  @P1 LDG.E.U8 R21, desc[UR4][R16.64] ;  /* 0x0000000410151981 */ /* 0x0002a2000c1e1100 */
[----:B------:R-:W-:Y:S02]  /*0380*/  ISETP.LT.U32.AND P4, PT, R11, R4, PT ;  /* 0x000000040b00720c */ /* 0x000fe40003f81070 */
[----:B------:R-:W-:Y:S02]  /*0390*/  ISETP.GE.U32.AND.EX P2, PT, R10, RZ, PT, P2 ;  /* 0x000000ff0a00720c */ /* 0x000fe40003f46120 */
[-C--:B------:R-:W-:Y:S02]  /*03a0*/  @P0 IADD3 R14, P5, R18, R2.reuse, RZ ;  /* 0x00000002120e0210 */ /* 0x080fe40007fbe0ff */
[----:B------:R-:W-:Y:S02]  /*03b0*/  ISETP.LT.AND.EX P2, PT, R10, R7, !P2, P4 ;  /* 0x000000070a00720c */ /* 0x000fe40005741340 */
[----:B------:R-:W-:Y:S01]  /*03c0*/  PRMT R23, RZ, 0x7610, R23 ;  /* 0x00007610ff177816 */ /* 0x000fe20000000017 */
[----:B------:R-:W-:Y:S01]  /*03d0*/  @P0 IMAD.X R15, R8, 0x1, R5, P5 ;  /* 0x00000001080f0824 */ /* 0x000fe200028e0605 */
[----:B-1----:R-:W-:-:S02]  /*03e0*/  @P3 IADD3 R16, P4, R13, R2, RZ ;  /* 0x000000020d103210 */ /* 0x002fc40007f9e0ff */
[----:B------:R-:W-:Y:S02]  /*03f0*/  PRMT R25, RZ, 0x7610, R25 ;  /* 0x00007610ff197816 */ /* 0x000fe40000000019 */
[----:B------:R1:W5:Y:S01]  /*0400*/  @P0 LDG.E.U8 R23, desc[UR4][R14.64] ;  /* 0x000000040e170981 */ /* 0x000362000c1e1100 */
[----:B------:R-:W-:-:S05]  /*0410*/  @P3 IMAD.X R17, R9, 0x1, R5, P4 ;  /* 0x0000000109113824 */ /* 0x000fca00020e0605 */
[----:B------:R3:W5:Y:S01]  /*0420*/  @P3 LDG.E.U8 R25, desc[UR4][R16.64] ;  /* 0x0000000410193981 */ /* 0x000762000c1e1100 */
[----:B-1----:R-:W-:-:S05]  /*0430*/  @P2 IADD3 R14, P4, R11, R2, RZ ;  /* 0x000000020b0e2210 */ /* 0x002fca0007f9e0ff */
[----:B------:R-:W-:Y:S01]  /*0440*/  @P2 IMAD.X R15, R10, 0x1, R5, P4 ;  /* 0x000000010a0f2824 */ /* 0x000fe200020e0605 */
[----:B---3--:R-:W-:-:S06]  /*0450*/  PRMT R16, RZ, 0x7610, R16 ;  /* 0x00007610ff107816 */ /* 0x008fcc0000000010 */
[----:B------:R1:W5:Y:S02]  /*0460*/  @P2 LDG.E.U8 R16, desc[UR4][R14.64] ;  /* 0x000000040e102981 */ /* 0x000364000c1e1100 */
[----:B-1----:R-:W-:Y:S02]  /*0470*/  MOV R14, 0x4a0 ;  /* 0x000004a0000e7802 */ /* 0x002fe40000000f00 */
[----:B--2---:R-:W-:-:S07]  /*0480*/  LOP3.LUT R21, R21, 0xff, RZ, 0xc0, !PT ;  /* 0x000000ff15157812 */ /* 0x004fce00078ec0ff */
[----:B0----5:R-:W-:Y:S05]  /*0490*/  CALL.REL.NOINC `($__internal_8_$__cuda_sm20_div_u16) ;  /* 0x0000000400407944 */ /* 0x021fea0003c00000 */
[----:B------:R-:W-:Y:S01]  /*04a0*/  IMAD.MOV.U32 R27, RZ, RZ, R21 ;  /* 0x000000ffff1b7224 */ /* 0x000fe200078e0015 */
[----:B------:R-:W-:Y:S02]  /*04b0*/  LOP3.LUT R21, R23, 0xff, RZ, 0xc0, !PT ;  /* 0x000000ff17157812 */ /* 0x000fe400078ec0ff */
[----:B------:R-:W-:-:S07]  /*04c0*/  MOV R14, 0x4e0 ;  /* 0x000004e0000e7802 */ /* 0x000fce0000000f00 */
[----:B------:R-:W-:Y:S05]  /*04d0*/  CALL.REL.NOINC `($__internal_8_$__cuda_sm20_div_u16) ;  /* 0x0000000400307944 */ /* 0x000fea0003c00000 */
        /* <DEDUP_REMOVED lines=8> */
[-C--:B------:R-:W-:Y:S01]  /*0560*/  @P1 IADD3 R14, P5, R19, R3.reuse, RZ ;  /* 0x00000003130e1210 */ /* 0x080fe20007fbe0ff */
[----:B------:R-:W-:Y:S01]  /*0570*/  IMAD.MOV.U32 R25, RZ, RZ, R22 ;  /* 0x000000ffff197224 */ /* 0x000fe200078e0016 */
[-C--:B------:R-:W-:Y:S02]  /*0580*/  @P0 IADD3 R16, P4, R18, R3.reuse, RZ ;  /* 0x0000000312100210 */ /* 0x080fe40007f9e0ff */
[-C--:B------:R-:W-:Y:S01]  /*0590*/  @P2 IADD3 R18, P6, R11, R3.reuse, RZ ;  /* 0x000000030b122210 */ /* 0x080fe20007fde0ff */
[--C-:B------:R-:W-:Y:S01]  /*05a0*/  @P1 IMAD.X R15, R12, 0x1, R6.reuse, P5 ;  /* 0x000000010c0f1824 */ /* 0x100fe200028e0606 */
[----:B------:R-:W-:Y:S01]  /*05b0*/  @P3 IADD3 R12, P5, R13, R3, RZ ;  /* 0x000000030d0c3210 */ /* 0x000fe20007fbe0ff */
[--C-:B------:R-:W-:Y:S02]  /*05c0*/  @P0 IMAD.X R17, R8, 0x1, R6.reuse, P4 ;  /* 0x0000000108110824 */ /* 0x100fe400020e0606 */
[--C-:B------:R-:W-:Y:S01]  /*05d0*/  @P2 IMAD.X R19, R10, 0x1, R6.reuse, P6 ;  /* 0x000000010a132824 */ /* 0x100fe200030e0606 */
[----:B------:R3:W-:Y:S01]  /*05e0*/  @P1 STG.E.U8 desc[UR4][R14.64], R27 ;  /* 0x0000001b0e001986 */ /* 0x0007e2000c101104 */
[----:B------:R-:W-:-:S02]  /*05f0*/  @P3 IMAD.X R13, R9, 0x1, R6, P5 ;  /* 0x00000001090d3824 */ /* 0x000fc400028e0606 */
[----:B------:R-:W-:Y:S01]  /*0600*/  IMAD.WIDE.U32 R24, R20, 0x4, R24 ;  /* 0x0000000414187825 */ /* 0x000fe200078e0018 */
[----:B------:R3:W-:Y:S03]  /*0610*/  @P0 STG.E.U8 desc[UR4][R16.64], R26 ;  /* 0x0000001a10000986 */ /* 0x0007e6000c101104 */
[----:B------:R-:W-:Y:S01]  /*0620*/  IMAD.MOV.U32 R22, RZ, RZ, R25 ;  /* 0x000000ffff167224 */ /* 0x000fe200078e0019 */
[----:B------:R3:W-:Y:S01]  /*0630*/  @P3 STG.E.U8 desc[UR4][R12.64], R23 ;  /* 0x000000170c003986 */ /* 0x0007e2000c101104 */
[C---:B------:R-:W-:Y:S02]  /*0640*/  ISETP.GE.U32.AND P0, PT, R24.reuse, 0x10000, PT ;  /* 0x000100001800780c */ /* 0x040fe40003f06070 */
[----:B------:R-:W-:Y:S01]  /*0650*/  ISETP.LT.U32.AND P1, PT, R24, R4, PT ;  /* 0x000000041800720c */ /* 0x000fe20003f21070 */
[----:B------:R3:W-:Y:S01]  /*0660*/  @P2 STG.E.U8 desc[UR4][R18.64], R21 ;  /* 0x0000001512002986 */ /* 0x0007e2000c101104 */
[----:B------:R-:W-:-:S02]  /*0670*/  ISETP.GE.U32.AND.EX P0, PT, R25, RZ, PT, P0 ;  /* 0x000000ff1900720c */ /* 0x000fc40003f06100 */
[----:B------:R-:W-:-:S13]  /*0680*/  ISETP.LT.AND.EX P1, PT, R25, R7, PT, P1 ;  /* 0x000000071900720c */ /* 0x000fda0003f21310 */
[----:B---3--:R-:W-:Y:S05]  /*0690*/  @!P0 BRA P1, `(.L_x_3545) ;  /* 0xfffffff800d08947 */ /* 0x008fea000083ffff */
[----:B------:R-:W-:Y:S05]  /*06a0*/  EXIT ;  /* 0x000000000000794d */ /* 0x000fea0003800000 */
.L_x_3544:
        /* <DEDUP_REMOVED lines=8> */
.L_x_3546:
[C---:B------:R-:W-:Y:S01]  /*0730*/  IMAD.SHL.U32 R8, R13.reuse, 0x4, RZ ;  /* 0x000000040d087824 */ /* 0x040fe200078e00ff */
[----:B------:R-:W-:-:S04]  /*0740*/  SHF.L.U64.HI R9, R13, 0x2, R12 ;  /* 0x000000020d097819 */ /* 0x000fc8000001020c */
[----:B------:R-:W-:-:S05]  /*0750*/  IADD3 R14, P0, R8, R2, RZ ;  /* 0x00000002080e7210 */ /* 0x000fca0007f1e0ff */
[----:B------:R-:W-:-:S05]  /*0760*/  IMAD.X R15, R9, 0x1, R5, P0 ;  /* 0x00000001090f7824 */ /* 0x000fca00000e0605 */
[----:B------:R-:W2:Y:S01]  /*0770*/  LDG.E R14, desc[UR4][R14.64] ;  /* 0x000000040e0e7981 */ /* 0x000ea2000c1e1900 */
[----:B------:R-:W-:-:S05]  /*0780*/  IADD3 R8, P0, R8, R3, RZ ;  /* 0x0000000308087210 */ /* 0x000fca0007f1e0ff */
[----:B------:R-:W-:Y:S01]  /*0790*/  IMAD.X R9, R9, 0x1, R6, P0 ;  /* 0x0000000109097824 */ /* 0x000fe200000e0606 */
[C---:B--2---:R-:W-:Y:S02]  /*07a0*/  PRMT R11, R14.reuse, 0x7770, RZ ;  /* 0x000077700e0b7816 */ /* 0x044fe400000000ff */
[C---:B------:R-:W-:Y:S02]  /*07b0*/  PRMT R10, R14.reuse, 0x7771, RZ ;  /* 0x000077710e0a7816 */ /* 0x040fe400000000ff */
[C---:B------:R-:W-:Y:S02]  /*07c0*/  PRMT R18, R14.reuse, 0x7772, RZ ;  /* 0x000077720e127816 */ /* 0x040fe400000000ff */
[----:B------:R-:W-:Y:S02]  /*07d0*/  PRMT R21, R14, 0x7773, RZ ;  /* 0x000077730e157816 */ /* 0x000fe400000000ff */
[----:B------:R-:W-:-:S07]  /*07e0*/  MOV R14, 0x800 ;  /* 0x00000800000e7802 */ /* 0x000fce0000000f00 */
[----:B0-----:R-:W-:Y:S05]  /*07f0*/  CALL.REL.NOINC `($__internal_8_$__cuda_sm20_div_u16) ;  /* 0x0000000000687944 */ /* 0x001fea0003c00000 */
[----:B------:R-:W-:Y:S01]  /*0800*/  IMAD.MOV.U32 R16, RZ, RZ, R21 ;  /* 0x000000ffff107224 */ /* 0x000fe200078e0015 */
[----:B------:R-:W-:Y:S01]  /*0810*/  MOV R14, 0x840 ;  /* 0x00000840000e7802 */ /* 0x000fe20000000f00 */
[----:B------:R-:W-:-:S07]  /*0820*/  IMAD.MOV.U32 R21, RZ, RZ, R18 ;  /* 0x000000ffff157224 */ /* 0x000fce00078e0012 */
[----:B------:R-:W-:Y:S05]  /*0830*/  CALL.REL.NOINC `($__internal_8_$__cuda_sm20_div_u16) ;  /* 0x0000000000587944 */ /* 0x000fea0003c00000 */
        /* <DEDUP_REMOVED lines=20> */
[----:B-1----:R-:W-:Y:S05]  /*0980*/  @!P0 BRA P1, `(.L_x_3546) ;  /* 0xfffffffc00688947 */ /* 0x002fea000083ffff */
[----:B------:R-:W-:Y:S05]  /*0990*/  EXIT ;  /* 0x000000000000794d */ /* 0x000fea0003800000 */
        .weak           $__internal_8_$__cuda_sm20_div_u16
        .type           $__internal_8_$__cuda_sm20_div_u16,@function
        .size           $__internal_8_$__cuda_sm20_div_u16,(.L_x_4031 - $__internal_8_$__cuda_sm20_div_u16)
$__internal_8_$__cuda_sm20_div_u16:
[----:B------:R-:W0:Y:S01]  /*09a0*/  I2F.U16 R15, R0 ;  /* 0x00000000000f7306 */ /* 0x000e220000101000 */
[----:B------:R-:W-:-:S07]  /*09b0*/  IMAD.MOV.U32 R17, RZ, RZ, 0x4b800000 ;  /* 0x4b800000ff117424 */ /* 0x000fce00078e00ff */
[----:B------:R-:W-:Y:S01]  /*09c0*/  I2F.U16.RZ R21, R21 ;  /* 0x0000001500157306 */ /* 0x000fe2000010d000 */
[C---:B0-----:R-:W-:Y:S02]  /*09d0*/  FSETP.GEU.AND P5, PT, |R15|.reuse, 1.175494350822287508e-38, PT ;  /* 0x008000000f00780b */ /* 0x041fe40003fae200 */
[----:B------:R-:W-:Y:S02]  /*09e0*/  FSETP.GT.AND P4, PT, |R15|, 8.50705917302346158658e+37, PT ;  /* 0x7e8000000f00780b */ /* 0x000fe40003f84200 */
[----:B------:R-:W-:-:S04]  /*09f0*/  FSEL R17, R17, 1, !P5 ;  /* 0x3f80000011117808 */ /* 0x000fc80006800000 */
[----:B------:R-:W-:Y:S02]  /*0a00*/  FSEL R17, R17, 0.25, !P4 ;  /* 0x3e80000011117808 */ /* 0x000fe40006000000 */
[----:B------:R-:W-:-:S03]  /*0a10*/  ISETP.NE.U32.AND P4, PT, R0, RZ, PT ;  /* 0x000000ff0000720c */ /* 0x000fc60003f85070 */
[----:B------:R-:W-:-:S06]  /*0a20*/  FMUL R15, R15, R17 ;  /* 0x000000110f0f7220 */ /* 0x000fcc0000400000 */
[----:B------:R-:W0:Y:S02]  /*0a30*/  MUFU.RCP R15, R15 ;  /* 0x0000000f000f7308 */ /* 0x000e240000001000 */
[----:B0-----:R-:W-:Y:S01]  /*0a40*/  FMUL R17, R17, R15 ;  /* 0x0000000f11117220 */ /* 0x001fe20000400000 */
[----:B------:R-:W-:-:S03]  /*0a50*/  IMAD.MOV.U32 R15, RZ, RZ, 0x0 ;  /* 0x00000000ff0f7424 */ /* 0x000fc600078e00ff */
[----:B------:R-:W-:-:S04]  /*0a60*/  VIADD R17, R17, 0x2 ;  /* 0x0000000211117836 */ /* 0x000fc80000000000 */
[----:B------:R-:W-:-:S06]  /*0a70*/  FMUL.RZ R17, R21, R17 ;  /* 0x0000001115117220 */ /* 0x000fcc000040c000 */
[----:B------:R-:W0:Y:S02]  /*0a80*/  F2I.U32.TRUNC.NTZ R17, R17 ;  /* 0x0000001100117305 */ /* 0x000e24000020f000 */
[----:B0-----:R-:W-:Y:S01]  /*0a90*/  LOP3.LUT R21, R17, 0xffff, RZ, 0xc0, !PT ;  /* 0x0000ffff11157812 */ /* 0x001fe200078ec0ff */
[----:B------:R-:W-:Y:S01]  /*0aa0*/  @!P4 IMAD.MOV.U32 R21, RZ, RZ, -0x1 ;  /* 0xffffffffff15c424 */ /* 0x000fe200078e00ff */
[----:B------:R-:W-:Y:S06]  /*0ab0*/  RET.REL.NODEC R14 `(_ZN2at6native61_GLOBAL__N__44eb8e94_28_ForeachBinaryOpScalarList_cu_dda10a6925multi_tensor_apply_kernelINS1_28TensorListScalarListMetadataIhLi2EEENS1_25BinaryOpScalarListFunctorIhLi2ELi1ELi1EEEJSt7dividesIhEEEEvT_T0_DpT1_) ;  /* 0xfffffff40e507950 */ /* 0x000fec0003c3ffff */
.L_x_3547:
        /* <DEDUP_REMOVED lines=12> */
.L_x_4031:


//--------------------- .text._ZN2at6native61_GLOBAL__N__44eb8e94_28_ForeachBinaryOpScalarList_cu_dda10a6925multi_tensor_apply_kernelINS1_28TensorListScalarListMetadataIfLi1EEENS1_25BinaryOpScalarListFunctorIN3c108BFloat16ELi1ELi1ELi0EEEJSt7dividesIfEEEEvT_T0_DpT1_ --------------------------
	.section	.text._ZN2at6native61_GLOBAL__N__44eb8e94_28_ForeachBinaryOpScalarList_cu_dda10a6925multi_tensor_apply_kernelINS1_28TensorListScalarListMetadataIfLi1EEENS1_25BinaryOpScalarListFunctorIN3c108BFloat16ELi1ELi1ELi0EEEJSt7dividesIfEEEEvT_T0_DpT1_,"ax",@progbits
	.align	128
.text._ZN2at6native61_GLOBAL__N__44eb8e94_28_ForeachBinaryOpScalarList_cu_dda10a6925multi_tensor_apply_kernelINS1_28TensorListScalarListMetadataIfLi1EEENS1_25BinaryOpScalarListFunctorIN3c108BFloat16ELi1ELi1ELi0EEEJSt7dividesIfEEEEvT_T0_DpT1_:
        .type           _ZN2at6native61_GLOBAL__N__44eb8e94_28_ForeachBinaryOpScalarList_cu_dda10a6925multi_tensor_apply_kernelINS1_28TensorListScalarListMetadataIfLi1EEENS1_25BinaryOpScalarListFunctorIN3c108BFloat16ELi1ELi1ELi0EEEJSt7dividesIfEEEEvT_T0_DpT1_,@function
        .size           _ZN2at6native61_GLOBAL__N__44eb8e94_28_ForeachBinaryOpScalarList_cu_dda10a6925multi_tensor_apply_kernelINS1_28TensorListScalarListMetadataIfLi1EEENS1_25BinaryOpScalarListFunctorIN3c108BFloat16ELi1ELi1ELi0EEEJSt7dividesIfEEEEvT_T0_DpT1_,(.L_x_4033 - _ZN2at6native61_GLOBAL__N__44eb8e94_28_ForeachBinaryOpScalarList_cu_dda10a6925multi_tensor_apply_kernelINS1_28TensorListScalarListMetadataIfLi1EEENS1_25BinaryOpScalarListFunctorIN3c108BFloat16ELi1ELi1ELi0EEEJSt7dividesIfEEEEvT_T0_DpT1_)
        .other          _ZN2at6native61_GLOBAL__N__44eb8e94_28_ForeachBinaryOpScalarList_cu_dda10a6925multi_tensor_apply_kernelINS1_28TensorListScalarListMetadataIfLi1EEENS1_25BinaryOpScalarListFunctorIN3c108BFloat16ELi1ELi1ELi0EEEJSt7dividesIfEEEEvT_T0_DpT1_,@"STO_CUDA_ENTRY STV_DEFAULT"
_ZN2at6native61_GLOBAL__N__44eb8e94_28_ForeachBinaryOpScalarList_cu_dda10a6925multi_tensor_apply_kernelINS1_28TensorListScalarListMetadataIfLi1EEENS1_25BinaryOpScalarListFunctorIN3c108BFloat16ELi1ELi1ELi0EEEJSt7dividesIfEEEEvT_T0_DpT1_:
        /* <DEDUP_REMOVED lines=27> */
.L_x_3549:
        /* <DEDUP_REMOVED lines=41> */
[----:B--2---:R-:W0:Y:S01]  /*0440*/  MUFU.RCP R22, R4 ;  /* 0x0000000400167308 */ /* 0x004e220000001000 */
[----:B------:R-:W-:-:S04]  /*0450*/  IMAD.WIDE.U32 R16, R15, 0x4, R16 ;  /* 0x000000040f107825 */ /* 0x000fc800078e0010 */
[----:B---3--:R-:W-:-:S04]  /*0460*/  IMAD.U32 R19, R19, 0x10000, RZ ;  /* 0x0001000013137824 */ /* 0x008fc800078e00ff */
[----:B0-----:R-:W-:-:S05]  /*0470*/  FMUL.FTZ R19, R19, R22 ;  /* 0x0000001613137220 */ /* 0x001fca0000410000 */
[----:B------:R-:W-:Y:S01]  /*0480*/  F2FP.BF16.F32.PACK_AB R19, RZ, R19 ;  /* 0x00000013ff13723e */ /* 0x000fe200000010ff */
[----:B----4-:R-:W-:Y:S02]  /*0490*/  IMAD.U32 R18, R18, 0x10000, RZ ;  /* 0x0001000012127824 */ /* 0x010fe400078e00ff */
[----:B-----5:R-:W-:Y:S02]  /*04a0*/  IMAD.U32 R20, R20, 0x10000, RZ ;  /* 0x0001000014147824 */ /* 0x020fe400078e00ff */
[-C--:B------:R-:W-:Y:S01]  /*04b0*/  FMUL.FTZ R18, R18, R22.reuse ;  /* 0x0000001612127220 */ /* 0x080fe20000410000 */
[----:B------:R-:W-:Y:S02]  /*04c0*/  IMAD.U32 R21, R21, 0x10000, RZ ;  /* 0x0001000015157824 */ /* 0x000fe400078e00ff */
[----:B------:R-:W-:Y:S02]  /*04d0*/  FMUL.FTZ R20, R20, R22 ;  /* 0x0000001614147220 */ /* 0x000fe40000410000 */
[----:B------:R-:W-:Y:S01]  /*04e0*/  F2FP.BF16.F32.PACK_AB R18, RZ, R18 ;  /* 0x00000012ff12723e */ /* 0x000fe200000010ff */
[----:B------:R-:W-:-:S02]  /*04f0*/  FMUL.FTZ R21, R21, R22 ;  /* 0x0000001615157220 */ /* 0x000fc40000410000 */
        /* <DEDUP_REMOVED lines=12> */
.L_x_3548:
[----:B------:R-:W0:Y:S02]  /*05c0*/  S2R R13, SR_TID.X ;  /* 0x00000000000d7919 */ /* 0x000e240000002100 */
[----:B0-----:R-:W-:-:S03]  /*05d0*/  IMAD.WIDE.U32 R6, R13, 0x4, RZ ;  /* 0x000000040d067825 */ /* 0x001fc600078e00ff */
[----:B------:R-:W-:-:S04]  /*05e0*/  ISETP.GE.U32.AND P0, PT, R6, R0, PT ;  /* 0x000000000600720c */ /* 0x000fc80003f06070 */
[----:B------:R-:W-:-:S04]  /*05f0*/  ISETP.GE.AND.EX P0, PT, R7, R5, PT, P0 ;  /* 0x000000050700720c */ /* 0x000fc80003f06300 */
[----:B------:R-:W-:-:S13]  /*0600*/  ISETP.GT.U32.OR P0, PT, R13, 0x3fff, P0 ;  /* 0x00003fff0d00780c */ /* 0x000fda0000704470 */
[----:B------:R-:W-:Y:S05]  /*0610*/  @P0 EXIT ;  /* 0x000000000000094d */ /* 0x000fea0003800000 */
[----:B--2---:R0:W1:Y:S01]  /*0620*/  MUFU.RCP R15, R4 ;  /* 0x00000004000f7308 */ /* 0x0040620000001000 */
[----:B------:R-:W-:Y:S01]  /*0630*/  IMAD.MOV.U32 R12, RZ, RZ, RZ ;  /* 0x000000ffff0c7224 */ /* 0x000fe200078e00ff */
[----:B------:R-:W-:-:S06]  /*0640*/  ULDC UR6, c[0x0][0x0] ;  /* 0x0000000000067ab9 */ /* 0x000fcc0000000800 */
.L_x_3550:
[----:B------:R-:W-:-:S04]  /*0650*/  LEA R6, P0, R13, R2, 0x3 ;  /* 0x000000020d067211 */ /* 0x000fc800078018ff */
[----:B------:R-:W-:-:S05]  /*0660*/  LEA.HI.X R7, R13, R3, R12, 0x3, P0 ;  /* 0x000000030d077211 */ /* 0x000fca00000f1c0c */
[----:B------:R-:W0:Y:S01]  /*0670*/  LDG.E.64 R10, desc[UR4][R6.64] ;  /* 0x00000004060a7981 */ /* 0x000e22000c1e1b00 */
[----:B------:R-:W-:-:S04]  /*0680*/  IADD3 R13, P0, R13, UR6, RZ ;  /* 0x000000060d0d7c10 */ /* 0x000fc8000ff1e0ff */
[----:B------:R-:W-:Y:S01]  /*0690*/  ISETP.LT.U32.AND P1, PT, R13, 0x4000, PT ;  /* 0x000040000d00780c */ /* 0x000fe20003f21070 */
[----:B------:R-:W-:-:S05]  /*06a0*/  IMAD.X R12, RZ, RZ, R12, P0 ;  /* 0x000000ffff0c7224 */ /* 0x000fca00000e060c */
[----:B------:R-:W-:Y:S02]  /*06b0*/  ISETP.LT.U32.AND.EX P1, PT, R12, RZ, PT, P1 ;  /* 0x000000ff0c00720c */ /* 0x000fe40003f21110 */
[C---:B0-----:R-:W-:Y:S01]  /*06c0*/  PRMT R4, R10.reuse, 0x7632, R4 ;  /* 0x000076320a047816 */ /* 0x041fe20000000004 */
[----:B------:R-:W-:Y:S01]  /*06d0*/  IMAD.U32 R9, R10, 0x10000, RZ ;  /* 0x000100000a097824 */ /* 0x000fe200078e00ff */
[C---:B------:R-:W-:Y:S01]  /*06e0*/  PRMT R8, R11.reuse, 0x7632, R8 ;  /* 0x000076320b087816 */ /* 0x040fe20000000008 */
[----:B------:R-:W-:Y:S02]  /*06f0*/  IMAD.U32 R10, R11, 0x10000, RZ ;  /* 0x000100000b0a7824 */ /* 0x000fe400078e00ff */
[----:B------:R-:W-:Y:S02]  /*0700*/  IMAD.U32 R4, R4, 0x10000, RZ ;  /* 0x0001000004047824 */ /* 0x000fe400078e00ff */
[----:B-1----:R-:W-:Y:S01]  /*0710*/  FMUL.FTZ R9, R9, R15 ;  /* 0x0000000f09097220 */ /* 0x002fe20000410000 */
[----:B------:R-:W-:-:S02]  /*0720*/  IMAD.U32 R8, R8, 0x10000, RZ ;  /* 0x0001000008087824 */ /* 0x000fc400078e00ff */
[-C--:B------:R-:W-:Y:S01]  /*0730*/  FMUL.FTZ R10, R10, R15.reuse ;  /* 0x0000000f0a0a7220 */ /* 0x080fe20000410000 */
[-C--:B------:R-:W-:Y:S01]  /*0740*/  FMUL.FTZ R4, R4, R15.reuse ;  /* 0x0000000f04047220 */ /* 0x080fe20000410000 */
[----:B------:R-:W-:-:S04]  /*0750*/  FMUL.FTZ R11, R8, R15 ;  /* 0x0000000f080b7220 */ /* 0x000fc80000410000 */
[----:B------:R-:W-:Y:S02]  /*0760*/  F2FP.BF16.F32.PACK_AB R8, R4, R9 ;  /* 0x000000090408723e */ /* 0x000fe400000010ff */
[----:B------:R-:W-:Y:S01]  /*0770*/  F2FP.BF16.F32.PACK_AB R9, R11, R10 ;  /* 0x0000000a0b09723e */ /* 0x000fe200000010ff */
[C---:B------:R-:W-:Y:S01]  /*0780*/  IMAD.SHL.U32 R11, R13.reuse, 0x4, RZ ;  /* 0x000000040d0b7824 */ /* 0x040fe200078e00ff */
[----:B------:R-:W-:-:S03]  /*0790*/  SHF.L.U64.HI R4, R13, 0x2, R12 ;  /* 0x000000020d047819 */ /* 0x000fc6000001020c */
[----:B------:R2:W-:Y:S01]  /*07a0*/  STG.E.64 desc[UR4][R6.64], R8 ;  /* 0x0000000806007986 */ /* 0x0005e2000c101b04 */
[----:B------:R-:W-:-:S04]  /*07b0*/  ISETP.GE.U32.AND P0, PT, R11, R0, PT ;  /* 0x000000000b00720c */ /* 0x000fc80003f06070 */
[----:B------:R-:W-:-:S13]  /*07c0*/  ISETP.GE.AND.EX P0, PT, R4, R5, PT, P0 ;  /* 0x000000050400720c */ /* 0x000fda0003f06300 */
[----:B--2---:R-:W-:Y:S05]  /*07d0*/  @!P0 BRA P1, `(.L_x_3550) ;  /* 0xfffffffc009c8947 */ /* 0x004fea000083ffff */
[----:B------:R-:W-:Y:S05]  /*07e0*/  EXIT ;  /* 0x000000000000794d */ /* 0x000fea0003800000 */
.L_x_3551:
        /* <DEDUP_REMOVED lines=9> */
.L_x_4033:


//--------------------- .text._ZN2at6native61_GLOBAL__N__44eb8e94_28_ForeachBinaryOpScalarList_cu_dda10a6925multi_tensor_apply_kernelINS1_28TensorListScalarListMetadataIfLi1EEENS1_25BinaryOpScalarListFunctorIN3c104HalfELi1ELi1ELi0EEEJSt7dividesIfEEEEvT_T0_DpT1_ --------------------------
	.section	.text._ZN2at6native61_GLOBAL__N__44eb8e94_28_ForeachBinaryOpScalarList_cu_dda10a6925multi_tensor_apply_kernelINS1_28TensorListScalarListMetadataIfLi1EEENS1_25BinaryOpScalarListFunctorIN3c104HalfELi1ELi1ELi0EEEJSt7dividesIfEEEEvT_T0_DpT1_,"ax",@progbits
	.align	128
.text._ZN2at6native61_GLOBAL__N__44eb8e94_28_ForeachBinaryOpScalarList_cu_dda10a6925multi_tensor_apply_kernelINS1_28TensorListScalarListMetadataIfLi1EEENS1_25BinaryOpScalarListFunctorIN3c104HalfELi1ELi1ELi0EEEJSt7dividesIfEEEEvT_T0_DpT1_:
        .type           _ZN2at6native61_GLOBAL__N__44eb8e94_28_ForeachBinaryOpScalarList_cu_dda10a6925multi_tensor_apply_kernelINS1_28TensorListScalarListMetadataIfLi1EEENS1_25BinaryOpScalarListFunctorIN3c104HalfELi1ELi1ELi0EEEJSt7dividesIfEEEEvT_T0_DpT1_,@function
        .size           _ZN2at6native61_GLOBAL__N__44eb8e94_28_ForeachBinaryOpScalarList_cu_dda10a6925multi_tensor_apply_kernelINS1_28TensorListScalarListMetadataIfLi1EEENS1_25BinaryOpScalarListFunctorIN3c104HalfELi1ELi1ELi0EEEJSt7dividesIfEEEEvT_T0_DpT1_,(.L_x_4034 - _ZN2at6native61_GLOBAL__N__44eb8e94_28_ForeachBinaryOpScalarList_cu_dda10a6925multi_tensor_apply_kernelINS1_28TensorListScalarListMetadataIfLi1EEENS1_25BinaryOpScalarListFunctorIN3c104HalfELi1ELi1ELi0EEEJSt7dividesIfEEEEvT_T0_DpT1_)
        .other          _ZN2at6native61_GLOBAL__N__44eb8e94_28_ForeachBinaryOpScalarList_cu_dda10a6925multi_tensor_apply_kernelINS1_28TensorListScalarListMetadataIfLi1EEENS1_25BinaryOpScalarListFunctorIN3c104HalfELi1ELi1ELi0EEEJSt7dividesIfEEEEvT_T0_DpT1_,@"STO_CUDA_ENTRY STV_DEFAULT"
_ZN2at6native61_GLOBAL__N__44eb8e94_28_ForeachBinaryOpScalarList_cu_dda10a6925multi_tensor_apply_kernelINS1_28TensorListScalarListMetadataIfLi1EEENS1_25BinaryOpScalarListFunctorIN3c104HalfELi1ELi1ELi0EEEJSt7dividesIfEEEEvT_T0_DpT1_:
        /* <DEDUP_REMOVED lines=27> */
.L_x_3553:
        /* <DEDUP_REMOVED lines=43> */
[----:B---3--:R-:W-:-:S05]  /*0460*/  HADD2.F32 R19, -RZ, R19.H0_H0 ;  /* 0x20000013ff137230 */ /* 0x008fca0000004100 */
[----:B0-----:R-:W-:-:S05]  /*0470*/  FMUL.FTZ R19, R19, R22 ;  /* 0x0000001613137220 */ /* 0x001fca0000410000 */
[----:B------:R-:W-:Y:S01]  /*0480*/  F2FP.F16.F32.PACK_AB R19, RZ, R19 ;  /* 0x00000013ff13723e */ /* 0x000fe200000000ff */
[----:B----4-:R-:W-:Y:S02]  /*0490*/  HADD2.F32 R18, -RZ, R18.H0_H0 ;  /* 0x20000012ff127230 */ /* 0x010fe40000004100 */
[----:B-----5:R-:W-:-:S03]  /*04a0*/  HADD2.F32 R20, -RZ, R20.H0_H0 ;  /* 0x20000014ff147230 */ /* 0x020fc60000004100 */
[-C--:B------:R-:W-:Y:S01]  /*04b0*/  FMUL.FTZ R18, R18, R22.reuse ;  /* 0x0000001612127220 */ /* 0x080fe20000410000 */
[----:B------:R-:W-:Y:S02]  /*04c0*/  HADD2.F32 R21, -RZ, R21.H0_H0 ;  /* 0x20000015ff157230 */ /* 0x000fe40000004100 */
[----:B------:R-:W-:Y:S02]  /*04d0*/  FMUL.FTZ R20, R20, R22 ;  /* 0x0000001614147220 */ /* 0x000fe40000410000 */
[----:B------:R-:W-:Y:S01]  /*04e0*/  F2FP.F16.F32.PACK_AB R18, RZ, R18 ;  /* 0x00000012ff12723e */ /* 0x000fe200000000ff */
[----:B------:R-:W-:Y:S02]  /*04f0*/  FMUL.FTZ R21, R21, R22 ;  /* 0x0000001615157220 */ /* 0x000fe40000410000 */
        /* <DEDUP_REMOVED lines=12> */
.L_x_3552:
        /* <DEDUP_REMOVED lines=9> */
.L_x_3554:
[----:B------:R-:W-:-:S04]  /*0650*/  LEA R6, P0, R13, R2, 0x3 ;  /* 0x000000020d067211 */ /* 0x000fc800078018ff */
[----:B------:R-:W-:-:S05]  /*0660*/  LEA.HI.X R7, R13, R3, R12, 0x3, P0 ;  /* 0x000000030d077211 */ /* 0x000fca00000f1c0c */
[----:B------:R-:W0:Y:S01]  /*0670*/  LDG.E.64 R8, desc[UR4][R6.64] ;  /* 0x0000000406087981 */ /* 0x000e22000c1e1b00 */
[----:B------:R-:W-:-:S04]  /*0680*/  IADD3 R13, P0, R13, UR6, RZ ;  /* 0x000000060d0d7c10 */ /* 0x000fc8000ff1e0ff */
[----:B------:R-:W-:Y:S01]  /*0690*/  ISETP.LT.U32.AND P1, PT, R13, 0x4000, PT ;  /* 0x000040000d00780c */ /* 0x000fe20003f21070 */
[----:B------:R-:W-:-:S05]  /*06a0*/  IMAD.X R12, RZ, RZ, R12, P0 ;  /* 0x000000ffff0c7224 */ /* 0x000fca00000e060c */
[----:B------:R-:W-:Y:S01]  /*06b0*/  ISETP.LT.U32.AND.EX P1, PT, R12, RZ, PT, P1 ;  /* 0x000000ff0c00720c */ /* 0x000fe20003f21110 */
[--C-:B0-----:R-:W-:Y:S02]  /*06c0*/  HADD2.F32 R4, -RZ, R8.reuse.H0_H0 ;  /* 0x20000008ff047230 */ /* 0x101fe40000004100 */
[----:B------:R-:W-:Y:S02]  /*06d0*/  HADD2.F32 R8, -RZ, R8.H1_H1 ;  /* 0x30000008ff087230 */ /* 0x000fe40000004100 */
[--C-:B------:R-:W-:Y:S02]  /*06e0*/  HADD2.F32 R10, -RZ, R9.reuse.H0_H0 ;  /* 0x20000009ff0a7230 */ /* 0x100fe40000004100 */
[-C--:B-1----:R-:W-:Y:S01]  /*06f0*/  FMUL.FTZ R4, R4, R15.reuse ;  /* 0x0000000f04047220 */ /* 0x082fe20000410000 */
[----:B------:R-:W-:Y:S02]  /*0700*/  HADD2.F32 R11, -RZ, R9.H1_H1 ;  /* 0x30000009ff0b7230 */ /* 0x000fe40000004100 */
[-C--:B------:R-:W-:Y:S01]  /*0710*/  FMUL.FTZ R9, R8, R15.reuse ;  /* 0x0000000f08097220 */ /* 0x080fe20000410000 */
[----:B------:R-:W-:-:S02]  /*0720*/  FMUL.FTZ R10, R10, R15 ;  /* 0x0000000f0a0a7220 */ /* 0x000fc40000410000 */
[----:B------:R-:W-:Y:S02]  /*0730*/  FMUL.FTZ R11, R11, R15 ;  /* 0x0000000f0b0b7220 */ /* 0x000fe40000410000 */
[----:B------:R-:W-:Y:S02]  /*0740*/  F2FP.F16.F32.PACK_AB R8, R9, R4 ;  /* 0x000000040908723e */ /* 0x000fe400000000ff */
[----:B------:R-:W-:Y:S02]  /*0750*/  SHF.L.U64.HI R4, R13, 0x2, R12 ;  /* 0x000000020d047819 */ /* 0x000fe4000001020c */
[----:B------:R-:W-:Y:S01]  /*0760*/  F2FP.F16.F32.PACK_AB R9, R11, R10 ;  /* 0x0000000a0b09723e */ /* 0x000fe200000000ff */
[----:B------:R-:W-:-:S04]  /*0770*/  IMAD.SHL.U32 R11, R13, 0x4, RZ ;  /* 0x000000040d0b7824 */ /* 0x000fc800078e00ff */
[----:B------:R2:W-:Y:S01]  /*0780*/  STG.E.64 desc[UR4][R6.64], R8 ;  /* 0x0000000806007986 */ /* 0x0005e2000c101b04 */
[----:B------:R-:W-:-:S04]  /*0790*/  ISETP.GE.U32.AND P0, PT, R11, R0, PT ;  /* 0x000000000b00720c */ /* 0x000fc80003f06070 */
[----:B------:R-:W-:-:S13]  /*07a0*/  ISETP.GE.AND.EX P0, PT, R4, R5, PT, P0 ;  /* 0x000000050400720c */ /* 0x000fda0003f06300 */
[----:B--2---:R-:W-:Y:S05]  /*07b0*/  @!P0 BRA P1, `(.L_x_3554) ;  /* 0xfffffffc00a48947 */ /* 0x004fea000083ffff */
[----:B------:R-:W-:Y:S05]  /*07c0*/  EXIT ;  /* 0x000000000000794d */ /* 0x000fea0003800000 */
.L_x_3555:
        /* <DEDUP_REMOVED lines=11> */
.L_x_4034:


//--------------------- .text._ZN2at6native61_GLOBAL__N__44eb8e94_28_ForeachBinaryOpScalarList_cu_dda10a6925multi_tensor_apply_kernelINS1_28TensorListScalarListMetadataIbLi1EEENS1_25BinaryOpScalarListFunctorIbLi1ELi1ELi0EEEJSt7dividesIbEEEEvT_T0_DpT1_ --------------------------
	.section	.text._ZN2at6native61_GLOBAL__N__44eb8e94_28_ForeachBinaryOpScalarList_cu_dda10a6925multi_tensor_apply_kernelINS1_28TensorListScalarListMetadataIbLi1EEENS1_25BinaryOpScalarListFunctorIbLi1ELi1ELi0EEEJSt7dividesIbEEEEvT_T0_DpT1_,"ax",@progbits
	.align	128
.text._ZN2at6native61_GLOBAL__N__44eb8e94_28_ForeachBinaryOpScalarList_cu_dda10a6925multi_tensor_apply_kernelINS1_28TensorListScalarListMetadataIbLi1EEENS1_25BinaryOpScalarListFunctorIbLi1ELi1ELi0EEEJSt7dividesIbEEEEvT_T0_DpT1_:
        .type           _ZN2at6native61_GLOBAL__N__44eb8e94_28_ForeachBinaryOpScalarList_cu_dda10a6925multi_tensor_apply_kernelINS1_28TensorListScalarListMetadataIbLi1EEENS1_25BinaryOpScalarListFunctorIbLi1ELi1ELi0EEEJSt7dividesIbEEEEvT_T0_DpT1_,@function
        .size           _ZN2at6native61_GLOBAL__N__44eb8e94_28_ForeachBinaryOpScalarList_cu_dda10a6925multi_tensor_apply_kernelINS1_28TensorListScalarListMetadataIbLi1EEENS1_25BinaryOpScalarListFunctorIbLi1ELi1ELi0EEEJSt7dividesIbEEEEvT_T0_DpT1_,(.L_x_4035 - _ZN2at6native61_GLOBAL__N__44eb8e94_28_ForeachBinaryOpScalarList_cu_dda10a6925multi_tensor_apply_kernelINS1_28TensorListScalarListMetadataIbLi1EEENS1_25BinaryOpScalarListFunctorIbLi1ELi1ELi0EEEJSt7dividesIbEEEEvT_T0_DpT1_)
        .other          _ZN2at6native61_GLOBAL__N__44eb8e94_28_ForeachBinaryOpScalarList_cu_dda10a6925multi_tensor_apply_kernelINS1_28TensorListScalarListMetadataIbLi1EEENS1_25BinaryOpScalarListFunctorIbLi1ELi1ELi0EEEJSt7dividesIbEEEEvT_T0_DpT1_,@"STO_CUDA_ENTRY STV_DEFAULT"
_ZN2at6native61_GLOBAL__N__44eb8e94_28_ForeachBinaryOpScalarList_cu_dda10a6925multi_tensor_apply_kernelINS1_28TensorListScalarListMetadataIbLi1EEENS1_25BinaryOpScalarListFunctorIbLi1ELi1ELi0EEEJSt7dividesIbEEEEvT_T0_DpT1_:
        /* <DEDUP_REMOVED lines=10> */
[----:B------:R-:W1:Y:S01]  /*00a0*/  LDC.64 R6, c[0x0][R8+0x510] ;  /* 0x0001440008067b82 */ /* 0x000e620000000a00 */
[----:B0-----:R-:W-:-:S05]  /*00b0*/  IADD3 R0, P1, R4, R12, RZ ;  /* 0x0000000c04007210 */ /* 0x001fca0007f3e0ff */
[----:B------:R-:W-:Y:S01]  /*00c0*/  IMAD.X R2, R5, 0x1, R13, P1 ;  /* 0x0000000105027824 */ /* 0x000fe200008e060d */
[----:B-1----:R-:W-:-:S04]  /*00d0*/  IADD3 R3, P2, -R12, R6, RZ ;  /* 0x000000060c037210 */ /* 0x002fc80007f5e1ff */
[----:B------:R-:W-:Y:S01]  /*00e0*/  LOP3.LUT P0, RZ, R3, 0x3, R0, 0xc8, !PT ;  /* 0x0000000303ff7812 */ /* 0x000fe2000780c800 */
[----:B------:R-:W-:-:S12]  /*00f0*/  IMAD.X R12, R7, 0x1, ~R13, P2 ;  /* 0x00000001070c7824 */ /* 0x000fd800010e0e0d */
[----:B------:R-:W-:Y:S05]  /*0100*/  @!P0 BRA `(.L_x_3556) ;  /* 0x0000000400088947 */ /* 0x000fea0003800000 */
[----:B------:R-:W-:-:S04]  /*0110*/  ISETP.GE.U32.AND P0, PT, R3, 0x1, PT ;  /* 0x000000010300780c */ /* 0x000fc80003f06070 */
[----:B------:R-:W-:-:S13]  /*0120*/  ISETP.GE.AND.EX P0, PT, R12, RZ, PT, P0 ;  /* 0x000000ff0c00720c */ /* 0x000fda0003f06300 */
[----:B------:R-:W-:Y:S05]  /*0130*/  @!P0 EXIT ;  /* 0x000000000000894d */ /* 0x000fea0003800000 */
[----:B------:R-:W0:Y:S01]  /*0140*/  S2R R13, SR_TID.X ;  /* 0x00000000000d7919 */ /* 0x000e220000002100 */
[----:B------:R-:W1:Y:S01]  /*0150*/  LDC R14, c[0x0][RZ] ;  /* 0x00000000ff0e7b82 */ /* 0x000e620000000800 */
[----:B------:R-:W-:-:S07]  /*0160*/  CS2R R16, SRZ ;  /* 0x0000000000107805 */ /* 0x000fce000001ff00 */
.L_x_3557:
[----:B0-----:R-:W-:Y:S01]  /*0170*/  IADD3 R9, P2, R13, R16, RZ ;  /* 0x000000100d097210 */ /* 0x001fe20007f5e0ff */
[C---:B-1----:R-:W-:Y:S01]  /*0180*/  IMAD R6, R14.reuse, 0x3, RZ ;  /* 0x000000030e067824 */ /* 0x042fe200078e02ff */
[----:B------:R-:W-:Y:S02]  /*0190*/  PRMT R20, RZ, 0x7610, R20 ;  /* 0x00007610ff147816 */ /* 0x000fe40000000014 */
[CC--:B------:R-:W-:Y:S01]  /*01a0*/  IADD3 R10, P3, R14.reuse, R9.reuse, RZ ;  /* 0x000000090e0a7210 */ /* 0x0c0fe20007f7e0ff */
[----:B------:R-:W-:Y:S01]  /*01b0*/  IMAD.X R21, RZ, RZ, R17, P2 ;  /* 0x000000ffff157224 */ /* 0x000fe200010e0611 */
[-C--:B------:R-:W-:Y:S02]  /*01c0*/  LEA R4, P2, R14, R9.reuse, 0x1 ;  /* 0x000000090e047211 */ /* 0x080fe400078408ff */
[C---:B------:R-:W-:Y:S01]  /*01d0*/  ISETP.GE.U32.AND P0, PT, R9.reuse, 0x10000, PT ;  /* 0x000100000900780c */ /* 0x040fe20003f06070 */
[--C-:B------:R-:W-:Y:S01]  /*01e0*/  IMAD.X R11, RZ, RZ, R21.reuse, P3 ;  /* 0x000000ffff0b7224 */ /* 0x100fe200018e0615 */
[----:B------:R-:W-:Y:S01]  /*01f0*/  IADD3 R6, P6, R6, R9, RZ ;  /* 0x0000000906067210 */ /* 0x000fe20007fde0ff */
[----:B------:R-:W-:Y:S01]  /*0200*/  IMAD.X R5, RZ, RZ, R21, P2 ;  /* 0x000000ffff057224 */ /* 0x000fe200010e0615 */
[----:B------:R-:W-:-:S02]  /*0210*/  ISETP.LT.U32.AND P1, PT, R9, R3, PT ;  /* 0x000000030900720c */ /* 0x000fc40003f21070 */
[C---:B------:R-:W-:Y:S01]  /*0220*/  ISETP.GE.U32.AND.EX P0, PT, R21.reuse, RZ, PT, P0 ;  /* 0x000000ff1500720c */ /* 0x040fe20003f06100 */
[----:B------:R-:W-:Y:S01]  /*0230*/  IMAD.X R7, RZ, RZ, R21, P6 ;  /* 0x000000ffff077224 */ /* 0x000fe200030e0615 */
[----:B------:R-:W-:Y:S02]  /*0240*/  ISETP.GE.U32.AND P5, PT, R10, 0x10000, PT ;  /* 0x000100000a00780c */ /* 0x000fe40003fa6070 */
[----:B------:R-:W-:Y:S02]  /*0250*/  ISETP.GE.U32.AND P3, PT, R4, 0x10000, PT ;  /* 0x000100000400780c */ /* 0x000fe40003f66070 */
[----:B------:R-:W-:Y:S02]  /*0260*/  ISETP.LT.U32.AND P4, PT, R10, R3, PT ;  /* 0x000000030a00720c */ /* 0x000fe40003f81070 */
[----:B------:R-:W-:Y:S02]  /*0270*/  ISETP.LT.AND.EX P1, PT, R21, R12, !P0, P1 ;  /* 0x0000000c1500720c */ /* 0x000fe40004721310 */
[----:B------:R-:W-:-:S02]  /*0280*/  ISETP.GE.U32.AND.EX P5, PT, R11, RZ, PT, P5 ;  /* 0x000000ff0b00720c */ /* 0x000fc40003fa6150 */
[-C--:B------:R-:W-:Y:S02]  /*0290*/  ISETP.LT.U32.AND P0, PT, R4, R3.reuse, PT ;  /* 0x000000030400720c */ /* 0x080fe40003f01070 */
[C---:B------:R-:W-:Y:S02]  /*02a0*/  ISETP.GE.U32.AND P2, PT, R6.reuse, 0x10000, PT ;  /* 0x000100000600780c */ /* 0x040fe40003f46070 */
[----:B------:R-:W-:Y:S02]  /*02b0*/  ISETP.GE.U32.AND.EX P3, PT, R5, RZ, PT, P3 ;  /* 0x000000ff0500720c */ /* 0x000fe40003f66130 */
[----:B------:R-:W-:Y:S02]  /*02c0*/  ISETP.LT.AND.EX P4, PT, R11, R12, !P5, P4 ;  /* 0x0000000c0b00720c */ /* 0x000fe40006f81340 */
[----:B------:R-:W-:Y:S02]  /*02d0*/  IADD3 R8, P6, R9, R0, RZ ;  /* 0x0000000009087210 */ /* 0x000fe40007fde0ff */
[----:B------:R-:W-:-:S02]  /*02e0*/  ISETP.LT.U32.AND P5, PT, R6, R3, PT ;  /* 0x000000030600720c */ /* 0x000fc40003fa1070 */
[----:B------:R-:W-:Y:S01]  /*02f0*/  ISETP.GE.U32.AND.EX P2, PT, R7, RZ, PT, P2 ;  /* 0x000000ff0700720c */ /* 0x000fe20003f46120 */
[--C-:B------:R-:W-:Y:S01]  /*0300*/  IMAD.X R9, R21, 0x1, R2.reuse, P6 ;  /* 0x0000000115097824 */ /* 0x100fe200030e0602 */
[----:B------:R-:W-:Y:S02]  /*0310*/  ISETP.LT.AND.EX P0, PT, R5, R12, !P3, P0 ;  /* 0x0000000c0500720c */ /* 0x000fe40005f01300 */
[----:B------:R-:W-:Y:S02]  /*0320*/  IADD3 R10, P3, R10, R0, RZ ;  /* 0x000000000a0a7210 */ /* 0x000fe40007f7e0ff */
[----:B------:R-:W-:Y:S01]  /*0330*/  ISETP.LT.AND.EX P2, PT, R7, R12, !P2, P5 ;  /* 0x0000000c0700720c */ /* 0x000fe20005741350 */
[----:B------:R-:W2:Y:S01]  /*0340*/  @P1 LDG.E.U8 R20, desc[UR4][R8.64] ;  /* 0x0000000408141981 */ /* 0x000ea2000c1e1100 */
[-C--:B------:R-:W-:Y:S01]  /*0350*/  IADD3 R4, P6, R4, R0.reuse, RZ ;  /* 0x0000000004047210 */ /* 0x080fe20007fde0ff */
[----:B------:R-:W-:Y:S01]  /*0360*/  IMAD.X R11, R11, 0x1, R2, P3 ;  /* 0x000000010b0b7824 */ /* 0x000fe200018e0602 */
        /* <DEDUP_REMOVED lines=10> */
[----:B--2---:R-:W-:-:S02]  /*0410*/  @P1 LOP3.LUT P6, RZ, R20, 0xff, RZ, 0xc0, !PT ;  /* 0x000000ff14ff1812 */ /* 0x004fc400078cc0ff */
[----:B---3--:R-:W-:Y:S02]  /*0420*/  @P4 LOP3.LUT P5, RZ, R15, 0xff, RZ, 0xc0, !PT ;  /* 0x000000ff0fff4812 */ /* 0x008fe400078ac0ff */
[----:B------:R-:W-:Y:S02]  /*0430*/  @P1 SEL R15, RZ, 0x1, !P6 ;  /* 0x00000001ff0f1807 */ /* 0x000fe40007000000 */
[----:B----4-:R-:W-:Y:S02]  /*0440*/  @P0 LOP3.LUT P3, RZ, R19, 0xff, RZ, 0xc0, !PT ;  /* 0x000000ff13ff0812 */ /* 0x010fe4000786c0ff */
[----:B------:R-:W-:Y:S02]  /*0450*/  @P4 SEL R19, RZ, 0x1, !P5 ;  /* 0x00000001ff134807 */ /* 0x000fe40006800000 */
[----:B-----5:R-:W-:Y:S02]  /*0460*/  @P2 LOP3.LUT P6, RZ, R18, 0xff, RZ, 0xc0, !PT ;  /* 0x000000ff12ff2812 */ /* 0x020fe400078cc0ff */
[----:B------:R-:W-:-:S02]  /*0470*/  @P0 SEL R21, RZ, 0x1, !P3 ;  /* 0x00000001ff150807 */ /* 0x000fc40005800000 */
[----:B------:R-:W-:Y:S01]  /*0480*/  @P2 SEL R23, RZ, 0x1, !P6 ;  /* 0x00000001ff172807 */ /* 0x000fe20007000000 */
[----:B------:R2:W-:Y:S01]  /*0490*/  @P1 STG.E.U8 desc[UR4][R8.64], R15 ;  /* 0x0000000f08001986 */ /* 0x0005e2000c101104 */
[----:B------:R-:W-:-:S03]  /*04a0*/  ISETP.LT.U32.AND P1, PT, R16, R3, PT ;  /* 0x000000031000720c */ /* 0x000fc60003f21070 */
[----:B------:R2:W-:Y:S04]  /*04b0*/  @P4 STG.E.U8 desc[UR4][R10.64], R19 ;  /* 0x000000130a004986 */ /* 0x0005e8000c101104 */
[----:B------:R2:W-:Y:S01]  /*04c0*/  @P0 STG.E.U8 desc[UR4][R4.64], R21 ;  /* 0x0000001504000986 */ /* 0x0005e2000c101104 */
[----:B------:R-:W-:-:S03]  /*04d0*/  ISETP.GE.U32.AND P0, PT, R16, 0x10000, PT ;  /* 0x000100001000780c */ /* 0x000fc60003f06070 */
[----:B------:R2:W-:Y:S01]  /*04e0*/  @P2 STG.E.U8 desc[UR4][R6.64], R23 ;  /* 0x0000001706002986 */ /* 0x0005e2000c101104 */
[C---:B------:R-:W-:Y:S02]  /*04f0*/  ISETP.GE.U32.AND.EX P0, PT, R17.reuse, RZ, PT, P0 ;  /* 0x000000ff1100720c */ /* 0x040fe40003f06100 */
[----:B------:R-:W-:-:S13]  /*0500*/  ISETP.LT.AND.EX P1, PT, R17, R12, PT, P1 ;  /* 0x0000000c1100720c */ /* 0x000fda0003f21310 */
[----:B--2---:R-:W-:Y:S05]  /*0510*/  @!P0 BRA P1, `(.L_x_3557) ;  /* 0xfffffffc00148947 */ /* 0x004fea000083ffff */
[----:B------:R-:W-:Y:S05]  /*0520*/  EXIT ;  /* 0x000000000000794d */ /* 0x000fea0003800000 */
.L_x_3556:
        /* <DEDUP_REMOVED lines=8> */
.L_x_3558:
[----:B------:R-:W-:-:S04]  /*05b0*/  LEA R4, P0, R11, R0, 0x2 ;  /* 0x000000000b047211 */ /* 0x000fc800078010ff */
[----:B------:R-:W-:-:S05]  /*05c0*/  LEA.HI.X R5, R11, R2, R10, 0x2, P0 ;  /* 0x000000020b057211 */ /* 0x000fca00000f140a */
[----:B------:R-:W2:Y:S02]  /*05d0*/  LDG.E R9, desc[UR4][R4.64] ;  /* 0x0000000404097981 */ /* 0x000ea4000c1e1900 */
[C---:B--2---:R-:W-:Y:S02]  /*05e0*/  PRMT R6, R9.reuse, 0x7770, RZ ;  /* 0x0000777009067816 */ /* 0x044fe400000000ff */
[C---:B------:R-:W-:Y:S02]  /*05f0*/  PRMT R7, R9.reuse, 0x7771, RZ ;  /* 0x0000777109077816 */ /* 0x040fe400000000ff */
[----:B------:R-:W-:Y:S02]  /*0600*/  PRMT R8, R9, 0x7772, RZ ;  /* 0x0000777209087816 */ /* 0x000fe400000000ff */
[----:B------:R-:W-:Y:S02]  /*0610*/  ISETP.NE.AND P0, PT, R6, RZ, PT ;  /* 0x000000ff0600720c */ /* 0x000fe40003f05270 */
[----:B------:R-:W-:-:S02]  /*0620*/  ISETP.NE.AND P1, PT, R7, RZ, PT ;  /* 0x000000ff0700720c */ /* 0x000fc40003f25270 */
[----:B------:R-:W-:Y:S02]  /*0630*/  ISETP.NE.AND P2, PT, R8, RZ, PT ;  /* 0x000000ff0800720c */ /* 0x000fe40003f45270 */
[----:B------:R-:W-:Y:S02]  /*0640*/  PRMT R6, R9, 0x7773, RZ ;  /* 0x0000777309067816 */ /* 0x000fe400000000ff */
[----:B------:R-:W-:Y:S02]  /*0650*/  SEL R7, RZ, 0x1, !P0 ;  /* 0x00000001ff077807 */ /* 0x000fe40004000000 */
[----:B------:R-:W-:Y:S02]  /*0660*/  SEL R8, RZ, 0x1, !P1 ;  /* 0x00000001ff087807 */ /* 0x000fe40004800000 */
[----:B------:R-:W-:Y:S02]  /*0670*/  ISETP.NE.AND P0, PT, R6, RZ, PT ;  /* 0x000000ff0600720c */ /* 0x000fe40003f05270 */
[----:B------:R-:W-:-:S02]  /*0680*/  SEL R6, RZ, 0x1, !P2 ;  /* 0x00000001ff067807 */ /* 0x000fc40005000000 */
[----:B------:R-:W-:Y:S02]  /*0690*/  PRMT R9, R8, 0x7604, R7 ;  /* 0x0000760408097816 */ /* 0x000fe40000000007 */
[----:B------:R-:W-:Y:S02]  /*06a0*/  SEL R7, RZ, 0x1, !P0 ;  /* 0x00000001ff077807 */ /* 0x000fe40004000000 */
[----:B------:R-:W-:Y:S02]  /*06b0*/  PRMT R6, R6, 0x7054, R9 ;  /* 0x0000705406067816 */ /* 0x000fe40000000009 */
[----:B------:R-:W-:Y:S02]  /*06c0*/  IADD3 R11, P0, R11, UR6, RZ ;  /* 0x000000060b0b7c10 */ /* 0x000fe4000ff1e0ff */
[----:B------:R-:W-:Y:S02]  /*06d0*/  PRMT R7, R7, 0x654, R6 ;  /* 0x0000065407077816 */ /* 0x000fe40000000006 */
[C---:B------:R-:W-:Y:S01]  /*06e0*/  ISETP.LT.U32.AND P1, PT, R11.reuse, 0x4000, PT ;  /* 0x000040000b00780c */ /* 0x040fe20003f21070 */
[----:B------:R-:W-:-:S02]  /*06f0*/  IMAD.SHL.U32 R6, R11, 0x4, RZ ;  /* 0x000000040b067824 */ /* 0x000fc400078e00ff */
[----:B------:R-:W-:Y:S01]  /*0700*/  IMAD.X R10, RZ, RZ, R10, P0 ;  /* 0x000000ffff0a7224 */ /* 0x000fe200000e060a */
[----:B------:R0:W-:Y:S02]  /*0710*/  STG.E desc[UR4][R4.64], R7 ;  /* 0x0000000704007986 */ /* 0x0001e4000c101904 */
[----:B------:R-:W-:Y:S02]  /*0720*/  ISETP.GE.U32.AND P0, PT, R6, R3, PT ;  /* 0x000000030600720c */ /* 0x000fe40003f06070 */
[----:B------:R-:W-:Y:S02]  /*0730*/  SHF.L.U64.HI R9, R11, 0x2, R10 ;  /* 0x000000020b097819 */ /* 0x000fe4000001020a */
[----:B------:R-:W-:Y:S02]  /*0740*/  ISETP.LT.U32.AND.EX P1, PT, R10, RZ, PT, P1 ;  /* 0x000000ff0a00720c */ /* 0x000fe40003f21110 */
[----:B------:R-:W-:-:S13]  /*0750*/  ISETP.GE.AND.EX P0, PT, R9, R12, PT, P0 ;  /* 0x0000000c0900720c */ /* 0x000fda0003f06300 */
[----:B0-----:R-:W-:Y:S05]  /*0760*/  @!P0 BRA P1, `(.L_x_3558) ;  /* 0xfffffffc00908947 */ /* 0x001fea000083ffff */
[----:B------:R-:W-:Y:S05]  /*0770*/  EXIT ;  /* 0x000000000000794d */ /* 0x000fea0003800000 */
.L_x_3559:
        /* <DEDUP_REMOVED lines=16> */
.L_x_4035:


//--------------------- .text._ZN2at6native61_GLOBAL__N__44eb8e94_28_ForeachBinaryOpScalarList_cu_dda10a6925multi_tensor_apply_kernelINS1_28TensorListScalarListMetadataIN3c107complexIfEELi1EEENS1_25BinaryOpScalarListFunctorIS6_Li1ELi1ELi0EEEJSt7dividesIS6_EEEEvT_T0_DpT1_ --------------------------
	.section	.text._ZN2at6native61_GLOBAL__N__44eb8e94_28_ForeachBinaryOpScalarList_cu_dda10a6925multi_tensor_apply_kernelINS1_28TensorListScalarListMetadataIN3c107complexIfEELi1EEENS1_25BinaryOpScalarListFunctorIS6_Li1ELi1ELi0EEEJSt7dividesIS6_EEEEvT_T0_DpT1_,"ax",@progbits
	.align	128
.text._ZN2at6native61_GLOBAL__N__44eb8e94_28_ForeachBinaryOpScalarList_cu_dda10a6925multi_tensor_apply_kernelINS1_28TensorListScalarListMetadataIN3c107complexIfEELi1EEENS1_25BinaryOpScalarListFunctorIS6_Li1ELi1ELi0EEEJSt7dividesIS6_EEEEvT_T0_DpT1_:
        .type           _ZN2at6native61_GLOBAL__N__44eb8e94_28_ForeachBinaryOpScalarList_cu_dda10a6925multi_tensor_apply_kernelINS1_28TensorListScalarListMetadataIN3c107complexIfEELi1EEENS1_25BinaryOpScalarListFunctorIS6_Li1ELi1ELi0EEEJSt7dividesIS6_EEEEvT_T0_DpT1_,@function
        .size           _ZN2at6native61_GLOBAL__N__44eb8e94_28_ForeachBinaryOpScalarList_cu_dda10a6925multi_tensor_apply_kernelINS1_28TensorListScalarListMetadataIN3c107complexIfEELi1EEENS1_25BinaryOpScalarListFunctorIS6_Li1ELi1ELi0EEEJSt7dividesIS6_EEEEvT_T0_DpT1_,(.L_x_4036 - _ZN2at6native61_GLOBAL__N__44eb8e94_28_ForeachBinaryOpScalarList_cu_dda10a6925multi_tensor_apply_kernelINS1_28TensorListScalarListMetadataIN3c107complexIfEELi1EEENS1_25BinaryOpScalarListFunctorIS6_Li1ELi1ELi0EEEJSt7dividesIS6_EEEEvT_T0_DpT1_)
        .other          _ZN2at6native61_GLOBAL__N__44eb8e94_28_ForeachBinaryOpScalarList_cu_dda10a6925multi_tensor_apply_kernelINS1_28TensorListScalarListMetadataIN3c107complexIfEELi1EEENS1_25BinaryOpScalarListFunctorIS6_Li1ELi1ELi0EEEJSt7dividesIS6_EEEEvT_T0_DpT1_,@"STO_CUDA_ENTRY STV_DEFAULT"
_ZN2at6native61_GLOBAL__N__44eb8e94_28_ForeachBinaryOpScalarList_cu_dda10a6925multi_tensor_apply_kernelINS1_28TensorListScalarListMetadataIN3c107complexIfEELi1EEENS1_25BinaryOpScalarListFunctorIS6_Li1ELi1ELi0EEEJSt7dividesIS6_EEEEvT_T0_DpT1_:
[----:B------:R-:W-:Y:S08]  /*0000*/  LDC R1, c[0x0][0x28] ;  /* 0x00000a00ff017b82 */ /* 0x000ff00000000800 */
[----:B------:R-:W0:Y:S01]  /*0010*/  S2UR UR5, SR_CTAID.X ;  /* 0x00000000000579c3 */ /* 0x000e220000002500 */
[----:B------:R-:W-:Y:S01]  /*0020*/  UMOV UR6, 0xa40 ;  /* 0x00000a4000067882 */ /* 0x000fe20000000000 */
[----:B0-----:R-:W-:Y:S01]  /*0030*/  ULDC.U8 UR4, c[0x0][UR5+0xb10] ;  /* 0x0002c40005047abb */ /* 0x001fe20008000000 */
[----:B------:R-:W-:-:S02]  /*0040*/  ULEA UR5, UR5, UR6, 0x2 ;  /* 0x0000000605057291 */ /* 0x000fc4000f8e103f */
[----:B------:R-:W-:-:S06]  /*0050*/  USHF.L.U32 UR4, UR4, 0x3, URZ ;  /* 0x0000000304047899 */ /* 0x000fcc000800063f */
[----:B------:R-:W-:-:S04]  /*0060*/  MOV R2, UR4 ;  /* 0x0000000400027c02 */ /* 0x000fc80008000f00 */
[----:B------:R-:W-:Y:S02]  /*0070*/  ULDC UR8, c[0x0][UR5+0x210] ;  /* 0x0000840005087abb */ /* 0x000fe40008000800 */
[----:B------:R-:W0:Y:S01]  /*0080*/  LDC.64 R2, c[0x0][R2+0x810] ;  /* 0x0002040002027b82 */ /* 0x000e220000000a00 */
[----:B------:R-:W-:Y:S01]  /*0090*/  UIMAD.WIDE UR6, UR8, 0x10000, URZ ;  /* 0x00010000080678a5 */ /* 0x000fe2000f8e023f */
[----:B------:R-:W-:Y:S01]  /*00a0*/  ULDC.64 UR10, c[0x0][UR4+0x510] ;  /* 0x00014400040a7abb */ /* 0x000fe20008000a00 */
[----:B------:R-:W-:Y:S02]  /*00b0*/  ULDC.64 UR4, c[0x0][UR4+0x210] ;  /* 0x0000840004047abb */ /* 0x000fe40008000a00 */
[----:B------:R-:W-:Y:S02]  /*00c0*/  UIADD3 UR12, UP1, -UR6, UR10, URZ ;  /* 0x0000000a060c7290 */ /* 0x000fe4000ff3e13f */
[----:B------:R-:W-:Y:S02]  /*00d0*/  UIMAD.WIDE UR8, UR8, 0x80000, UR4 ;  /* 0x00080000080878a5 */ /* 0x000fe4000f8e0204 */
[----:B------:R-:W-:-:S02]  /*00e0*/  ULOP3.LUT UR4, UR12, 0x3, URZ, 0xc0, !UPT ;  /* 0x000000030c047892 */ /* 0x000fc4000f8ec03f */
        /* <DEDUP_REMOVED lines=10> */
[----:B------:R-:W1:Y:S01]  /*0190*/  S2R R17, SR_TID.X ;  /* 0x0000000000117919 */ /* 0x000e620000002100 */
[C---:B0-----:R-:W-:Y:S01]  /*01a0*/  FSETP.NEU.FTZ.AND P1, PT, |R2|.reuse, RZ, PT ;  /* 0x000000ff0200720b */ /* 0x041fe20003f3d200 */
[----:B------:R-:W-:Y:S01]  /*01b0*/  FADD.FTZ R0, |R2|, -RZ ;  /* 0x800000ff02007221 */ /* 0x000fe20000010200 */
[C---:B------:R-:W-:Y:S01]  /*01c0*/  FSETP.NEU.FTZ.AND P0, PT, |R3|.reuse, RZ, PT ;  /* 0x000000ff0300720b */ /* 0x040fe20003f1d200 */
[----:B------:R-:W-:Y:S01]  /*01d0*/  FADD.FTZ R16, |R3|, -RZ ;  /* 0x800000ff03107221 */ /* 0x000fe20000010200 */
[----:B------:R-:W-:Y:S01]  /*01e0*/  ULDC UR7, c[0x0][0x0] ;  /* 0x0000000000077ab9 */ /* 0x000fe20000000800 */
[----:B------:R-:W-:Y:S01]  /*01f0*/  UMOV UR4, URZ ;  /* 0x0000003f00047c82 */ /* 0x000fe20008000000 */
[----:B------:R-:W-:Y:S01]  /*0200*/  PLOP3.LUT P1, PT, P1, P0, PT, 0x2, 0x0 ;  /* 0x000000000000781c */ /* 0x000fe20000f20072 */
[----:B------:R-:W-:-:S12]  /*0210*/  UMOV UR5, URZ ;  /* 0x0000003f00057c82 */ /* 0x000fd80008000000 */
.L_x_3573:
[----:B-1----:R-:W-:Y:S02]  /*0220*/  IADD3 R7, P0, R17, UR4, RZ ;  /* 0x0000000411077c10 */ /* 0x002fe4000ff1e0ff */
[----:B------:R-:W-:Y:S02]  /*0230*/  CS2R R20, SRZ ;  /* 0x0000000000147805 */ /* 0x000fe4000001ff00 */
[----:B------:R-:W-:Y:S02]  /*0240*/  MOV R6, UR7 ;  /* 0x0000000700067c02 */ /* 0x000fe40008000f00 */
[----:B------:R-:W-:Y:S02]  /*0250*/  CS2R R18, SRZ ;  /* 0x0000000000127805 */ /* 0x000fe4000001ff00 */
[----:B------:R-:W-:Y:S02]  /*0260*/  IADD3 R4, P3, R7, UR7, RZ ;  /* 0x0000000707047c10 */ /* 0x000fe4000ff7e0ff */
[----:B------:R-:W-:-:S02]  /*0270*/  IADD3.X R12, RZ, UR5, RZ, P0, !PT ;  /* 0x00000005ff0c7c10 */ /* 0x000fc400087fe4ff */
[C---:B------:R-:W-:Y:S02]  /*0280*/  ISETP.GE.U32.AND P2, PT, R4.reuse, 0x10000, PT ;  /* 0x000100000400780c */ /* 0x040fe40003f46070 */
[----:B------:R-:W-:Y:S02]  /*0290*/  IADD3.X R5, RZ, R12, RZ, P3, !PT ;  /* 0x0000000cff057210 */ /* 0x000fe40001ffe4ff */
[C---:B------:R-:W-:Y:S02]  /*02a0*/  LEA R10, P3, R4.reuse, UR8, 0x3 ;  /* 0x00000008040a7c11 */ /* 0x040fe4000f8618ff */
[C---:B------:R-:W-:Y:S02]  /*02b0*/  ISETP.LT.U32.AND P0, PT, R4.reuse, UR12, PT ;  /* 0x0000000c04007c0c */ /* 0x040fe4000bf01070 */
[----:B------:R-:W-:Y:S02]  /*02c0*/  LEA.HI.X R11, R4, UR9, R5, 0x3, P3 ;  /* 0x00000009040b7c11 */ /* 0x000fe400098f1c05 */
[----:B------:R-:W-:-:S02]  /*02d0*/  LEA R4, P4, R6, R7, 0x1 ;  /* 0x0000000706047211 */ /* 0x000fc400078808ff */
[----:B------:R-:W-:Y:S02]  /*02e0*/  MOV R14, UR7 ;  /* 0x00000007000e7c02 */ /* 0x000fe40008000f00 */
[----:B------:R-:W-:Y:S02]  /*02f0*/  ISETP.GE.U32.AND.EX P2, PT, R5, RZ, PT, P2 ;  /* 0x000000ff0500720c */ /* 0x000fe40003f46120 */
[----:B------:R-:W-:Y:S02]  /*0300*/  ISETP.GE.U32.AND P3, PT, R7, 0x10000, PT ;  /* 0x000100000700780c */ /* 0x000fe40003f66070 */
[----:B------:R-:W-:Y:S02]  /*0310*/  IADD3.X R13, RZ, R12, RZ, P4, !PT ;  /* 0x0000000cff0d7210 */ /* 0x000fe400027fe4ff */
[----:B------:R-:W-:Y:S02]  /*0320*/  LEA R8, P6, R4, UR8, 0x3 ;  /* 0x0000000804087c11 */ /* 0x000fe4000f8c18ff */
[----:B------:R-:W-:-:S02]  /*0330*/  LEA R14, R14, R14, 0x1 ;  /* 0x0000000e0e0e7211 */ /* 0x000fc400078e08ff */
[----:B------:R-:W-:Y:S02]  /*0340*/  ISETP.LT.AND.EX P2, PT, R5, UR6, !P2, P0 ;  /* 0x0000000605007c0c */ /* 0x000fe4000d741300 */
[C---:B------:R-:W-:Y:S02]  /*0350*/  ISETP.LT.U32.AND P0, PT, R7.reuse, UR12, PT ;  /* 0x0000000c07007c0c */ /* 0x040fe4000bf01070 */
[----:B------:R-:W-:Y:S02]  /*0360*/  ISETP.GE.U32.AND.EX P3, PT, R12, RZ, PT, P3 ;  /* 0x000000ff0c00720c */ /* 0x000fe40003f66130 */
[----:B------:R-:W-:Y:S02]  /*0370*/  LEA R6, P5, R7, UR8, 0x3 ;  /* 0x0000000807067c11 */ /* 0x000fe4000f8a18ff */
[C---:B------:R-:W-:Y:S02]  /*0380*/  ISETP.GE.U32.AND P4, PT, R4.reuse, 0x10000, PT ;  /* 0x000100000400780c */ /* 0x040fe40003f86070 */
[----:B------:R-:W-:-:S02]  /*0390*/  LEA.HI.X R9, R4, UR9, R13, 0x3, P6 ;  /* 0x0000000904097c11 */ /* 0x000fc4000b0f1c0d */
[----:B------:R-:W-:Y:S02]  /*03a0*/  IADD3 R5, P6, R14, R7, RZ ;  /* 0x000000070e057210 */ /* 0x000fe40007fde0ff */
[----:B------:R-:W-:Y:S02]  /*03b0*/  CS2R R14, SRZ ;  /* 0x00000000000e7805 */ /* 0x000fe4000001ff00 */
[----:B------:R-:W-:Y:S01]  /*03c0*/  ISETP.LT.AND.EX P0, PT, R12, UR6, !P3, P0 ;  /* 0x000000060c007c0c */ /* 0x000fe2000df01300 */
[----:B------:R0:W5:Y:S01]  /*03d0*/  @P2 LDG.E.64 R20, desc[UR10][R10.64] ;  /* 0x0000000a0a142981 */ /* 0x000162000c1e1b00 */
[----:B------:R-:W-:Y:S02]  /*03e0*/  ISETP.LT.U32.AND P3, PT, R4, UR12, PT ;  /* 0x0000000c04007c0c */ /* 0x000fe4000bf61070 */
[----:B------:R-:W-:Y:S02]  /*03f0*/  ISETP.GE.U32.AND.EX P4, PT, R13, RZ, PT, P4 ;  /* 0x000000ff0d00720c */ /* 0x000fe40003f86140 */
[----:B------:R-:W-:-:S02]  /*0400*/  LEA.HI.X R7, R7, UR9, R12, 0x3, P5 ;  /* 0x0000000907077c11 */ /* 0x000fc4000a8f1c0c */
[----:B------:R-:W-:Y:S02]  /*0410*/  IADD3.X R12, RZ, R12, RZ, P6, !PT ;  /* 0x0000000cff0c7210 */ /* 0x000fe400037fe4ff */
[----:B------:R-:W-:Y:S02]  /*0420*/  ISETP.GE.U32.AND P5, PT, R5, 0x10000, PT ;  /* 0x000100000500780c */ /* 0x000fe40003fa6070 */
[----:B------:R-:W-:Y:S01]  /*0430*/  ISETP.LT.AND.EX P3, PT, R13, UR6, !P4, P3 ;  /* 0x000000060d007c0c */ /* 0x000fe2000e761330 */
[----:B------:R0:W5:Y:S01]  /*0440*/  @P0 LDG.E.64 R14, desc[UR10][R6.64] ;  /* 0x0000000a060e0981 */ /* 0x000162000c1e1b00 */
[C---:B------:R-:W-:Y:S02]  /*0450*/  ISETP.LT.U32.AND P4, PT, R5.reuse, UR12, PT ;  /* 0x0000000c05007c0c */ /* 0x040fe4000bf81070 */
[----:B------:R-:W-:Y:S02]  /*0460*/  ISETP.GE.U32.AND.EX P5, PT, R12, RZ, PT, P5 ;  /* 0x000000ff0c00720c */ /* 0x000fe40003fa6150 */
[----:B------:R-:W-:-:S02]  /*0470*/  LEA R4, P6, R5, UR8, 0x3 ;  /* 0x0000000805047c11 */ /* 0x000fc4000f8c18ff */
[----:B------:R-:W-:Y:S02]  /*0480*/  ISETP.LT.AND.EX P4, PT, R12, UR6, !P5, P4 ;  /* 0x000000060c007c0c */ /* 0x000fe4000ef81340 */
[----:B------:R-:W-:Y:S02]  /*0490*/  LEA.HI.X R5, R5, UR9, R12, 0x3, P6 ;  /* 0x0000000905057c11 */ /* 0x000fe4000b0f1c0c */
[----:B------:R-:W-:Y:S01]  /*04a0*/  CS2R R12, SRZ ;  /* 0x00000000000c7805 */ /* 0x000fe2000001ff00 */
[----:B------:R0:W5:Y:S08]  /*04b0*/  @P3 LDG.E.64 R18, desc[UR10][R8.64] ;  /* 0x0000000a08123981 */ /* 0x000170000c1e1b00 */
        /* <DEDUP_REMOVED lines=13> */
.L_x_3562:
[----:B------:R-:W0:Y:S08]  /*0590*/  MUFU.RCP R23, R0 ;  /* 0x0000000000177308 */ /* 0x000e300000001000 */
[----:B------:R-:W1:Y:S01]  /*05a0*/  MUFU.RCP R22, R16 ;  /* 0x0000001000167308 */ /* 0x000e620000001000 */
[----:B0----5:R-:W-:Y:S01]  /*05b0*/  FMUL.FTZ R14, R23, R14 ;  /* 0x0000000e170e7220 */ /* 0x021fe20000410000 */
[----:B-1----:R-:W-:Y:S01]  /*05c0*/  FMUL.FTZ R15, R22, R15 ;  /* 0x0000000f160f7220 */ /* 0x002fe20000410000 */
[----:B------:R-:W-:Y:S06]  /*05d0*/  BRA `(.L_x_3563) ;  /* 0x0000000000207947 */ /* 0x000fec0003800000 */
.L_x_3561:
        /* <DEDUP_REMOVED lines=8> */
.L_x_3563:
        /* <DEDUP_REMOVED lines=11> */
.L_x_3565:
[----:B------:R-:W0:Y:S08]  /*0710*/  MUFU.RCP R23, R0 ;  /* 0x0000000000177308 */ /* 0x000e300000001000 */
[----:B------:R-:W1:Y:S01]  /*0720*/  MUFU.RCP R22, R16 ;  /* 0x0000001000167308 */ /* 0x000e620000001000 */
[----:B0-----:R-:W-:Y:S01]  /*0730*/  FMUL.FTZ R20, R23, R20 ;  /* 0x0000001417147220 */ /* 0x001fe20000410000 */
[----:B-1----:R-:W-:Y:S01]  /*0740*/  FMUL.FTZ R21, R22, R21 ;  /* 0x0000001516157220 */ /* 0x002fe20000410000 */
[----:B------:R-:W-:Y:S06]  /*0750*/  BRA `(.L_x_3566) ;  /* 0x0000000000207947 */ /* 0x000fec0003800000 */
.L_x_3564:
        /* <DEDUP_REMOVED lines=8> */
.L_x_3566:
        /* <DEDUP_REMOVED lines=11> */
.L_x_3568:
[----:B------:R-:W0:Y:S08]  /*0890*/  MUFU.RCP R23, R0 ;  /* 0x0000000000177308 */ /* 0x000e300000001000 */
[----:B------:R-:W1:Y:S01]  /*08a0*/  MUFU.RCP R22, R16 ;  /* 0x0000001000167308 */ /* 0x000e620000001000 */
[----:B0-----:R-:W-:Y:S01]  /*08b0*/  FMUL.FTZ R18, R23, R18 ;  /* 0x0000001217127220 */ /* 0x001fe20000410000 */
[----:B-1----:R-:W-:Y:S01]  /*08c0*/  FMUL.FTZ R19, R22, R19 ;  /* 0x0000001316137220 */ /* 0x002fe20000410000 */
[----:B------:R-:W-:Y:S06]  /*08d0*/  BRA `(.L_x_3569) ;  /* 0x0000000000207947 */ /* 0x000fec0003800000 */
.L_x_3567:
        /* <DEDUP_REMOVED lines=8> */
.L_x_3569:
        /* <DEDUP_REMOVED lines=11> */
.L_x_3571:
[----:B------:R-:W0:Y:S08]  /*0a10*/  MUFU.RCP R23, R0 ;  /* 0x0000000000177308 */ /* 0x000e300000001000 */
[----:B------:R-:W1:Y:S01]  /*0a20*/  MUFU.RCP R22, R16 ;  /* 0x0000001000167308 */ /* 0x000e620000001000 */
[----:B0-----:R-:W-:Y:S01]  /*0a30*/  FMUL.FTZ R12, R23, R12 ;  /* 0x0000000c170c7220 */ /* 0x001fe20000410000 */
[----:B-1----:R-:W-:Y:S01]  /*0a40*/  FMUL.FTZ R13, R22, R13 ;  /* 0x0000000d160d7220 */ /* 0x002fe20000410000 */
[----:B------:R-:W-:Y:S06]  /*0a50*/  BRA `(.L_x_3572) ;  /* 0x0000000000207947 */ /* 0x000fec0003800000 */
.L_x_3570:
        /* <DEDUP_REMOVED lines=8> */
.L_x_3572:
[----:B------:R-:W-:Y:S01]  /*0ae0*/  UIMAD.WIDE.U32 UR4, UR7, 0x4, UR4 ;  /* 0x00000004070478a5 */ /* 0x000fe2000f8e0004 */
[----:B------:R0:W-:Y:S03]  /*0af0*/  @P0 STG.E.64 desc[UR10][R6.64], R14 ;  /* 0x0000000e06000986 */ /* 0x0001e6000c101b0a */
[----:B------:R-:W-:Y:S01]  /*0b00*/  UISETP.LT.U32.AND UP1, UPT, UR4, UR12, UPT ;  /* 0x0000000c0400728c */ /* 0x000fe2000bf21070 */
[----:B------:R0:W-:Y:S01]  /*0b10*/  @P2 STG.E.64 desc[UR10][R10.64], R20 ;  /* 0x000000140a002986 */ /* 0x0001e2000c101b0a */
[----:B------:R-:W-:Y:S01]  /*0b20*/  UISETP.GE.U32.AND UP0, UPT, UR4, 0x10000, UPT ;  /* 0x000100000400788c */ /* 0x000fe2000bf06070 */
[----:B------:R-:W-:Y:S02]  /*0b30*/  MOV R23, UR5 ;  /* 0x0000000500177c02 */ /* 0x000fe40008000f00 */
[----:B------:R0:W-:Y:S01]  /*0b40*/  @P3 STG.E.64 desc[UR10][R8.64], R18 ;  /* 0x0000001208003986 */ /* 0x0001e2000c101b0a */
[----:B------:R-:W-:Y:S01]  /*0b50*/  UISETP.GE.U32.AND.EX UP0, UPT, UR5, URZ, UPT, UP0 ;  /* 0x0000003f0500728c */ /* 0x000fe2000bf06100 */
[----:B------:R-:W-:-:S02]  /*0b60*/  PLOP3.LUT P0, PT, PT, PT, UP1, 0x80, 0x0 ;  /* 0x000000000000781c */ /* 0x000fc40003f0f018 */
[----:B------:R0:W-:Y:S01]  /*0b70*/  @P4 STG.E.64 desc[UR10][R4.64], R12 ;  /* 0x0000000c04004986 */ /* 0x0001e2000c101b0a */
[----:B------:R-:W-:Y:S02]  /*0b80*/  MOV R22, UR4 ;  /* 0x0000000400167c02 */ /* 0x000fe40008000f00 */
[----:B------:R-:W-:Y:S02]  /*0b90*/  ISETP.LT.AND.EX P0, PT, R23, UR6, PT, P0 ;  /* 0x0000000617007c0c */ /* 0x000fe4000bf01300 */
[----:B------:R-:W-:-:S13]  /*0ba0*/  PLOP3.LUT P2, PT, PT, PT, UP0, 0x80, 0x0 ;  /* 0x000000000000781c */ /* 0x000fda0003f4f008 */
[----:B0-----:R-:W-:Y:S05]  /*0bb0*/  @!P2 BRA P0, `(.L_x_3573) ;  /* 0xfffffff40098a947 */ /* 0x001fea000003ffff */
[----:B------:R-:W-:Y:S05]  /*0bc0*/  EXIT ;  /* 0x000000000000794d */ /* 0x000fea0003800000 */
.L_x_3560:
        /* <DEDUP_REMOVED lines=14> */
.L_x_3586:
[----:B0-----:R-:W-:-:S04]  /*0cb0*/  LEA R12, P1, R0, UR8, 0x5 ;  /* 0x00000008000c7c11 */ /* 0x001fc8000f8228ff */
[----:B------:R-:W-:-:S05]  /*0cc0*/  LEA.HI.X R13, R0, UR9, R15, 0x5, P1 ;  /* 0x00000009000d7c11 */ /* 0x000fca00088f2c0f */
[----:B------:R0:W5:Y:S04]  /*0cd0*/  LDG.E.128 R8, desc[UR10][R12.64] ;  /* 0x0000000a0c087981 */ /* 0x000168000c1e1d00 */
[----:B------:R0:W5:Y:S01]  /*0ce0*/  LDG.E.128 R4, desc[UR10][R12.64+0x10] ;  /* 0x0000100a0c047981 */ /* 0x000162000c1e1d00 */
[----:B------:R-:W-:Y:S05]  /*0cf0*/  @!P3 BRA `(.L_x_3574) ;  /* 0x00000000003cb947 */ /* 0x000fea0003800000 */
[----:B------:R-:W-:Y:S05]  /*0d00*/  @P0 BRA `(.L_x_3575) ;  /* 0x0000000000240947 */ /* 0x000fea0003800000 */
[----:B------:R-:W1:Y:S02]  /*0d10*/  MUFU.RCP R18, R2 ;  /* 0x0000000200127308 */ /* 0x000e640000001000 */
[----:B-1----:R-:W-:-:S04]  /*0d20*/  FMUL.FTZ R19, R3, R18 ;  /* 0x0000001203137220 */ /* 0x002fc80000410000 */
[----:B------:R-:W-:Y:S01]  /*0d30*/  FFMA.FTZ R18, R3, R19, R2 ;  /* 0x0000001303127223 */ /* 0x000fe20000010002 */
[C---:B-----5:R-:W-:Y:S01]  /*0d40*/  FFMA.FTZ R17, R19.reuse, R9, R8 ;  /* 0x0000000913117223 */ /* 0x060fe20000010008 */
[----:B------:R-:W-:-:S04]  /*0d50*/  FFMA.FTZ R9, R19, -R8, R9 ;  /* 0x8000000813097223 */ /* 0x000fc80000010009 */
[----:B------:R-:W1:Y:S02]  /*0d60*/  MUFU.RCP R18, R18 ;  /* 0x0000001200127308 */ /* 0x000e640000001000 */
[C---:B-1----:R-:W-:Y:S01]  /*0d70*/  FMUL.FTZ R8, R18.reuse, R17 ;  /* 0x0000001112087220 */ /* 0x042fe20000410000 */
[----:B------:R-:W-:Y:S01]  /*0d80*/  FMUL.FTZ R9, R18, R9 ;  /* 0x0000000912097220 */ /* 0x000fe20000410000 */
[----:B------:R-:W-:Y:S06]  /*0d90*/  BRA `(.L_x_3576) ;  /* 0x0000000000347947 */ /* 0x000fec0003800000 */
.L_x_3575:
[----:B------:R-:W1:Y:S08]  /*0da0*/  MUFU.RCP R17, R14 ;  /* 0x0000000e00117308 */ /* 0x000e700000001000 */
[----:B------:R-:W2:Y:S01]  /*0db0*/  MUFU.RCP R18, R16 ;  /* 0x0000001000127308 */ /* 0x000ea20000001000 */
[----:B-1---5:R-:W-:Y:S01]  /*0dc0*/  FMUL.FTZ R8, R8, R17 ;  /* 0x0000001108087220 */ /* 0x022fe20000410000 */
[----:B--2---:R-:W-:Y:S01]  /*0dd0*/  FMUL.FTZ R9, R9, R18 ;  /* 0x0000001209097220 */ /* 0x004fe20000410000 */
[----:B------:R-:W-:Y:S06]  /*0de0*/  BRA `(.L_x_3576) ;  /* 0x0000000000207947 */ /* 0x000fec0003800000 */
.L_x_3574:
[----:B------:R-:W1:Y:S02]  /*0df0*/  MUFU.RCP R17, R3 ;  /* 0x0000000300117308 */ /* 0x000e640000001000 */
[----:B-1----:R-:W-:-:S04]  /*0e00*/  FMUL.FTZ R18, R2, R17 ;  /* 0x0000001102127220 */ /* 0x002fc80000410000 */
[----:B------:R-:W-:Y:S01]  /*0e10*/  FFMA.FTZ R19, R2, R18, R3 ;  /* 0x0000001202137223 */ /* 0x000fe20000010003 */
[C---:B-----5:R-:W-:Y:S01]  /*0e20*/  FFMA.FTZ R17, R18.reuse, R8, R9 ;  /* 0x0000000812117223 */ /* 0x060fe20000010009 */
[----:B------:R-:W-:Y:S02]  /*0e30*/  FFMA.FTZ R9, R18, R9, -R8 ;  /* 0x0000000912097223 */ /* 0x000fe40000010808 */
[----:B------:R-:W1:Y:S02]  /*0e40*/  MUFU.RCP R20, R19 ;  /* 0x0000001300147308 */ /* 0x000e640000001000 */
[C---:B-1----:R-:W-:Y:S01]  /*0e50*/  FMUL.FTZ R8, R20.reuse, R17 ;  /* 0x0000001114087220 */ /* 0x042fe20000410000 */
[----:B------:R-:W-:-:S07]  /*0e60*/  FMUL.FTZ R9, R20, R9 ;  /* 0x0000000914097220 */ /* 0x000fce0000410000 */
.L_x_3576:
[----:B------:R-:W-:Y:S05]  /*0e70*/  @!P3 BRA `(.L_x_3577) ;  /* 0x00000000003cb947 */ /* 0x000fea0003800000 */
[----:B------:R-:W-:Y:S05]  /*0e80*/  @P0 BRA `(.L_x_3578) ;  /* 0x0000000000240947 */ /* 0x000fea0003800000 */
[----:B------:R-:W1:Y:S02]  /*0e90*/  MUFU.RCP R18, R2 ;  /* 0x0000000200127308 */ /* 0x000e640000001000 */
[----:B-1----:R-:W-:-:S04]  /*0ea0*/  FMUL.FTZ R19, R3, R18 ;  /* 0x0000001203137220 */ /* 0x002fc80000410000 */
[----:B------:R-:W-:Y:S01]  /*0eb0*/  FFMA.FTZ R18, R3, R19, R2 ;  /* 0x0000001303127223 */ /* 0x000fe20000010002 */
[C---:B------:R-:W-:Y:S01]  /*0ec0*/  FFMA.FTZ R17, R19.reuse, R11, R10 ;  /* 0x0000000b13117223 */ /* 0x040fe2000001000a */
[----:B------:R-:W-:-:S04]  /*0ed0*/  FFMA.FTZ R11, R19, -R10, R11 ;  /* 0x8000000a130b7223 */ /* 0x000fc8000001000b */
[----:B------:R-:W1:Y:S02]  /*0ee0*/  MUFU.RCP R18, R18 ;  /* 0x0000001200127308 */ /* 0x000e640000001000 */
[C---:B-1----:R-:W-:Y:S01]  /*0ef0*/  FMUL.FTZ R10, R18.reuse, R17 ;  /* 0x00000011120a7220 */ /* 0x042fe20000410000 */
[----:B------:R-:W-:Y:S01]  /*0f00*/  FMUL.FTZ R11, R18, R11 ;  /* 0x0000000b120b7220 */ /* 0x000fe20000410000 */
[----:B------:R-:W-:Y:S06]  /*0f10*/  BRA `(.L_x_3579) ;  /* 0x0000000000347947 */ /* 0x000fec0003800000 */
.L_x_3578:
[----:B------:R-:W1:Y:S08]  /*0f20*/  MUFU.RCP R17, R14 ;  /* 0x0000000e00117308 */ /* 0x000e700000001000 */
[----:B------:R-:W2:Y:S01]  /*0f30*/  MUFU.RCP R18, R16 ;  /* 0x0000001000127308 */ /* 0x000ea20000001000 */
[----:B-1----:R-:W-:Y:S01]  /*0f40*/  FMUL.FTZ R10, R10, R17 ;  /* 0x000000110a0a7220 */ /* 0x002fe20000410000 */
[----:B--2---:R-:W-:Y:S01]  /*0f50*/  FMUL.FTZ R11, R11, R18 ;  /* 0x000000120b0b7220 */ /* 0x004fe20000410000 */
[----:B------:R-:W-:Y:S06]  /*0f60*/  BRA `(.L_x_3579) ;  /* 0x0000000000207947 */ /* 0x000fec0003800000 */
.L_x_3577:
[----:B------:R-:W1:Y:S02]  /*0f70*/  MUFU.RCP R17, R3 ;  /* 0x0000000300117308 */ /* 0x000e640000001000 */
[----:B-1----:R-:W-:-:S04]  /*0f80*/  FMUL.FTZ R18, R2, R17 ;  /* 0x0000001102127220 */ /* 0x002fc80000410000 */
[----:B------:R-:W-:Y:S01]  /*0f90*/  FFMA.FTZ R19, R2, R18, R3 ;  /* 0x0000001202137223 */ /* 0x000fe20000010003 */
[C---:B------:R-:W-:Y:S01]  /*0fa0*/  FFMA.FTZ R17, R18.reuse, R10, R11 ;  /* 0x0000000a12117223 */ /* 0x040fe2000001000b */
[----:B------:R-:W-:Y:S02]  /*0fb0*/  FFMA.FTZ R11, R18, R11, -R10 ;  /* 0x0000000b120b7223 */ /* 0x000fe4000001080a */
[----:B------:R-:W1:Y:S02]  /*0fc0*/  MUFU.RCP R20, R19 ;  /* 0x0000001300147308 */ /* 0x000e640000001000 */
[C---:B-1----:R-:W-:Y:S01]  /*0fd0*/  FMUL.FTZ R10, R20.reuse, R17 ;  /* 0x00000011140a7220 */ /* 0x042fe20000410000 */
[----:B------:R-:W-:-:S07]  /*0fe0*/  FMUL.FTZ R11, R20, R11 ;  /* 0x0000000b140b7220 */ /* 0x000fce0000410000 */
.L_x_3579:
        /* <DEDUP_REMOVED lines=11> */
.L_x_3581:
[----:B------:R-:W1:Y:S08]  /*10a0*/  MUFU.RCP R17, R14 ;  /* 0x0000000e00117308 */ /* 0x000e700000001000 */
[----:B------:R-:W2:Y:S01]  /*10b0*/  MUFU.RCP R18, R16 ;  /* 0x0000001000127308 */ /* 0x000ea20000001000 */
[----:B-1----:R-:W-:Y:S01]  /*10c0*/  FMUL.FTZ R4, R4, R17 ;  /* 0x0000001104047220 */ /* 0x002fe20000410000 */
[----:B--2---:R-:W-:Y:S01]  /*10d0*/  FMUL.FTZ R5, R5, R18 ;  /* 0x0000001205057220 */ /* 0x004fe20000410000 */
[----:B------:R-:W-:Y:S06]  /*10e0*/  BRA `(.L_x_3582) ;  /* 0x0000000000207947 */ /* 0x000fec0003800000 */
.L_x_3580:
        /* <DEDUP_REMOVED lines=8> */
.L_x_3582:
        /* <DEDUP_REMOVED lines=11> */
.L_x_3584:
[----:B------:R-:W1:Y:S08]  /*1220*/  MUFU.RCP R17, R14 ;  /* 0x0000000e00117308 */ /* 0x000e700000001000 */
[----:B------:R-:W2:Y:S01]  /*1230*/  MUFU.RCP R18, R16 ;  /* 0x0000001000127308 */ /* 0x000ea20000001000 */
[----:B-1----:R-:W-:Y:S01]  /*1240*/  FMUL.FTZ R6, R6, R17 ;  /* 0x0000001106067220 */ /* 0x002fe20000410000 */
[----:B--2---:R-:W-:Y:S01]  /*1250*/  FMUL.FTZ R7, R7, R18 ;  /* 0x0000001207077220 */ /* 0x004fe20000410000 */
[----:B------:R-:W-:Y:S06]  /*1260*/  BRA `(.L_x_3585) ;  /* 0x0000000000207947 */ /* 0x000fec0003800000 */
.L_x_3583:
        /* <DEDUP_REMOVED lines=8> */
.L_x_3585:
[----:B------:R-:W-:Y:S01]  /*12f0*/  IADD3 R0, P1, R0, UR4, RZ ;  /* 0x0000000400007c10 */ /* 0x000fe2000ff3e0ff */
[----:B------:R1:W-:Y:S03]  /*1300*/  STG.E.128 desc[UR10][R12.64], R8 ;  /* 0x000000080c007986 */ /* 0x0003e6000c101d0a */
[C---:B------:R-:W-:Y:S01]  /*1310*/  SHF.L.U32 R17, R0.reuse, 0x2, RZ ;  /* 0x0000000200117819 */ /* 0x040fe200000006ff */
[----:B------:R1:W-:Y:S01]  /*1320*/  STG.E.128 desc[UR10][R12.64+0x10], R4 ;  /* 0x000010040c007986 */ /* 0x0003e2000c101d0a */
[----:B------:R-:W-:Y:S02]  /*1330*/  IADD3.X R15, RZ, R15, RZ, P1, !PT ;  /* 0x0000000fff0f7210 */ /* 0x000fe40000ffe4ff */
[----:B------:R-:W-:Y:S02]  /*1340*/  ISETP.GE.U32.AND P1, PT, R17, UR12, PT ;  /* 0x0000000c11007c0c */ /* 0x000fe4000bf26070 */
[----:B------:R-:W-:-:S02]  /*1350*/  SHF.L.U64.HI R17, R0, 0x2, R15 ;  /* 0x0000000200117819 */ /* 0x000fc4000001020f */
[----:B------:R-:W-:Y:S02]  /*1360*/  ISETP.LT.U32.AND P2, PT, R0, 0x4000, PT ;  /* 0x000040000000780c */ /* 0x000fe40003f41070 */
[----:B------:R-:W-:Y:S02]  /*1370*/  ISETP.GE.AND.EX P1, PT, R17, UR6, PT, P1 ;  /* 0x0000000611007c0c */ /* 0x000fe4000bf26310 */
[----:B------:R-:W-:-:S13]  /*1380*/  ISETP.LT.U32.AND.EX P2, PT, R15, RZ, PT, P2 ;  /* 0x000000ff0f00720c */ /* 0x000fda0003f41120 */
[----:B-1----:R-:W-:Y:S05]  /*1390*/  @!P1 BRA P2, `(.L_x_3586) ;  /* 0xfffffff800449947 */ /* 0x002fea000103ffff */
[----:B------:R-:W-:Y:S05]  /*13a0*/  EXIT ;  /* 0x000000000000794d */ /* 0x000fea0003800000 */
.L_x_3587:
        /* <DEDUP_REMOVED lines=13> */
.L_x_4036:


//--------------------- .text._ZN2at6native61_GLOBAL__N__44eb8e94_28_ForeachBinaryOpScalarList_cu_dda10a6925multi_tensor_apply_kernelINS1_28TensorListScalarListMetadataIN3c107complexIdEELi1EEENS1_25BinaryOpScalarListFunctorIS6_Li1ELi1ELi0EEEJSt7dividesIS6_EEEEvT_T0_DpT1_ --------------------------
	.section	.text._ZN2at6native61_GLOBAL__N__44eb8e94_28_ForeachBinaryOpScalarList_cu_dda10a6925multi_tensor_apply_kernelINS1_28TensorListScalarListMetadataIN3c107complexIdEELi1EEENS1_25BinaryOpScalarListFunctorIS6_Li1ELi1ELi0EEEJSt7dividesIS6_EEEEvT_T0_DpT1_,"ax",@progbits
	.align	128
.text._ZN2at6native61_GLOBAL__N__44eb8e94_28_ForeachBinaryOpScalarList_cu_dda10a6925multi_tensor_apply_kernelINS1_28TensorListScalarListMetadataIN3c107complexIdEELi1EEENS1_25BinaryOpScalarListFunctorIS6_Li1ELi1ELi0EEEJSt7dividesIS6_EEEEvT_T0_DpT1_:
        .type           _ZN2at6native61_GLOBAL__N__44eb8e94_28_ForeachBinaryOpScalarList_cu_dda10a6925multi_tensor_apply_kernelINS1_28TensorListScalarListMetadataIN3c107complexIdEELi1EEENS1_25BinaryOpScalarListFunctorIS6_Li1ELi1ELi0EEEJSt7dividesIS6_EEEEvT_T0_DpT1_,@function
        .size           _ZN2at6native61_GLOBAL__N__44eb8e94_28_ForeachBinaryOpScalarList_cu_dda10a6925multi_tensor_apply_kernelINS1_28TensorListScalarListMetadataIN3c107complexIdEELi1EEENS1_25BinaryOpScalarListFunctorIS6_Li1ELi1ELi0EEEJSt7dividesIS6_EEEEvT_T0_DpT1_,(.L_x_4037 - _ZN2at6native61_GLOBAL__N__44eb8e94_28_ForeachBinaryOpScalarList_cu_dda10a6925multi_tensor_apply_kernelINS1_28TensorListScalarListMetadataIN3c107complexIdEELi1EEENS1_25BinaryOpScalarListFunctorIS6_Li1ELi1ELi0EEEJSt7dividesIS6_EEEEvT_T0_DpT1_)
        .other          _ZN2at6native61_GLOBAL__N__44eb8e94_28_ForeachBinaryOpScalarList_cu_dda10a6925multi_tensor_apply_kernelINS1_28TensorListScalarListMetadataIN3c107complexIdEELi1EEENS1_25BinaryOpScalarListFunctorIS6_Li1ELi1ELi0EEEJSt7dividesIS6_EEEEvT_T0_DpT1_,@"STO_CUDA_ENTRY STV_DEFAULT"
_ZN2at6native61_GLOBAL__N__44eb8e94_28_ForeachBinaryOpScalarList_cu_dda10a6925multi_tensor_apply_kernelINS1_28TensorListScalarListMetadataIN3c107complexIdEELi1EEENS1_25BinaryOpScalarListFunctorIS6_Li1ELi1ELi0EEEJSt7dividesIS6_EEEEvT_T0_DpT1_:
        /* <DEDUP_REMOVED lines=13> */
[----:B------:R2:W3:Y:S01]  /*00d0*/  LDC.64 R48, c[0x0][R8+0x210] ;  /* 0x0000840008307b82 */ /* 0x0004e20000000a00 */
[----:B0-----:R-:W-:-:S07]  /*00e0*/  IADD3 R2, P1, -R2, R4, RZ ;  /* 0x0000000402027210 */ /* 0x001fce0007f3e1ff */
[----:B------:R2:W0:Y:S01]  /*00f0*/  LDC.64 R46, c[0x0][R8+0x218] ;  /* 0x00008600082e7b82 */ /* 0x0004220000000a00 */
[----:B------:R-:W-:Y:S02]  /*0100*/  IMAD.X R0, R5, 0x1, ~R3, P1 ;  /* 0x0000000105007824 */ /* 0x000fe400008e0e03 */
[----:B-1----:R-:W-:Y:S01]  /*0110*/  IMAD.WIDE R50, R7, 0x100000, R50 ;  /* 0x0010000007327825 */ /* 0x002fe200078e0232 */
[----:B------:R-:W-:-:S04]  /*0120*/  LOP3.LUT R7, R2, 0x3, RZ, 0xc0, !PT ;  /* 0x0000000302077812 */ /* 0x000fc800078ec0ff */
[----:B------:R-:W-:-:S04]  /*0130*/  LOP3.LUT P0, RZ, R7, 0x3f, R50, 0xf8, !PT ;  /* 0x0000003f07ff7812 */ /* 0x000fc8000780f832 */
[----:B------:R-:W-:-:S13]  /*0140*/  LOP3.LUT P0, RZ, RZ, RZ, RZ, 0xfc, P0 ;  /* 0x000000ffffff7212 */ /* 0x000fda000000fcff */
[----:B--23--:R-:W-:Y:S05]  /*0150*/  @!P0 BRA `(.L_x_3588) ;  /* 0x0000001800308947 */ /* 0x00cfea0003800000 */
[----:B------:R-:W-:-:S04]  /*0160*/  ISETP.GE.U32.AND P0, PT, R2, 0x1, PT ;  /* 0x000000010200780c */ /* 0x000fc80003f06070 */
[----:B------:R-:W-:-:S13]  /*0170*/  ISETP.GE.AND.EX P0, PT, R0, RZ, PT, P0 ;  /* 0x000000ff0000720c */ /* 0x000fda0003f06300 */
[----:B------:R-:W-:Y:S05]  /*0180*/  @!P0 EXIT ;  /* 0x000000000000894d */ /* 0x000fea0003800000 */
[----:B0-----:R-:W0:Y:S01]  /*0190*/  MUFU.RCP64H R5, R47 ;  /* 0x0000002f00057308 */ /* 0x001e220000001800 */
[----:B------:R-:W-:Y:S01]  /*01a0*/  IMAD.MOV.U32 R4, RZ, RZ, 0x1 ;  /* 0x00000001ff047424 */ /* 0x000fe200078e00ff */
[----:B------:R-:W-:-:S05]  /*01b0*/  FSETP.GEU.AND P1, PT, |R49|, 6.5827683646048100446e-37, PT ;  /* 0x036000003100780b */ /* 0x000fca0003f2e200 */
        /* <DEDUP_REMOVED lines=16> */
[----:B------:R-:W-:Y:S05]  /*02c0*/  CALL.REL.NOINC `($__internal_10_$__cuda_sm20_div_rn_f64_full) ;  /* 0x0000002c00e07944 */ /* 0x000fea0003c00000 */
[----:B------:R-:W-:Y:S02]  /*02d0*/  IMAD.MOV.U32 R60, RZ, RZ, R4 ;  /* 0x000000ffff3c7224 */ /* 0x000fe400078e0004 */
[----:B------:R-:W-:-:S07]  /*02e0*/  IMAD.MOV.U32 R61, RZ, RZ, R3 ;  /* 0x000000ffff3d7224 */ /* 0x000fce00078e0003 */
.L_x_3589:
[----:B------:R-:W-:Y:S01]  /*02f0*/  DFMA R8, R48, R60, R46 ;  /* 0x0000003c3008722b */ /* 0x000fe2000000002e */
[----:B------:R-:W-:Y:S05]  /*0300*/  BSSY B0, `(.L_x_3590) ;  /* 0x0000010000007945 */ /* 0x000fea0003800000 */
        /* <DEDUP_REMOVED lines=9> */
[----:B------:R-:W-:Y:S02]  /*03a0*/  LOP3.LUT R3, R9, 0x7fffffff, RZ, 0xc0, !PT ;  /* 0x7fffffff09037812 */ /* 0x000fe400078ec0ff */
[----:B------:R-:W-:-:S03]  /*03b0*/  MOV R4, 0x3e0 ;  /* 0x000003e000047802 */ /* 0x000fc60000000f00 */
[----:B------:R-:W-:-:S07]  /*03c0*/  VIADD R3, R3, 0xfff00000 ;  /* 0xfff0000003037836 */ /* 0x000fce0000000000 */
[----:B------:R-:W-:Y:S05]  /*03d0*/  CALL.REL.NOINC `($__internal_9_$__cuda_sm20_dblrcp_rn_slowpath_v3) ;  /* 0x0000002800f47944 */ /* 0x000fea0003c00000 */
[----:B------:R-:W-:Y:S02]  /*03e0*/  IMAD.MOV.U32 R58, RZ, RZ, R6 ;  /* 0x000000ffff3a7224 */ /* 0x000fe400078e0006 */
[----:B------:R-:W-:-:S07]  /*03f0*/  IMAD.MOV.U32 R59, RZ, RZ, R7 ;  /* 0x000000ffff3b7224 */ /* 0x000fce00078e0007 */
.L_x_3591:
[----:B------:R-:W-:Y:S05]  /*0400*/  BSYNC B0 ;  /* 0x0000000000007941 */ /* 0x000fea0003800000 */
.L_x_3590:
[----:B------:R-:W0:Y:S01]  /*0410*/  MUFU.RCP64H R5, R49 ;  /* 0x0000003100057308 */ /* 0x000e220000001800 */
        /* <DEDUP_REMOVED lines=18> */
[----:B------:R-:W-:Y:S05]  /*0540*/  CALL.REL.NOINC `($__internal_10_$__cuda_sm20_div_rn_f64_full) ;  /* 0x0000002c00407944 */ /* 0x000fea0003c00000 */
[----:B------:R-:W-:Y:S02]  /*0550*/  IMAD.MOV.U32 R56, RZ, RZ, R4 ;  /* 0x000000ffff387224 */ /* 0x000fe400078e0004 */
[----:B------:R-:W-:-:S07]  /*0560*/  IMAD.MOV.U32 R57, RZ, RZ, R3 ;  /* 0x000000ffff397224 */ /* 0x000fce00078e0003 */
.L_x_3592:
        /* <DEDUP_REMOVED lines=15> */
[----:B------:R-:W-:Y:S01]  /*0660*/  IMAD.MOV.U32 R54, RZ, RZ, R6 ;  /* 0x000000ffff367224 */ /* 0x000fe200078e0006 */
[----:B------:R-:W-:-:S07]  /*0670*/  MOV R55, R7 ;  /* 0x0000000700377202 */ /* 0x000fce0000000f00 */
.L_x_3594:
[----:B------:R-:W-:Y:S05]  /*0680*/  BSYNC B0 ;  /* 0x0000000000007941 */ /* 0x000fea0003800000 */
.L_x_3593:
[----:B------:R-:W0:Y:S01]  /*0690*/  S2R R45, SR_TID.X ;  /* 0x00000000002d7919 */ /* 0x000e220000002100 */
[----:B------:R-:W1:Y:S01]  /*06a0*/  LDC R43, c[0x0][RZ] ;  /* 0x00000000ff2b7b82 */ /* 0x000e620000000800 */
[----:B------:R-:W-:Y:S02]  /*06b0*/  IMAD.MOV.U32 R42, RZ, RZ, RZ ;  /* 0x000000ffff2a7224 */ /* 0x000fe400078e00ff */
[----:B------:R-:W-:-:S07]  /*06c0*/  IMAD.MOV.U32 R41, RZ, RZ, RZ ;  /* 0x000000ffff297224 */ /* 0x000fce00078e00ff */
.L_x_3619:
[----:B0-----:R-:W-:Y:S01]  /*06d0*/  IADD3 R40, P0, R45, R42, RZ ;  /* 0x0000002a2d287210 */ /* 0x001fe20007f1e0ff */
[C---:B-1----:R-:W-:Y:S01]  /*06e0*/  IMAD R3, R43.reuse, 0x3, RZ ;  /* 0x000000032b037824 */ /* 0x042fe200078e02ff */
[----:B--2---:R-:W-:Y:S02]  /*06f0*/  CS2R R10, SRZ ;  /* 0x00000000000a7805 */ /* 0x004fe4000001ff00 */
[----:B------:R-:W-:Y:S02]  /*0700*/  CS2R R8, SRZ ;  /* 0x0000000000087805 */ /* 0x000fe4000001ff00 */
[-C--:B------:R-:W-:Y:S01]  /*0710*/  IADD3 R38, P3, R43, R40.reuse, RZ ;  /* 0x000000282b267210 */ /* 0x080fe20007f7e0ff */
[----:B------:R-:W-:Y:S01]  /*0720*/  IMAD.X R39, RZ, RZ, R41, P0 ;  /* 0x000000ffff277224 */ /* 0x000fe200000e0629 */
[-C--:B------:R-:W-:Y:S02]  /*0730*/  IADD3 R34, P4, R3, R40.reuse, RZ ;  /* 0x0000002803227210 */ /* 0x080fe40007f9e0ff */
[----:B------:R-:W-:Y:S01]  /*0740*/  LEA R36, P0, R43, R40, 0x1 ;  /* 0x000000282b247211 */ /* 0x000fe200078008ff */
[--C-:B------:R-:W-:Y:S01]  /*0750*/  IMAD.X R37, RZ, RZ, R39.reuse, P3 ;  /* 0x000000ffff257224 */ /* 0x100fe200018e0627 */
[C---:B------:R-:W-:Y:S01]  /*0760*/  ISETP.GE.U32.AND P1, PT, R40.reuse, 0x10000, PT ;  /* 0x000100002800780c */ /* 0x040fe20003f26070 */
[--C-:B------:R-:W-:Y:S01]  /*0770*/  IMAD.X R33, RZ, RZ, R39.reuse, P4 ;  /* 0x000000ffff217224 */ /* 0x100fe200020e0627 */
[----:B------:R-:W-:Y:S01]  /*0780*/  ISETP.LT.U32.AND P2, PT, R40, R2, PT ;  /* 0x000000022800720c */ /* 0x000fe20003f41070 */
[----:B------:R-:W-:Y:S01]  /*0790*/  IMAD.X R35, RZ, RZ, R39, P0 ;  /* 0x000000ffff237224 */ /* 0x000fe200000e0627 */
[----:B------:R-:W-:-:S02]  /*07a0*/  ISETP.GE.U32.AND.EX P1, PT, R39, RZ, PT, P1 ;  /* 0x000000ff2700720c */ /* 0x000fc40003f26110 */
[----:B------:R-:W-:Y:S02]  /*07b0*/  ISETP.GE.U32.AND P5, PT, R38, 0x10000, PT ;  /* 0x000100002600780c */ /* 0x000fe40003fa6070 */
[----:B------:R-:W-:Y:S02]  /*07c0*/  ISETP.GE.U32.AND P6, PT, R36, 0x10000, PT ;  /* 0x000100002400780c */ /* 0x000fe40003fc6070 */
[----:B------:R-:W-:Y:S02]  /*07d0*/  ISETP.GE.U32.AND P0, PT, R34, 0x10000, PT ;  /* 0x000100002200780c */ /* 0x000fe40003f06070 */
[----:B------:R-:W-:Y:S02]  /*07e0*/  ISETP.LT.AND.EX P1, PT, R39, R0, !P1, P2 ;  /* 0x000000002700720c */ /* 0x000fe40004f21320 */
[-C--:B------:R-:W-:Y:S02]  /*07f0*/  ISETP.LT.U32.AND P2, PT, R38, R2.reuse, PT ;  /* 0x000000022600720c */ /* 0x080fe40003f41070 */
[----:B------:R-:W-:-:S02]  /*0800*/  ISETP.LT.U32.AND P3, PT, R36, R2, PT ;  /* 0x000000022400720c */ /* 0x000fc40003f61070 */
[----:B------:R-:W-:Y:S02]  /*0810*/  ISETP.GE.U32.AND.EX P5, PT, R37, RZ, PT, P5 ;  /* 0x000000ff2500720c */ /* 0x000fe40003fa6150 */
[----:B------:R-:W-:Y:S02]  /*0820*/  ISETP.LT.U32.AND P4, PT, R34, R2, PT ;  /* 0x000000022200720c */ /* 0x000fe40003f81070 */
[----:B------:R-:W-:Y:S02]  /*0830*/  ISETP.GE.U32.AND.EX P6, PT, R35, RZ, PT, P6 ;  /* 0x000000ff2300720c */ /* 0x000fe40003fc6160 */
[----:B------:R-:W-:Y:S02]  /*0840*/  ISETP.GE.U32.AND.EX P0, PT, R33, RZ, PT, P0 ;  /* 0x000000ff2100720c */ /* 0x000fe40003f06100 */
[-C--:B------:R-:W-:Y:S02]  /*0850*/  ISETP.LT.AND.EX P2, PT, R37, R0.reuse, !P5, P2 ;  /* 0x000000002500720c */ /* 0x080fe40006f41320 */
[----:B------:R-:W-:-:S02]  /*0860*/  ISETP.LT.AND.EX P3, PT, R35, R0, !P6, P3 ;  /* 0x000000002300720c */ /* 0x000fc40007761330 */
[----:B------:R-:W-:Y:S02]  /*0870*/  ISETP.LT.AND.EX P4, PT, R33, R0, !P0, P4 ;  /* 0x000000002100720c */ /* 0x000fe40004781340 */
[----:B------:R-:W-:-:S04]  /*0880*/  @P1 LEA R14, P5, R40, R50, 0x4 ;  /* 0x00000032280e1211 */ /* 0x000fc800078a20ff */
[----:B------:R-:W-:-:S03]  /*0890*/  @P1 LEA.HI.X R15, R40, R51, R39, 0x4, P5 ;  /* 0x00000033280f1211 */ /* 0x000fc600028f2427 */
[-C--:B------:R-:W-:Y:S02]  /*08a0*/  @P2 LEA R12, P0, R38, R50.reuse, 0x4 ;  /* 0x00000032260c2211 */ /* 0x080fe400078020ff */
[-C--:B------:R-:W-:Y:S02]  /*08b0*/  @P3 LEA R6, P5, R36, R50.reuse, 0x4 ;  /* 0x0000003224063211 */ /* 0x080fe400078a20ff */
[----:B------:R-:W-:Y:S02]  /*08c0*/  CS2R R30, SRZ ;  /* 0x00000000001e7805 */ /* 0x000fe4000001ff00 */
[----:B------:R-:W-:Y:S02]  /*08d0*/  @P4 LEA R4, P6, R34, R50, 0x4 ;  /* 0x0000003222044211 */ /* 0x000fe400078c20ff */
[----:B------:R-:W-:Y:S02]  /*08e0*/  CS2R R28, SRZ ;  /* 0x00000000001c7805 */ /* 0x000fe4000001ff00 */
[----:B------:R-:W-:-:S02]  /*08f0*/  CS2R R26, SRZ ;  /* 0x00000000001a7805 */ /* 0x000fc4000001ff00 */
[----:B------:R-:W-:Y:S02]  /*0900*/  CS2R R24, SRZ ;  /* 0x0000000000187805 */ /* 0x000fe4000001ff00 */
[----:B------:R-:W-:Y:S02]  /*0910*/  CS2R R22, SRZ ;  /* 0x0000000000167805 */ /* 0x000fe4000001ff00 */
[----:B------:R-:W-:Y:S02]  /*0920*/  CS2R R20, SRZ ;  /* 0x0000000000147805 */ /* 0x000fe4000001ff00 */
[-C--:B------:R-:W-:Y:S01]  /*0930*/  @P2 LEA.HI.X R13, R38, R51.reuse, R37, 0x4, P0 ;  /* 0x00000033260d2211 */ /* 0x080fe200000f2425 */
[----:B------:R0:W5:Y:S01]  /*0940*/  @P1 LDG.E.128 R8, desc[UR4][R14.64] ;  /* 0x000000040e081981 */ /* 0x000162000c1e1d00 */
[-C--:B------:R-:W-:Y:S02]  /*0950*/  @P3 LEA.HI.X R7, R36, R51.reuse, R35, 0x4, P5 ;  /* 0x0000003324073211 */ /* 0x080fe400028f2423 */
[----:B------:R-:W-:Y:S01]  /*0960*/  @P4 LEA.HI.X R5, R34, R51, R33, 0x4, P6 ;  /* 0x0000003322054211 */ /* 0x000fe200030f2421 */
[----:B------:R0:W5:Y:S04]  /*0970*/  @P2 LDG.E.128 R28, desc[UR4][R12.64] ;  /* 0x000000040c1c2981 */ /* 0x000168000c1e1d00 */
[----:B------:R0:W5:Y:S04]  /*0980*/  @P3 LDG.E.128 R24, desc[UR4][R6.64] ;  /* 0x0000000406183981 */ /* 0x000168000c1e1d00 */
[----:B------:R0:W5:Y:S01]  /*0990*/  @P4 LDG.E.128 R20, desc[UR4][R4.64] ;  /* 0x0000000404144981 */ /* 0x000162000c1e1d00 */
[----:B------:R-:W-:-:S14]  /*09a0*/  DSETP.GE.AND P6, PT, |R48|, |R46|, PT ;  /* 0x4000002e3000722a */ /* 0x000fdc0003fc6200 */
[----:B0-----:R-:W-:Y:S05]  /*09b0*/  @!P6 BRA `(.L_x_3595) ;  /* 0x0000000000d8e947 */ /* 0x001fea0003800000 */
[----:B------:R-:W-:-:S06]  /*09c0*/  DSETP.NEU.AND P0, PT, |R46|, RZ, PT ;  /* 0x000000ff2e00722a */ /* 0x000fcc0003f0d200 */
[----:B------:R-:W-:-:S14]  /*09d0*/  DSETP.EQ.AND P0, PT, |R48|, RZ, !P0 ;  /* 0x000000ff3000722a */ /* 0x000fdc0004702200 */
[-C--:B-----5:R-:W-:Y:S02]  /*09e0*/  @!P0 DFMA R16, R10, R56.reuse, R8 ;  /* 0x000000380a10822b */ /* 0x0a0fe40000000008 */
[----:B------:R-:W-:-:S06]  /*09f0*/  @!P0 DFMA R18, R8, -R56, R10 ;  /* 0x800000380812822b */ /* 0x000fcc000000000a */
[-C--:B------:R-:W-:Y:S02]  /*0a00*/  @!P0 DMUL R16, R16, R54.reuse ;  /* 0x0000003610108228 */ /* 0x080fe40000000000 */
[----:B------:R-:W-:Y:S01]  /*0a10*/  @!P0 DMUL R18, R18, R54 ;  /* 0x0000003612128228 */ /* 0x000fe20000000000 */
[----:B------:R-:W-:Y:S10]  /*0a20*/  @!P0 BRA `(.L_x_3596) ;  /* 0x0000000000cc8947 */ /* 0x000ff40003800000 */
[----:B------:R-:W-:Y:S01]  /*0a30*/  DADD R4, -RZ, |R48| ;  /* 0x00000000ff047229 */ /* 0x000fe20000000530 */
[----:B------:R-:W-:Y:S01]  /*0a40*/  IMAD.MOV.U32 R12, RZ, RZ, 0x1 ;  /* 0x00000001ff0c7424 */ /* 0x000fe200078e00ff */
[----:B------:R-:W-:Y:S01]  /*0a50*/  FSETP.GEU.AND P5, PT, |R9|, 6.5827683646048100446e-37, PT ;  /* 0x036000000900780b */ /* 0x000fe20003fae200 */
[----:B------:R-:W-:Y:S03]  /*0a60*/  BSSY B1, `(.L_x_3597) ;  /* 0x0000012000017945 */ /* 0x000fe60003800000 */
[----:B------:R-:W0:Y:S02]  /*0a70*/  MUFU.RCP64H R13, R5 ;  /* 0x00000005000d7308 */ /* 0x000e240000001800 */
[----:B0-----:R-:W-:-:S08]  /*0a80*/  DFMA R6, -|R48|, R12, 1 ;  /* 0x3ff000003006742b */ /* 0x001fd0000000030c */
[----:B------:R-:W-:-:S08]  /*0a90*/  DFMA R6, R6, R6, R6 ;  /* 0x000000060606722b */ /* 0x000fd00000000006 */
[----:B------:R-:W-:-:S08]  /*0aa0*/  DFMA R6, R12, R6, R12 ;  /* 0x000000060c06722b */ /* 0x000fd0000000000c */
[----:B------:R-:W-:-:S08]  /*0ab0*/  DFMA R12, -|R48|, R6, 1 ;  /* 0x3ff00000300c742b */ /* 0x000fd00000000306 */
[----:B------:R-:W-:-:S08]  /*0ac0*/  DFMA R12, R6, R12, R6 ;  /* 0x0000000c060c722b */ /* 0x000fd00000000006 */
[----:B------:R-:W-:-:S08]  /*0ad0*/  DMUL R6, R12, R8 ;  /* 0x000000080c067228 */ /* 0x000fd00000000000 */
[----:B------:R-:W-:-:S08]  /*0ae0*/  DFMA R16, -|R48|, R6, R8 ;  /* 0x000000063010722b */ /* 0x000fd00000000308 */
[----:B------:R-:W-:-:S10]  /*0af0*/  DFMA R16, R12, R16, R6 ;  /* 0x000000100c10722b */ /* 0x000fd40000000006 */
[----:B------:R-:W-:-:S05]  /*0b00*/  FFMA R3, RZ, R5, R17 ;  /* 0x00000005ff037223 */ /* 0x000fca0000000011 */
[----:B------:R-:W-:-:S13]  /*0b10*/  FSETP.GT.AND P0, PT, |R3|, 1.469367938527859385e-39, PT ;  /* 0x001000000300780b */ /* 0x000fda0003f04200 */
[----:B------:R-:W-:Y:S05]  /*0b20*/  @P0 BRA P5, `(.L_x_3598) ;  /* 0x0000000000140947 */ /* 0x000fea0002800000 */
[----:B------:R-:W-:Y:S01]  /*0b30*/  IMAD.MOV.U32 R3, RZ, RZ, R5 ;  /* 0x000000ffff037224 */ /* 0x000fe200078e0005 */
[----:B------:R-:W-:-:S07]  /*0b40*/  MOV R6, 0xb60 ;  /* 0x00000b6000067802 */ /* 0x000fce0000000f00 */
[----:B------:R-:W-:Y:S05]  /*0b50*/  CALL.REL.NOINC `($__internal_10_$__cuda_sm20_div_rn_f64_full) ;  /* 0x0000002400bc7944 */ /* 0x000fea0003c00000 */
[----:B------:R-:W-:Y:S01]  /*0b60*/  MOV R16, R4 ;  /* 0x0000000400107202 */ /* 0x000fe20000000f00 */
[----:B------:R-:W-:-:S07]  /*0b70*/  IMAD.MOV.U32 R17, RZ, RZ, R3 ;  /* 0x000000ffff117224 */ /* 0x000fce00078e0003 */
.L_x_3598:
[----:B------:R-:W-:Y:S05]  /*0b80*/  BSYNC B1 ;  /* 0x0000000000017941 */ /* 0x000fea0003800000 */
.L_x_3597:
        /* <DEDUP_REMOVED lines=20> */
[----:B------:R-:W-:Y:S05]  /*0cd0*/  CALL.REL.NOINC `($__internal_10_$__cuda_sm20_div_rn_f64_full) ;  /* 0x00000024005c7944 */ /* 0x000fea0003c00000 */
[----:B------:R-:W-:Y:S02]  /*0ce0*/  IMAD.MOV.U32 R18, RZ, RZ, R4 ;  /* 0x000000ffff127224 */ /* 0x000fe400078e0004 */
[----:B------:R-:W-:-:S07]  /*0cf0*/  IMAD.MOV.U32 R19, RZ, RZ, R3 ;  /* 0x000000ffff137224 */ /* 0x000fce00078e0003 */
.L_x_3600:
[----:B------:R-:W-:Y:S05]  /*0d00*/  BSYNC B1 ;  /* 0x0000000000017941 */ /* 0x000fea0003800000 */
.L_x_3599:
[----:B------:R-:W-:Y:S05]  /*0d10*/  BRA `(.L_x_3596) ;  /* 0x0000000000107947 */ /* 0x000fea0003800000 */
.L_x_3595:
[-C--:B-----5:R-:W-:Y:S02]  /*0d20*/  DFMA R16, R8, R60.reuse, R10 ;  /* 0x0000003c0810722b */ /* 0x0a0fe4000000000a */
[----:B------:R-:W-:-:S06]  /*0d30*/  DFMA R8, R10, R60, -R8 ;  /* 0x0000003c0a08722b */ /* 0x000fcc0000000808 */
[-C--:B------:R-:W-:Y:S02]  /*0d40*/  DMUL R16, R16, R58.reuse ;  /* 0x0000003a10107228 */ /* 0x080fe40000000000 */
[----:B------:R-:W-:-:S11]  /*0d50*/  DMUL R18, R8, R58 ;  /* 0x0000003a08127228 */ /* 0x000fd60000000000 */
.L_x_3596:
[----:B------:R-:W-:Y:S05]  /*0d60*/  @!P6 BRA `(.L_x_3601) ;  /* 0x0000000000e0e947 */ /* 0x000fea0003800000 */
[----:B------:R-:W-:-:S06]  /*0d70*/  DSETP.NEU.AND P0, PT, |R46|, RZ, PT ;  /* 0x000000ff2e00722a */ /* 0x000fcc0003f0d200 */
[----:B------:R-:W-:-:S14]  /*0d80*/  DSETP.EQ.AND P0, PT, |R48|, RZ, !P0 ;  /* 0x000000ff3000722a */ /* 0x000fdc0004702200 */
[-C--:B------:R-:W-:Y:S02]  /*0d90*/  @!P0 DFMA R12, R30, R56.reuse, R28 ;  /* 0x000000381e0c822b */ /* 0x080fe4000000001c */
        /* <DEDUP_REMOVED lines=24> */
[----:B------:R-:W-:Y:S05]  /*0f20*/  CALL.REL.NOINC `($__internal_10_$__cuda_sm20_div_rn_f64_full) ;  /* 0x0000002000c87944 */ /* 0x000fea0003c00000 */
[----:B------:R-:W-:Y:S02]  /*0f30*/  IMAD.MOV.U32 R12, RZ, RZ, R4 ;  /* 0x000000ffff0c7224 */ /* 0x000fe400078e0004 */
[----:B------:R-:W-:-:S07]  /*0f40*/  IMAD.MOV.U32 R13, RZ, RZ, R3 ;  /* 0x000000ffff0d7224 */ /* 0x000fce00078e0003 */
.L_x_3604:
[----:B------:R-:W-:Y:S05]  /*0f50*/  BSYNC B1 ;  /* 0x0000000000017941 */ /* 0x000fea0003800000 */
.L_x_3603:
        /* <DEDUP_REMOVED lines=21> */
[----:B------:R-:W-:Y:S01]  /*10b0*/  MOV R14, R4 ;  /* 0x00000004000e7202 */ /* 0x000fe20000000f00 */
[----:B------:R-:W-:-:S07]  /*10c0*/  IMAD.MOV.U32 R15, RZ, RZ, R3 ;  /* 0x000000ffff0f7224 */ /* 0x000fce00078e0003 */
.L_x_3606:
[----:B------:R-:W-:Y:S05]  /*10d0*/  BSYNC B1 ;  /* 0x0000000000017941 */ /* 0x000fea0003800000 */
.L_x_3605:
[----:B------:R-:W-:Y:S05]  /*10e0*/  BRA `(.L_x_3602) ;  /* 0x0000000000107947 */ /* 0x000fea0003800000 */
.L_x_3601:
[-C--:B------:R-:W-:Y:S02]  /*10f0*/  DFMA R12, R28, R60.reuse, R30 ;  /* 0x0000003c1c0c722b */ /* 0x080fe4000000001e */
[----:B------:R-:W-:-:S06]  /*1100*/  DFMA R14, R30, R60, -R28 ;  /* 0x0000003c1e0e722b */ /* 0x000fcc000000081c */
[-C--:B------:R-:W-:Y:S02]  /*1110*/  DMUL R12, R12, R58.reuse ;  /* 0x0000003a0c0c7228 */ /* 0x080fe40000000000 */
[----:B------:R-:W-:-:S11]  /*1120*/  DMUL R14, R14, R58 ;  /* 0x0000003a0e0e7228 */ /* 0x000fd60000000000 */
.L_x_3602:
        /* <DEDUP_REMOVED lines=31> */
.L_x_3610:
[----:B------:R-:W-:Y:S05]  /*1320*/  BSYNC B1 ;  /* 0x0000000000017941 */ /* 0x000fea0003800000 */
.L_x_3609:
        /* <DEDUP_REMOVED lines=23> */
.L_x_3612:
[----:B------:R-:W-:Y:S05]  /*14a0*/  BSYNC B1 ;  /* 0x0000000000017941 */ /* 0x000fea0003800000 */
.L_x_3611:
[----:B------:R-:W-:Y:S05]  /*14b0*/  BRA `(.L_x_3608) ;  /* 0x0000000000107947 */ /* 0x000fea0003800000 */
.L_x_3607:
[-C--:B------:R-:W-:Y:S02]  /*14c0*/  DFMA R28, R24, R60.reuse, R26 ;  /* 0x0000003c181c722b */ /* 0x080fe4000000001a */
[----:B------:R-:W-:-:S06]  /*14d0*/  DFMA R24, R26, R60, -R24 ;  /* 0x0000003c1a18722b */ /* 0x000fcc0000000818 */
[-C--:B------:R-:W-:Y:S02]  /*14e0*/  DMUL R28, R28, R58.reuse ;  /* 0x0000003a1c1c7228 */ /* 0x080fe40000000000 */
[----:B------:R-:W-:-:S11]  /*14f0*/  DMUL R30, R24, R58 ;  /* 0x0000003a181e7228 */ /* 0x000fd60000000000 */
.L_x_3608:
        /* <DEDUP_REMOVED lines=31> */
.L_x_3616:
[----:B------:R-:W-:Y:S05]  /*16f0*/  BSYNC B1 ;  /* 0x0000000000017941 */ /* 0x000fea0003800000 */
.L_x_3615:
        /* <DEDUP_REMOVED lines=23> */
.L_x_3618:
[----:B------:R-:W-:Y:S05]  /*1870*/  BSYNC B1 ;  /* 0x0000000000017941 */ /* 0x000fea0003800000 */
.L_x_3617:
[----:B------:R-:W-:Y:S05]  /*1880*/  BRA `(.L_x_3614) ;  /* 0x0000000000107947 */ /* 0x000fea0003800000 */
.L_x_3613:
[-C--:B------:R-:W-:Y:S02]  /*1890*/  DFMA R24, R20, R60.reuse, R22 ;  /* 0x0000003c1418722b */ /* 0x080fe40000000016 */
[----:B------:R-:W-:-:S06]  /*18a0*/  DFMA R20, R22, R60, -R20 ;  /* 0x0000003c1614722b */ /* 0x000fcc0000000814 */
[-C--:B------:R-:W-:Y:S02]  /*18b0*/  DMUL R24, R24, R58.reuse ;  /* 0x0000003a18187228 */ /* 0x080fe40000000000 */
[----:B------:R-:W-:-:S11]  /*18c0*/  DMUL R26, R20, R58 ;  /* 0x0000003a141a7228 */ /* 0x000fd60000000000 */
.L_x_3614:
[-C--:B------:R-:W-:Y:S02]  /*18d0*/  @P1 LEA R8, P6, R40, R50.reuse, 0x4 ;  /* 0x0000003228081211 */ /* 0x080fe400078c20ff */
[-C--:B------:R-:W-:Y:S02]  /*18e0*/  @P2 LEA R6, P5, R38, R50.reuse, 0x4 ;  /* 0x0000003226062211 */ /* 0x080fe400078a20ff */
[-C--:B------:R-:W-:Y:S02]  /*18f0*/  @P3 LEA R4, P0, R36, R50.reuse, 0x4 ;  /* 0x0000003224043211 */ /* 0x080fe400078020ff */
[-C--:B------:R-:W-:Y:S01]  /*1900*/  @P1 LEA.HI.X R9, R40, R51.reuse, R39, 0x4, P6 ;  /* 0x0000003328091211 */ /* 0x080fe200030f2427 */
[----:B------:R-:W-:Y:S01]  /*1910*/  IMAD.MOV.U32 R40, RZ, RZ, R42 ;  /* 0x000000ffff287224 */ /* 0x000fe200078e002a */
[----:B------:R-:W-:Y:S02]  /*1920*/  @P4 LEA R10, P6, R34, R50, 0x4 ;  /* 0x00000032220a4211 */ /* 0x000fe400078c20ff */
[-C--:B------:R-:W-:Y:S01]  /*1930*/  @P2 LEA.HI.X R7, R38, R51.reuse, R37, 0x4, P5 ;  /* 0x0000003326072211 */ /* 0x080fe200028f2425 */
[----:B------:R-:W-:Y:S01]  /*1940*/  IMAD.WIDE.U32 R40, R43, 0x4, R40 ;  /* 0x000000042b287825 */ /* 0x000fe200078e0028 */
[-C--:B------:R-:W-:Y:S01]  /*1950*/  @P3 LEA.HI.X R5, R36, R51.reuse, R35, 0x4, P0 ;  /* 0x0000003324053211 */ /* 0x080fe200000f2423 */
[----:B------:R2:W-:Y:S01]  /*1960*/  @P1 STG.E.128 desc[UR4][R8.64], R16 ;  /* 0x0000001008001986 */ /* 0x0005e2000c101d04 */
[----:B------:R-:W-:-:S02]  /*1970*/  @P4 LEA.HI.X R11, R34, R51, R33, 0x4, P6 ;  /* 0x00000033220b4211 */ /* 0x000fc400030f2421 */
[C---:B------:R-:W-:Y:S01]  /*1980*/  ISETP.GE.U32.AND P0, PT, R40.reuse, 0x10000, PT ;  /* 0x000100002800780c */ /* 0x040fe20003f06070 */
[----:B------:R2:W-:Y:S01]  /*1990*/  @P2 STG.E.128 desc[UR4][R6.64], R12 ;  /* 0x0000000c06002986 */ /* 0x0005e2000c101d04 */
[----:B------:R-:W-:Y:S02]  /*19a0*/  ISETP.LT.U32.AND P1, PT, R40, R2, PT ;  /* 0x000000022800720c */ /* 0x000fe40003f21070 */
[C---:B------:R-:W-:Y:S01]  /*19b0*/  ISETP.GE.U32.AND.EX P0, PT, R41.reuse, RZ, PT, P0 ;  /* 0x000000ff2900720c */ /* 0x040fe20003f06100 */
[----:B------:R2:W-:Y:S01]  /*19c0*/  @P3 STG.E.128 desc[UR4][R4.64], R28 ;  /* 0x0000001c04003986 */ /* 0x0005e2000c101d04 */
[----:B------:R-:W-:Y:S02]  /*19d0*/  ISETP.LT.AND.EX P1, PT, R41, R0, PT, P1 ;  /* 0x000000002900720c */ /* 0x000fe40003f21310 */
[----:B------:R-:W-:Y:S01]  /*19e0*/  MOV R42, R40 ;  /* 0x00000028002a7202 */ /* 0x000fe20000000f00 */
[----:B------:R2:W-:Y:S10]  /*19f0*/  @P4 STG.E.128 desc[UR4][R10.64], R24 ;  /* 0x000000180a004986 */ /* 0x0005f4000c101d04 */
[----:B------:R-:W-:Y:S05]  /*1a00*/  @!P0 BRA P1, `(.L_x_3619) ;  /* 0xffffffec00308947 */ /* 0x000fea000083ffff */
[----:B------:R-:W-:Y:S05]  /*1a10*/  EXIT ;  /* 0x000000000000794d */ /* 0x000fea0003800000 */
.L_x_3588:
[----:B------:R-:W1:Y:S02]  /*1a20*/  S2R R34, SR_TID.X ;  /* 0x0000000000227919 */ /* 0x000e640000002100 */
[----:B-1----:R-:W-:-:S03]  /*1a30*/  IMAD.WIDE.U32 R4, R34, 0x4, RZ ;  /* 0x0000000422047825 */ /* 0x002fc600078e00ff */
[----:B------:R-:W-:-:S04]  /*1a40*/  ISETP.GE.U32.AND P0, PT, R4, R2, PT ;  /* 0x000000020400720c */ /* 0x000fc80003f06070 */
[----:B------:R-:W-:-:S04]  /*1a50*/  ISETP.GE.AND.EX P0, PT, R5, R0, PT, P0 ;  /* 0x000000000500720c */ /* 0x000fc80003f06300 */
[----:B------:R-:W-:-:S13]  /*1a60*/  ISETP.GT.U32.OR P0, PT, R34, 0x3fff, P0 ;  /* 0x00003fff2200780c */ /* 0x000fda0000704470 */
[----:B------:R-:W-:Y:S05]  /*1a70*/  @P0 EXIT ;  /* 0x000000000000094d */ /* 0x000fea0003800000 */
[----:B0-----:R-:W0:Y:S01]  /*1a80*/  MUFU.RCP64H R5, R47 ;  /* 0x0000002f00057308 */ /* 0x001e220000001800 */
[----:B------:R-:W-:Y:S01]  /*1a90*/  IMAD.MOV.U32 R4, RZ, RZ, 0x1 ;  /* 0x00000001ff047424 */ /* 0x000fe200078e00ff */
[----:B------:R-:W-:Y:S01]  /*1aa0*/  FSETP.GEU.AND P1, PT, |R49|, 6.5827683646048100446e-37, PT ;  /* 0x036000003100780b */ /* 0x000fe20003f2e200 */
[----:B------:R-:W-:-:S04]  /*1ab0*/  IMAD.MOV.U32 R33, RZ, RZ, RZ ;  /* 0x000000ffff217224 */ /* 0x000fc800078e00ff */
        /* <DEDUP_REMOVED lines=16> */
[----:B------:R-:W-:Y:S05]  /*1bc0*/  CALL.REL.NOINC `($__internal_10_$__cuda_sm20_div_rn_f64_full) ;  /* 0x0000001400a07944 */ /* 0x000fea0003c00000 */
[----:B------:R-:W-:Y:S02]  /*1bd0*/  IMAD.MOV.U32 R44, RZ, RZ, R4 ;  /* 0x000000ffff2c7224 */ /* 0x000fe400078e0004 */
[----:B------:R-:W-:-:S07]  /*1be0*/  IMAD.MOV.U32 R45, RZ, RZ, R3 ;  /* 0x000000ffff2d7224 */ /* 0x000fce00078e0003 */
.L_x_3620:
[----:B------:R-:W-:Y:S01]  /*1bf0*/  DFMA R8, R48, R44, R46 ;  /* 0x0000002c3008722b */ /* 0x000fe2000000002e */
[----:B------:R-:W-:Y:S05]  /*1c00*/  BSSY B0, `(.L_x_3621) ;  /* 0x0000010000007945 */ /* 0x000fea0003800000 */
[----:B------:R-:W0:Y:S04]  /*1c10*/  MUFU.RCP64H R5, R9 ;  /* 0x0000000900057308 */ /* 0x000e280000001800 */
[----:B------:R-:W-:-:S04]  /*1c20*/  IADD3 R4, R9, 0x300402, RZ ;  /* 0x0030040209047810 */ /* 0x000fc80007ffe0ff */
[----:B------:R-:W-:Y:S02]  /*1c30*/  FSETP.GEU.AND P0, PT, |R4|, 5.8789094863358348022e-39, PT ;  /* 0x004004020400780b */ /* 0x000fe40003f0e200 */
        /* <DEDUP_REMOVED lines=12> */
.L_x_3622:
[----:B------:R-:W-:Y:S05]  /*1d00*/  BSYNC B0 ;  /* 0x0000000000007941 */ /* 0x000fea0003800000 */
.L_x_3621:
[----:B------:R-:W0:Y:S01]  /*1d10*/  MUFU.RCP64H R5, R49 ;  /* 0x0000003100057308 */ /* 0x000e220000001800 */
[----:B------:R-:W-:Y:S01]  /*1d20*/  IMAD.MOV.U32 R4, RZ, RZ, 0x1 ;  /* 0x00000001ff047424 */ /* 0x000fe200078e00ff */
[----:B------:R-:W-:Y:S01]  /*1d30*/  FSETP.GEU.AND P2, PT, |R47|, 6.5827683646048100446e-37, PT ;  /* 0x036000002f00780b */ /* 0x000fe20003f4e200 */
[----:B------:R-:W-:-:S06]  /*1d40*/  DSETP.NEU.AND P1, PT, |R46|, RZ, PT ;  /* 0x000000ff2e00722a */ /* 0x000fcc0003f2d200 */
[C---:B------:R-:W-:Y:S02]  /*1d50*/  DSETP.EQ.AND P1, PT, |R48|.reuse, RZ, !P1 ;  /* 0x000000ff3000722a */ /* 0x040fe40004f22200 */
        /* <DEDUP_REMOVED lines=17> */
[----:B------:R-:W-:Y:S01]  /*1e70*/  MOV R40, R4 ;  /* 0x0000000400287202 */ /* 0x000fe20000000f00 */
[----:B------:R-:W-:-:S07]  /*1e80*/  IMAD.MOV.U32 R41, RZ, RZ, R3 ;  /* 0x000000ffff297224 */ /* 0x000fce00078e0003 */
.L_x_3623:
        /* <DEDUP_REMOVED lines=17> */
.L_x_3625:
[----:B------:R-:W-:Y:S05]  /*1fa0*/  BSYNC B0 ;  /* 0x0000000000007941 */ /* 0x000fea0003800000 */
.L_x_3624:
[----:B------:R-:W-:-:S05]  /*1fb0*/  ULDC UR6, c[0x0][0x0] ;  /* 0x0000000000067ab9 */ /* 0x000fca0000000800 */
.L_x_3650:
[----:B0-----:R-:W-:-:S04]  /*1fc0*/  LEA R36, P0, R34, R50, 0x6 ;  /* 0x0000003222247211 */ /* 0x001fc800078030ff */
[----:B------:R-:W-:-:S05]  /*1fd0*/  LEA.HI.X R37, R34, R51, R33, 0x6, P0 ;  /* 0x0000003322257211 */ /* 0x000fca00000f3421 */
[----:B------:R0:W5:Y:S04]  /*1fe0*/  LDG.E.128 R8, desc[UR4][R36.64] ;  /* 0x0000000424087981 */ /* 0x000168000c1e1d00 */
[----:B------:R0:W5:Y:S04]  /*1ff0*/  LDG.E.128 R28, desc[UR4][R36.64+0x10] ;  /* 0x00001004241c7981 */ /* 0x000168000c1e1d00 */
[----:B------:R0:W5:Y:S04]  /*2000*/  LDG.E.128 R24, desc[UR4][R36.64+0x20] ;  /* 0x0000200424187981 */ /* 0x000168000c1e1d00 */
[----:B------:R0:W5:Y:S01]  /*2010*/  LDG.E.128 R20, desc[UR4][R36.64+0x30] ;  /* 0x0000300424147981 */ /* 0x000162000c1e1d00 */
[----:B------:R-:W-:-:S14]  /*2020*/  DSETP.GE.AND P2, PT, |R48|, |R46|, PT ;  /* 0x4000002e3000722a */ /* 0x000fdc0003f46200 */
[----:B0-----:R-:W-:Y:S05]  /*2030*/  @!P2 BRA `(.L_x_3626) ;  /* 0x0000000000d0a947 */ /* 0x001fea0003800000 */
        /* <DEDUP_REMOVED lines=24> */
[----:B------:R-:W-:Y:S01]  /*21c0*/  IMAD.MOV.U32 R16, RZ, RZ, R4 ;  /* 0x000000ffff107224 */ /* 0x000fe200078e0004 */
[----:B------:R-:W-:-:S07]  /*21d0*/  MOV R17, R3 ;  /* 0x0000000300117202 */ /* 0x000fce0000000f00 */
.L_x_3629:
[----:B------:R-:W-:Y:S05]  /*21e0*/  BSYNC B1 ;  /* 0x0000000000017941 */ /* 0x000fea0003800000 */
.L_x_3628:
        /* <DEDUP_REMOVED lines=23> */
.L_x_3631:
[----:B------:R-:W-:Y:S05]  /*2360*/  BSYNC B1 ;  /* 0x0000000000017941 */ /* 0x000fea0003800000 */
.L_x_3630:
[----:B------:R-:W-:Y:S05]  /*2370*/  BRA `(.L_x_3627) ;  /* 0x0000000000107947 */ /* 0x000fea0003800000 */
.L_x_3626:
[-C--:B-----5:R-:W-:Y:S02]  /*2380*/  DFMA R16, R8, R44.reuse, R10 ;  /* 0x0000002c0810722b */ /* 0x0a0fe4000000000a */
[----:B------:R-:W-:-:S06]  /*2390*/  DFMA R8, R10, R44, -R8 ;  /* 0x0000002c0a08722b */ /* 0x000fcc0000000808 */
[-C--:B------:R-:W-:Y:S02]  /*23a0*/  DMUL R16, R16, R42.reuse ;  /* 0x0000002a10107228 */ /* 0x080fe40000000000 */
[----:B------:R-:W-:-:S11]  /*23b0*/  DMUL R18, R8, R42 ;  /* 0x0000002a08127228 */ /* 0x000fd60000000000 */
.L_x_3627:
[----:B------:R-:W-:Y:S05]  /*23c0*/  @!P2 BRA `(.L_x_3632) ;  /* 0x0000000000d8a947 */ /* 0x000fea0003800000 */
        /* <DEDUP_REMOVED lines=22> */
[----:B------:R-:W-:Y:S01]  /*2530*/  MOV R9, R29 ;  /* 0x0000001d00097202 */ /* 0x000fe20000000f00 */
[----:B------:R-:W-:Y:S01]  /*2540*/  IMAD.MOV.U32 R3, RZ, RZ, R5 ;  /* 0x000000ffff037224 */ /* 0x000fe200078e0005 */
[----:B------:R-:W-:-:S07]  /*2550*/  MOV R6, 0x2570 ;  /* 0x0000257000067802 */ /* 0x000fce0000000f00 */
[----:B------:R-:W-:Y:S05]  /*2560*/  CALL.REL.NOINC `($__internal_10_$__cuda_sm20_div_rn_f64_full) ;  /* 0x0000000c00387944 */ /* 0x000fea0003c00000 */
[----:B------:R-:W-:Y:S02]  /*2570*/  IMAD.MOV.U32 R12, RZ, RZ, R4 ;  /* 0x000000ffff0c7224 */ /* 0x000fe400078e0004 */
[----:B------:R-:W-:-:S07]  /*2580*/  IMAD.MOV.U32 R13, RZ, RZ, R3 ;  /* 0x000000ffff0d7224 */ /* 0x000fce00078e0003 */
.L_x_3635:
[----:B------:R-:W-:Y:S05]  /*2590*/  BSYNC B1 ;  /* 0x0000000000017941 */ /* 0x000fea0003800000 */
.L_x_3634:
        /* <DEDUP_REMOVED lines=21> */
[----:B------:R-:W-:Y:S01]  /*26f0*/  IMAD.MOV.U32 R14, RZ, RZ, R4 ;  /* 0x000000ffff0e7224 */ /* 0x000fe200078e0004 */
[----:B------:R-:W-:-:S07]  /*2700*/  MOV R15, R3 ;  /* 0x00000003000f7202 */ /* 0x000fce0000000f00 */
.L_x_3637:
[----:B------:R-:W-:Y:S05]  /*2710*/  BSYNC B1 ;  /* 0x0000000000017941 */ /* 0x000fea0003800000 */
.L_x_3636:
[----:B------:R-:W-:Y:S05]  /*2720*/  BRA `(.L_x_3633) ;  /* 0x0000000000107947 */ /* 0x000fea0003800000 */
.L_x_3632:
[-C--:B------:R-:W-:Y:S02]  /*2730*/  DFMA R12, R28, R44.reuse, R30 ;  /* 0x0000002c1c0c722b */ /* 0x080fe4000000001e */
[----:B------:R-:W-:-:S06]  /*2740*/  DFMA R14, R30, R44, -R28 ;  /* 0x0000002c1e0e722b */ /* 0x000fcc000000081c */
[-C--:B------:R-:W-:Y:S02]  /*2750*/  DMUL R12, R12, R42.reuse ;  /* 0x0000002a0c0c7228 */ /* 0x080fe40000000000 */
[----:B------:R-:W-:-:S11]  /*2760*/  DMUL R14, R14, R42 ;  /* 0x0000002a0e0e7228 */ /* 0x000fd60000000000 */
.L_x_3633:
        /* <DEDUP_REMOVED lines=29> */
.L_x_3641:
[----:B------:R-:W-:Y:S05]  /*2940*/  BSYNC B1 ;  /* 0x0000000000017941 */ /* 0x000fea0003800000 */
.L_x_3640:
        /* <DEDUP_REMOVED lines=23> */
.L_x_3643:
[----:B------:R-:W-:Y:S05]  /*2ac0*/  BSYNC B1 ;  /* 0x0000000000017941 */ /* 0x000fea0003800000 */
.L_x_3642:
[----:B------:R-:W-:Y:S05]  /*2ad0*/  BRA `(.L_x_3639) ;  /* 0x0000000000107947 */ /* 0x000fea0003800000 */
.L_x_3638:
[-C--:B------:R-:W-:Y:S02]  /*2ae0*/  DFMA R28, R24, R44.reuse, R26 ;  /* 0x0000002c181c722b */ /* 0x080fe4000000001a */
[----:B------:R-:W-:-:S06]  /*2af0*/  DFMA R24, R26, R44, -R24 ;  /* 0x0000002c1a18722b */ /* 0x000fcc0000000818 */
[-C--:B------:R-:W-:Y:S02]  /*2b00*/  DMUL R28, R28, R42.reuse ;  /* 0x0000002a1c1c7228 */ /* 0x080fe40000000000 */
[----:B------:R-:W-:-:S11]  /*2b10*/  DMUL R30, R24, R42 ;  /* 0x0000002a181e7228 */ /* 0x000fd60000000000 */
.L_x_3639:
        /* <DEDUP_REMOVED lines=29> */
.L_x_3647:
[----:B------:R-:W-:Y:S05]  /*2cf0*/  BSYNC B1 ;  /* 0x0000000000017941 */ /* 0x000fea0003800000 */
.L_x_3646:
        /* <DEDUP_REMOVED lines=23> */
.L_x_3649:
[----:B------:R-:W-:Y:S05]  /*2e70*/  BSYNC B1 ;  /* 0x0000000000017941 */ /* 0x000fea0003800000 */
.L_x_3648:
[----:B------:R-:W-:Y:S05]  /*2e80*/  BRA `(.L_x_3645) ;  /* 0x0000000000107947 */ /* 0x000fea0003800000 */
.L_x_3644:
[-C--:B------:R-:W-:Y:S02]  /*2e90*/  DFMA R24, R20, R44.reuse, R22 ;  /* 0x0000002c1418722b */ /* 0x080fe40000000016 */
[----:B------:R-:W-:-:S06]  /*2ea0*/  DFMA R20, R22, R44, -R20 ;  /* 0x0000002c1614722b */ /* 0x000fcc0000000814 */
[-C--:B------:R-:W-:Y:S02]  /*2eb0*/  DMUL R24, R24, R42.reuse ;  /* 0x0000002a18187228 */ /* 0x080fe40000000000 */
[----:B------:R-:W-:-:S11]  /*2ec0*/  DMUL R26, R20, R42 ;  /* 0x0000002a141a7228 */ /* 0x000fd60000000000 */
.L_x_3645:
[----:B------:R-:W-:Y:S01]  /*2ed0*/  IADD3 R34, P0, R34, UR6, RZ ;  /* 0x0000000622227c10 */ /* 0x000fe2000ff1e0ff */
[----:B------:R0:W-:Y:S03]  /*2ee0*/  STG.E.128 desc[UR4][R36.64], R16 ;  /* 0x0000001024007986 */ /* 0x0001e6000c101d04 */
[C---:B------:R-:W-:Y:S01]  /*2ef0*/  ISETP.LT.U32.AND P2, PT, R34.reuse, 0x4000, PT ;  /* 0x000040002200780c */ /* 0x040fe20003f41070 */
[----:B------:R-:W-:Y:S01]  /*2f00*/  IMAD.SHL.U32 R3, R34, 0x4, RZ ;  /* 0x0000000422037824 */ /* 0x000fe200078e00ff */
[----:B------:R0:W-:Y:S01]  /*2f10*/  STG.E.128 desc[UR4][R36.64+0x10], R12 ;  /* 0x0000100c24007986 */ /* 0x0001e2000c101d04 */
[----:B------:R-:W-:-:S03]  /*2f20*/  IMAD.X R33, RZ, RZ, R33, P0 ;  /* 0x000000ffff217224 */ /* 0x000fc600000e0621 */
[----:B------:R0:W-:Y:S01]  /*2f30*/  STG.E.128 desc[UR4][R36.64+0x20], R28 ;  /* 0x0000201c24007986 */ /* 0x0001e2000c101d04 */
[----:B------:R-:W-:Y:S02]  /*2f40*/  ISETP.GE.U32.AND P0, PT, R3, R2, PT ;  /* 0x000000020300720c */ /* 0x000fe40003f06070 */
[----:B------:R-:W-:Y:S01]  /*2f50*/  SHF.L.U64.HI R3, R34, 0x2, R33 ;  /* 0x0000000222037819 */ /* 0x000fe20000010221 */
[----:B------:R0:W-:Y:S01]  /*2f60*/  STG.E.128 desc[UR4][R36.64+0x30], R24 ;  /* 0x0000301824007986 */ /* 0x0001e2000c101d04 */
[----:B------:R-:W-:Y:S02]  /*2f70*/  ISETP.LT.U32.AND.EX P2, PT, R33, RZ, PT, P2 ;  /* 0x000000ff2100720c */ /* 0x000fe40003f41120 */
[----:B------:R-:W-:-:S13]  /*2f80*/  ISETP.GE.AND.EX P0, PT, R3, R0, PT, P0 ;  /* 0x000000000300720c */ /* 0x000fda0003f06300 */
[----:B------:R-:W-:Y:S05]  /*2f90*/  @!P0 BRA P2, `(.L_x_3650) ;  /* 0xfffffff000088947 */ /* 0x000fea000103ffff */
[----:B------:R-:W-:Y:S05]  /*2fa0*/  EXIT ;  /* 0x000000000000794d */ /* 0x000fea0003800000 */
        .weak           $__internal_9_$__cuda_sm20_dblrcp_rn_slowpath_v3
        .type           $__internal_9_$__cuda_sm20_dblrcp_rn_slowpath_v3,@function
        .size           $__internal_9_$__cuda_sm20_dblrcp_rn_slowpath_v3,($__internal_10_$__cuda_sm20_div_rn_f64_full - $__internal_9_$__cuda_sm20_dblrcp_rn_slowpath_v3)
$__internal_9_$__cuda_sm20_dblrcp_rn_slowpath_v3:
        /* <DEDUP_REMOVED lines=8> */
[----:B------:R-:W-:Y:S01]  /*3030*/  @P0 LOP3.LUT R7, R13, 0x7ff00000, RZ, 0x3c, !PT ;  /* 0x7ff000000d070812 */ /* 0x000fe200078e3cff */
[----:B------:R-:W-:Y:S01]  /*3040*/  @P0 IMAD.MOV.U32 R6, RZ, RZ, RZ ;  /* 0x000000ffff060224 */ /* 0x000fe200078e00ff */
[----:B------:R-:W-:Y:S06]  /*3050*/  @P0 BRA `(.L_x_3653) ;  /* 0x0000000000700947 */ /* 0x000fec0003800000 */
[----:B------:R-:W-:-:S13]  /*3060*/  ISETP.GE.U32.AND P0, PT, R8, 0x1000001, PT ;  /* 0x010000010800780c */ /* 0x000fda0003f06070 */
[----:B------:R-:W-:Y:S05]  /*3070*/  @!P0 BRA `(.L_x_3654) ;  /* 0x0000000000388947 */ /* 0x000fea0003800000 */
[----:B------:R-:W-:Y:S02]  /*3080*/  VIADD R7, R13, 0xc0200000 ;  /* 0xc02000000d077836 */ /* 0x000fe40000000000 */
[----:B------:R-:W-:Y:S02]  /*3090*/  IMAD.MOV.U32 R6, RZ, RZ, R12 ;  /* 0x000000ffff067224 */ /* 0x000fe400078e000c */
[----:B------:R-:W0:Y:S01]  /*30a0*/  MUFU.RCP64H R9, R7 ;  /* 0x0000000700097308 */ /* 0x000e220000001800 */
[----:B------:R-:W-:-:S06]  /*30b0*/  IMAD.MOV.U32 R8, RZ, RZ, R3 ;  /* 0x000000ffff087224 */ /* 0x000fcc00078e0003 */
        /* <DEDUP_REMOVED lines=10> */
.L_x_3654:
        /* <DEDUP_REMOVED lines=10> */
.L_x_3652:
[----:B------:R-:W-:Y:S01]  /*3200*/  LOP3.LUT R7, R13, 0x80000, RZ, 0xfc, !PT ;  /* 0x000800000d077812 */ /* 0x000fe200078efcff */
[----:B------:R-:W-:-:S07]  /*3210*/  IMAD.MOV.U32 R6, RZ, RZ, R12 ;  /* 0x000000ffff067224 */ /* 0x000fce00078e000c */
.L_x_3653:
[----:B------:R-:W-:Y:S05]  /*3220*/  BSYNC B1 ;  /* 0x0000000000017941 */ /* 0x000fea0003800000 */
.L_x_3651:
[----:B------:R-:W-:-:S04]  /*3230*/  MOV R5, 0x0 ;  /* 0x0000000000057802 */ /* 0x000fc80000000f00 */
[----:B------:R-:W-:Y:S05]  /*3240*/  RET.REL.NODEC R4 `(_ZN2at6native61_GLOBAL__N__44eb8e94_28_ForeachBinaryOpScalarList_cu_dda10a6925multi_tensor_apply_kernelINS1_28TensorListScalarListMetadataIN3c107complexIdEELi1EEENS1_25BinaryOpScalarListFunctorIS6_Li1ELi1ELi0EEEJSt7dividesIS6_EEEEvT_T0_DpT1_) ;  /* 0xffffffcc046c7950 */ /* 0x000fea0003c3ffff */
        .weak           $__internal_10_$__cuda_sm20_div_rn_f64_full
        .type           $__internal_10_$__cuda_sm20_div_rn_f64_full,@function
        .size           $__internal_10_$__cuda_sm20_div_rn_f64_full,(.L_x_4037 - $__internal_10_$__cuda_sm20_div_rn_f64_full)
$__internal_10_$__cuda_sm20_div_rn_f64_full:
[----:B------:R-:W-:Y:S01]  /*3250*/  IMAD.MOV.U32 R65, RZ, RZ, R9 ;  /* 0x000000ffff417224 */ /* 0x000fe200078e0009 */
[----:B------:R-:W-:Y:S01]  /*3260*/  MOV R66, 0x1 ;  /* 0x0000000100427802 */ /* 0x000fe20000000f00 */
[----:B------:R-:W-:Y:S01]  /*3270*/  IMAD.MOV.U32 R53, RZ, RZ, R3 ;  /* 0x000000ffff357224 */ /* 0x000fe200078e0003 */
[----:B------:R-:W-:Y:S01]  /*3280*/  BSSY B0, `(.L_x_3655) ;  /* 0x000005d000007945 */ /* 0x000fe20003800000 */
[----:B------:R-:W-:Y:S01]  /*3290*/  IMAD.MOV.U32 R64, RZ, RZ, R8 ;  /* 0x000000ffff407224 */ /* 0x000fe200078e0008 */
[C---:B------:R-:W-:Y:S01]  /*32a0*/  FSETP.GEU.AND P0, PT, |R65|.reuse, 1.469367938527859385e-39, PT ;  /* 0x001000004100780b */ /* 0x040fe20003f0e200 */
[----:B------:R-:W-:Y:S01]  /*32b0*/  IMAD.MOV.U32 R7, RZ, RZ, 0x1ca00000 ;  /* 0x1ca00000ff077424 */ /* 0x000fe200078e00ff */
[----:B------:R-:W-:Y:S01]  /*32c0*/  LOP3.LUT R5, R65, 0x7ff00000, RZ, 0xc0, !PT ;  /* 0x7ff0000041057812 */ /* 0x000fe200078ec0ff */
[--C-:B------:R-:W-:Y:S02]  /*32d0*/  IMAD.MOV.U32 R52, RZ, RZ, R4.reuse ;  /* 0x000000ffff347224 */ /* 0x100fe400078e0004 */
[----:B------:R-:W-:-:S02]  /*32e0*/  IMAD.MOV.U32 R62, RZ, RZ, R4 ;  /* 0x000000ffff3e7224 */ /* 0x000fc400078e0004 */
[----:B------:R-:W-:-:S06]  /*32f0*/  IMAD.MOV.U32 R68, RZ, RZ, R64 ;  /* 0x000000ffff447224 */ /* 0x000fcc00078e0040 */
        /* <DEDUP_REMOVED lines=10> */
[----:B------:R-:W-:Y:S02]  /*33a0*/  LOP3.LUT R69, R32, 0x800fffff, R65, 0xf8, !PT ;  /* 0x800fffff20457812 */ /* 0x000fe400078ef841 */
[----:B------:R-:W-:Y:S01]  /*33b0*/  LOP3.LUT R63, R3, 0x3ff00000, RZ, 0xfc, !PT ;  /* 0x3ff00000033f7812 */ /* 0x000fe200078efcff */
[----:B------:R-:W-:Y:S01]  /*33c0*/  IMAD.MOV.U32 R3, RZ, RZ, R5 ;  /* 0x000000ffff037224 */ /* 0x000fe200078e0005 */
[----:B------:R-:W-:-:S05]  /*33d0*/  @!P0 LOP3.LUT R71, R9, 0x100000, RZ, 0xfc, !PT ;  /* 0x0010000009478812 */ /* 0x000fca00078efcff */
[----:B------:R-:W-:Y:S02]  /*33e0*/  @!P5 DMUL R62, R52, 8.98846567431157953865e+307 ;  /* 0x7fe00000343ed828 */ /* 0x000fe40000000000 */
[----:B------:R-:W-:-:S04]  /*33f0*/  @!P0 DFMA R68, R68, 2, -R70 ;  /* 0x400000004444882b */ /* 0x000fc80000000846 */
[----:B------:R-:W0:Y:S04]  /*3400*/  MUFU.RCP64H R67, R63 ;  /* 0x0000003f00437308 */ /* 0x000e280000001800 */
[----:B------:R-:W-:Y:S02]  /*3410*/  @!P5 LOP3.LUT R8, R63, 0x7ff00000, RZ, 0xc0, !PT ;  /* 0x7ff000003f08d812 */ /* 0x000fe400078ec0ff */
[----:B------:R-:W-:-:S05]  /*3420*/  @!P0 LOP3.LUT R3, R69, 0x7ff00000, RZ, 0xc0, !PT ;  /* 0x7ff0000045038812 */ /* 0x000fca00078ec0ff */
[----:B------:R-:W-:-:S05]  /*3430*/  VIADD R4, R3, 0xffffffff ;  /* 0xffffffff03047836 */ /* 0x000fca0000000000 */
[----:B------:R-:W-:Y:S01]  /*3440*/  ISETP.GT.U32.AND P0, PT, R4, 0x7feffffe, PT ;  /* 0x7feffffe0400780c */ /* 0x000fe20003f04070 */
[----:B0-----:R-:W-:Y:S01]  /*3450*/  DFMA R70, R66, -R62, 1 ;  /* 0x3ff000004246742b */ /* 0x001fe2000000083e */
[----:B------:R-:W-:-:S05]  /*3460*/  VIADD R4, R8, 0xffffffff ;  /* 0xffffffff08047836 */ /* 0x000fca0000000000 */
[----:B------:R-:W-:Y:S02]  /*3470*/  ISETP.GT.U32.OR P0, PT, R4, 0x7feffffe, P0 ;  /* 0x7feffffe0400780c */ /* 0x000fe40000704470 */
[----:B------:R-:W-:-:S08]  /*3480*/  DFMA R70, R70, R70, R70 ;  /* 0x000000464646722b */ /* 0x000fd00000000046 */
[----:B------:R-:W-:-:S08]  /*3490*/  DFMA R66, R66, R70, R66 ;  /* 0x000000464242722b */ /* 0x000fd00000000042 */
[----:B------:R-:W-:-:S08]  /*34a0*/  DFMA R72, R66, -R62, 1 ;  /* 0x3ff000004248742b */ /* 0x000fd0000000083e */
[----:B------:R-:W-:-:S08]  /*34b0*/  DFMA R72, R66, R72, R66 ;  /* 0x000000484248722b */ /* 0x000fd00000000042 */
[----:B------:R-:W-:-:S08]  /*34c0*/  DMUL R70, R72, R68 ;  /* 0x0000004448467228 */ /* 0x000fd00000000000 */
[----:B------:R-:W-:-:S08]  /*34d0*/  DFMA R66, R70, -R62, R68 ;  /* 0x8000003e4642722b */ /* 0x000fd00000000044 */
[----:B------:R-:W-:Y:S01]  /*34e0*/  DFMA R66, R72, R66, R70 ;  /* 0x000000424842722b */ /* 0x000fe20000000046 */
[----:B------:R-:W-:Y:S10]  /*34f0*/  @P0 BRA `(.L_x_3656) ;  /* 0x0000000000740947 */ /* 0x000ff40003800000 */
[----:B------:R-:W-:-:S04]  /*3500*/  LOP3.LUT R4, R53, 0x7ff00000, RZ, 0xc0, !PT ;  /* 0x7ff0000035047812 */ /* 0x000fc800078ec0ff */
[CC--:B------:R-:W-:Y:S02]  /*3510*/  VIADDMNMX R3, R5.reuse, -R4.reuse, 0xb9600000, !PT ;  /* 0xb960000005037446 */ /* 0x0c0fe40007800904 */
[----:B------:R-:W-:Y:S02]  /*3520*/  ISETP.GE.U32.AND P0, PT, R5, R4, PT ;  /* 0x000000040500720c */ /* 0x000fe40003f06070 */
[----:B------:R-:W-:Y:S02]  /*3530*/  VIMNMX R3, R3, 0x46a00000, PT ;  /* 0x46a0000003037848 */ /* 0x000fe40003fe0100 */
[----:B------:R-:W-:-:S05]  /*3540*/  SEL R4, R7, 0x63400000, !P0 ;  /* 0x6340000007047807 */ /* 0x000fca0004000000 */
[----:B------:R-:W-:Y:S02]  /*3550*/  IMAD.IADD R3, R3, 0x1, -R4 ;  /* 0x0000000103037824 */ /* 0x000fe400078e0a04 */
[----:B------:R-:W-:Y:S02]  /*3560*/  IMAD.MOV.U32 R4, RZ, RZ, RZ ;  /* 0x000000ffff047224 */ /* 0x000fe400078e00ff */
        /* <DEDUP_REMOVED lines=22> */
.L_x_3656:
        /* <DEDUP_REMOVED lines=17> */
.L_x_3659:
[----:B------:R-:W-:Y:S02]  /*37e0*/  LOP3.LUT R3, R53, 0x80000, RZ, 0xfc, !PT ;  /* 0x0008000035037812 */ /* 0x000fe400078efcff */
[----:B------:R-:W-:-:S03]  /*37f0*/  MOV R70, R52 ;  /* 0x0000003400467202 */ /* 0x000fc60000000f00 */
[----:B------:R-:W-:Y:S01]  /*3800*/  IMAD.MOV.U32 R71, RZ, RZ, R3 ;  /* 0x000000ffff477224 */ /* 0x000fe200078e0003 */
[----:B------:R-:W-:Y:S06]  /*3810*/  BRA `(.L_x_3657) ;  /* 0x00000000000c7947 */ /* 0x000fec0003800000 */
.L_x_3658:
[----:B------:R-:W-:Y:S01]  /*3820*/  LOP3.LUT R3, R65, 0x80000, RZ, 0xfc, !PT ;  /* 0x0008000041037812 */ /* 0x000fe200078efcff */
[----:B------:R-:W-:-:S04]  /*3830*/  IMAD.MOV.U32 R70, RZ, RZ, R64 ;  /* 0x000000ffff467224 */ /* 0x000fc800078e0040 */
[----:B------:R-:W-:-:S07]  /*3840*/  IMAD.MOV.U32 R71, RZ, RZ, R3 ;  /* 0x000000ffff477224 */ /* 0x000fce00078e0003 */
.L_x_3657:
[----:B------:R-:W-:Y:S05]  /*3850*/  BSYNC B0 ;  /* 0x0000000000007941 */ /* 0x000fea0003800000 */
.L_x_3655:
[----:B------:R-:W-:Y:S02]  /*3860*/  IMAD.MOV.U32 R7, RZ, RZ, 0x0 ;  /* 0x00000000ff077424 */ /* 0x000fe400078e00ff */
[----:B------:R-:W-:Y:S02]  /*3870*/  IMAD.MOV.U32 R4, RZ, RZ, R70 ;  /* 0x000000ffff047224 */ /* 0x000fe400078e0046 */
[----:B------:R-:W-:Y:S01]  /*3880*/  IMAD.MOV.U32 R3, RZ, RZ, R71 ;  /* 0x000000ffff037224 */ /* 0x000fe200078e0047 */
[----:B------:R-:W-:Y:S06]  /*3890*/  RET.REL.NODEC R6 `(_ZN2at6native61_GLOBAL__N__44eb8e94_28_ForeachBinaryOpScalarList_cu_dda10a6925multi_tensor_apply_kernelINS1_28TensorListScalarListMetadataIN3c107complexIdEELi1EEENS1_25BinaryOpScalarListFunctorIS6_Li1ELi1ELi0EEEJSt7dividesIS6_EEEEvT_T0_DpT1_) ;  /* 0xffffffc406d87950 */ /* 0x000fec0003c3ffff */
.L_x_3660:
        /* <DEDUP_REMOVED lines=14> */
.L_x_4037:


//--------------------- .text._ZN2at6native61_GLOBAL__N__44eb8e94_28_ForeachBinaryOpScalarList_cu_dda10a6925multi_tensor_apply_kernelINS1_28TensorListScalarListMetadataIfLi1EEENS1_25BinaryOpScalarListFunctorIfLi1ELi1ELi0EEEJSt7dividesIfEEEEvT_T0_DpT1_ --------------------------
	.section	.text._ZN2at6native61_GLOBAL__N__44eb8e94_28_ForeachBinaryOpScalarList_cu_dda10a6925multi_tensor_apply_kernelINS1_28TensorListScalarListMetadataIfLi1EEENS1_25BinaryOpScalarListFunctorIfLi1ELi1ELi0EEEJSt7dividesIfEEEEvT_T0_DpT1_,"ax",@progbits
	.align	128
.text._ZN2at6native61_GLOBAL__N__44eb8e94_28_ForeachBinaryOpScalarList_cu_dda10a6925multi_tensor_apply_kernelINS1_28TensorListScalarListMetadataIfLi1EEENS1_25BinaryOpScalarListFunctorIfLi1ELi1ELi0EEEJSt7dividesIfEEEEvT_T0_DpT1_:
        .type           _ZN2at6native61_GLOBAL__N__44eb8e94_28_ForeachBinaryOpScalarList_cu_dda10a6925multi_tensor_apply_kernelINS1_28TensorListScalarListMetadataIfLi1EEENS1_25BinaryOpScalarListFunctorIfLi1ELi1ELi0EEEJSt7dividesIfEEEEvT_T0_DpT1_,@function
        .size           _ZN2at6native61_GLOBAL__N__44eb8e94_28_ForeachBinaryOpScalarList_cu_dda10a6925multi_tensor_apply_kernelINS1_28TensorListScalarListMetadataIfLi1EEENS1_25BinaryOpScalarListFunctorIfLi1ELi1ELi0EEEJSt7dividesIfEEEEvT_T0_DpT1_,(.L_x_4040 - _ZN2at6native61_GLOBAL__N__44eb8e94_28_ForeachBinaryOpScalarList_cu_dda10a6925multi_tensor_apply_kernelINS1_28TensorListScalarListMetadataIfLi1EEENS1_25BinaryOpScalarListFunctorIfLi1ELi1ELi0EEEJSt7dividesIfEEEEvT_T0_DpT1_)
        .other          _ZN2at6native61_GLOBAL__N__44eb8e94_28_ForeachBinaryOpScalarList_cu_dda10a6925multi_tensor_apply_kernelINS1_28TensorListScalarListMetadataIfLi1EEENS1_25BinaryOpScalarListFunctorIfLi1ELi1ELi0EEEJSt7dividesIfEEEEvT_T0_DpT1_,@"STO_CUDA_ENTRY STV_DEFAULT"
_ZN2at6native61_GLOBAL__N__44eb8e94_28_ForeachBinaryOpScalarList_cu_dda10a6925multi_tensor_apply_kernelINS1_28TensorListScalarListMetadataIfLi1EEENS1_25BinaryOpScalarListFunctorIfLi1ELi1ELi0EEEJSt7dividesIfEEEEvT_T0_DpT1_:
        /* <DEDUP_REMOVED lines=27> */
.L_x_3662:
[----:B0-----:R-:W-:Y:S01]  /*01b0*/  IADD3 R21, P0, R14, R16, RZ ;  /* 0x000000100e157210 */ /* 0x001fe20007f1e0ff */
[----:B-1----:R-:W-:-:S03]  /*01c0*/  IMAD R8, R15, 0x3, RZ ;  /* 0x000000030f087824 */ /* 0x002fc600078e02ff */
[CC--:B------:R-:W-:Y:S01]  /*01d0*/  IADD3 R9, P1, R15.reuse, R21.reuse, RZ ;  /* 0x000000150f097210 */ /* 0x0c0fe20007f3e0ff */
[----:B------:R-:W-:Y:S01]  /*01e0*/  IMAD.X R23, RZ, RZ, R17, P0 ;  /* 0x000000ffff177224 */ /* 0x000fe200000e0611 */
[----:B------:R-:W-:Y:S02]  /*01f0*/  LEA R7, P4, R15, R21, 0x1 ;  /* 0x000000150f077211 */ /* 0x000fe400078808ff */
[C---:B------:R-:W-:Y:S01]  /*0200*/  ISETP.GE.U32.AND P0, PT, R9.reuse, 0x10000, PT ;  /* 0x000100000900780c */ /* 0x040fe20003f06070 */
[----:B------:R-:W-:Y:S01]  /*0210*/  IMAD.X R11, RZ, RZ, R23, P1 ;  /* 0x000000ffff0b7224 */ /* 0x000fe200008e0617 */
[C---:B------:R-:W-:Y:S02]  /*0220*/  ISETP.LT.U32.AND P2, PT, R9.reuse, R0, PT ;  /* 0x000000000900720c */ /* 0x040fe40003f41070 */
[----:B------:R-:W-:Y:S02]  /*0230*/  LEA R12, P3, R9, R2, 0x2 ;  /* 0x00000002090c7211 */ /* 0x000fe400078610ff */
[----:B------:R-:W-:-:S02]  /*0240*/  ISETP.GE.U32.AND.EX P0, PT, R11, RZ, PT, P0 ;  /* 0x000000ff0b00720c */ /* 0x000fc40003f06100 */
[----:B------:R-:W-:Y:S02]  /*0250*/  LEA.HI.X R13, R9, R3, R11, 0x2, P3 ;  /* 0x00000003090d7211 */ /* 0x000fe400018f140b */
[----:B------:R-:W-:Y:S01]  /*0260*/  ISETP.LT.AND.EX P0, PT, R11, R4, !P0, P2 ;  /* 0x000000040b00720c */ /* 0x000fe20004701320 */
[----:B------:R-:W-:Y:S01]  /*0270*/  IMAD.X R11, RZ, RZ, R23, P4 ;  /* 0x000000ffff0b7224 */ /* 0x000fe200020e0617 */
[C---:B------:R-:W-:Y:S02]  /*0280*/  ISETP.GE.U32.AND P1, PT, R7.reuse, 0x10000, PT ;  /* 0x000100000700780c */ /* 0x040fe40003f26070 */
[C---:B------:R-:W-:Y:S02]  /*0290*/  ISETP.LT.U32.AND P3, PT, R7.reuse, R0, PT ;  /* 0x000000000700720c */ /* 0x040fe40003f61070 */
[----:B------:R-:W-:Y:S02]  /*02a0*/  LEA R6, P4, R7, R2, 0x2 ;  /* 0x0000000207067211 */ /* 0x000fe400078810ff */
[----:B------:R-:W-:-:S02]  /*02b0*/  ISETP.GE.U32.AND.EX P1, PT, R11, RZ, PT, P1 ;  /* 0x000000ff0b00720c */ /* 0x000fc40003f26110 */
[----:B------:R-:W-:Y:S02]  /*02c0*/  IADD3 R9, P5, R8, R21, RZ ;  /* 0x0000001508097210 */ /* 0x000fe40007fbe0ff */
[----:B------:R-:W-:Y:S02]  /*02d0*/  ISETP.GE.U32.AND P2, PT, R21, 0x10000, PT ;  /* 0x000100001500780c */ /* 0x000fe40003f46070 */
[----:B------:R-:W-:Y:S01]  /*02e0*/  LEA.HI.X R7, R7, R3, R11, 0x2, P4 ;  /* 0x0000000307077211 */ /* 0x000fe200020f140b */
[----:B------:R-:W-:Y:S01]  /*02f0*/  IMAD.X R19, RZ, RZ, R23, P5 ;  /* 0x000000ffff137224 */ /* 0x000fe200028e0617 */
[----:B------:R-:W-:Y:S02]  /*0300*/  ISETP.LT.AND.EX P1, PT, R11, R4, !P1, P3 ;  /* 0x000000040b00720c */ /* 0x000fe40004f21330 */
[----:B------:R-:W-:Y:S02]  /*0310*/  ISETP.LT.U32.AND P3, PT, R21, R0, PT ;  /* 0x000000001500720c */ /* 0x000fe40003f61070 */
[----:B------:R-:W-:-:S02]  /*0320*/  ISETP.GE.U32.AND.EX P4, PT, R23, RZ, PT, P2 ;  /* 0x000000ff1700720c */ /* 0x000fc40003f86120 */
[----:B------:R-:W-:Y:S02]  /*0330*/  ISETP.GE.U32.AND P2, PT, R9, 0x10000, PT ;  /* 0x000100000900780c */ /* 0x000fe40003f46070 */
[----:B------:R-:W-:Y:S02]  /*0340*/  ISETP.LT.AND.EX P3, PT, R23, R4, !P4, P3 ;  /* 0x000000041700720c */ /* 0x000fe40006761330 */
[----:B------:R-:W-:Y:S02]  /*0350*/  ISETP.LT.U32.AND P4, PT, R9, R0, PT ;  /* 0x000000000900720c */ /* 0x000fe40003f81070 */
[----:B------:R-:W-:Y:S02]  /*0360*/  ISETP.GE.U32.AND.EX P2, PT, R19, RZ, PT, P2 ;  /* 0x000000ff1300720c */ /* 0x000fe40003f46120 */
[----:B------:R-:W-:Y:S02]  /*0370*/  LEA R8, P6, R9, R2, 0x2 ;  /* 0x0000000209087211 */ /* 0x000fe400078c10ff */
[----:B------:R-:W-:-:S02]  /*0380*/  ISETP.LT.AND.EX P2, PT, R19, R4, !P2, P4 ;  /* 0x000000041300720c */ /* 0x000fc40005741340 */
[----:B------:R-:W-:Y:S02]  /*0390*/  LEA R10, P5, R21, R2, 0x2 ;  /* 0x00000002150a7211 */ /* 0x000fe400078a10ff */
[-C--:B------:R-:W-:Y:S02]  /*03a0*/  LEA.HI.X R9, R9, R3.reuse, R19, 0x2, P6 ;  /* 0x0000000309097211 */ /* 0x080fe400030f1413 */
[----:B------:R-:W-:Y:S02]  /*03b0*/  CS2R R18, SRZ ;  /* 0x0000000000127805 */ /* 0x000fe4000001ff00 */
[----:B------:R-:W-:Y:S02]  /*03c0*/  LEA.HI.X R11, R21, R3, R23, 0x2, P5 ;  /* 0x00000003150b7211 */ /* 0x000fe400028f1417 */
[----:B------:R-:W-:-:S03]  /*03d0*/  CS2R R20, SRZ ;  /* 0x0000000000147805 */ /* 0x000fc6000001ff00 */
[----:B------:R-:W2:Y:S04]  /*03e0*/  @P3 LDG.E R19, desc[UR4][R10.64] ;  /* 0x000000040a133981 */ /* 0x000ea8000c1e1900 */
[----:B------:R-:W3:Y:S04]  /*03f0*/  @P0 LDG.E R18, desc[UR4][R12.64] ;  /* 0x000000040c120981 */ /* 0x000ee8000c1e1900 */
[----:B------:R-:W4:Y:S04]  /*0400*/  @P1 LDG.E R21, desc[UR4][R6.64] ;  /* 0x0000000406151981 */ /* 0x000f28000c1e1900 */
[----:B------:R-:W5:Y:S01]  /*0410*/  @P2 LDG.E R20, desc[UR4][R8.64] ;  /* 0x0000000408142981 */ /* 0x000f62000c1e1900 */
[----:B------:R-:W2:Y:S01]  /*0420*/  MUFU.RCP R22, R5 ;  /* 0x0000000500167308 */ /* 0x000ea20000001000 */
[----:B------:R-:W-:-:S04]  /*0430*/  IMAD.WIDE.U32 R16, R15, 0x4, R16 ;  /* 0x000000040f107825 */ /* 0x000fc800078e0010 */
[C---:B--2---:R-:W-:Y:S01]  /*0440*/  FMUL.FTZ R19, R22.reuse, R19 ;  /* 0x0000001316137220 */ /* 0x044fe20000410000 */
[----:B---3--:R-:W-:-:S04]  /*0450*/  FMUL.FTZ R23, R22, R18 ;  /* 0x0000001216177220 */ /* 0x008fc80000410000 */
[----:B------:R2:W-:Y:S01]  /*0460*/  @P3 STG.E desc[UR4][R10.64], R19 ;  /* 0x000000130a003986 */ /* 0x0005e2000c101904 */
[----:B----4-:R-:W-:-:S03]  /*0470*/  FMUL.FTZ R21, R22, R21 ;  /* 0x0000001516157220 */ /* 0x010fc60000410000 */
[----:B------:R2:W-:Y:S01]  /*0480*/  @P0 STG.E desc[UR4][R12.64], R23 ;  /* 0x000000170c000986 */ /* 0x0005e2000c101904 */
[----:B------:R-:W-:Y:S01]  /*0490*/  ISETP.GE.U32.AND P0, PT, R16, 0x10000, PT ;  /* 0x000100001000780c */ /* 0x000fe20003f06070 */
[----:B-----5:R-:W-:Y:S02]  /*04a0*/  FMUL.FTZ R25, R22, R20 ;  /* 0x0000001416197220 */ /* 0x020fe40000410000 */
[----:B------:R2:W-:Y:S01]  /*04b0*/  @P1 STG.E desc[UR4][R6.64], R21 ;  /* 0x0000001506001986 */ /* 0x0005e2000c101904 */
[----:B------:R-:W-:Y:S02]  /*04c0*/  ISETP.LT.U32.AND P1, PT, R16, R0, PT ;  /* 0x000000001000720c */ /* 0x000fe40003f21070 */
[C---:B------:R-:W-:Y:S01]  /*04d0*/  ISETP.GE.U32.AND.EX P0, PT, R17.reuse, RZ, PT, P0 ;  /* 0x000000ff1100720c */ /* 0x040fe20003f06100 */
[----:B------:R2:W-:Y:S01]  /*04e0*/  @P2 STG.E desc[UR4][R8.64], R25 ;  /* 0x0000001908002986 */ /* 0x0005e2000c101904 */
[----:B------:R-:W-:-:S13]  /*04f0*/  ISETP.LT.AND.EX P1, PT, R17, R4, PT, P1 ;  /* 0x000000041100720c */ /* 0x000fda0003f21310 */
[----:B--2---:R-:W-:Y:S05]  /*0500*/  @!P0 BRA P1, `(.L_x_3662) ;  /* 0xfffffffc00288947 */ /* 0x004fea000083ffff */
[----:B------:R-:W-:Y:S05]  /*0510*/  EXIT ;  /* 0x000000000000794d */ /* 0x000fea0003800000 */
.L_x_3661:
[----:B------:R-:W0:Y:S02]  /*0520*/  S2R R13, SR_TID.X ;  /* 0x00000000000d7919 */ /* 0x000e240000002100 */
[----:B0-----:R-:W-:-:S03]  /*0530*/  IMAD.WIDE.U32 R6, R13, 0x4, RZ ;  /* 0x000000040d067825 */ /* 0x001fc600078e00ff */
[----:B------:R-:W-:-:S04]  /*0540*/  ISETP.GE.U32.AND P0, PT, R6, R0, PT ;  /* 0x000000000600720c */ /* 0x000fc80003f06070 */
[----:B------:R-:W-:-:S04]  /*0550*/  ISETP.GE.AND.EX P0, PT, R7, R4, PT, P0 ;  /* 0x000000040700720c */ /* 0x000fc80003f06300 */
[----:B------:R-:W-:-:S13]  /*0560*/  ISETP.GT.U32.OR P0, PT, R13, 0x3fff, P0 ;  /* 0x00003fff0d00780c */ /* 0x000fda0000704470 */
[----:B------:R-:W-:Y:S05]  /*0570*/  @P0 EXIT ;  /* 0x000000000000094d */ /* 0x000fea0003800000 */
[----:B------:R0:W1:Y:S01]  /*0580*/  MUFU.RCP R14, R5 ;  /* 0x00000005000e7308 */ /* 0x0000620000001000 */
[----:B------:R-:W-:Y:S01]  /*0590*/  IMAD.MOV.U32 R12, RZ, RZ, RZ ;  /* 0x000000ffff0c7224 */ /* 0x000fe200078e00ff */
[----:B------:R-:W-:-:S06]  /*05a0*/  ULDC UR6, c[0x0][0x0] ;  /* 0x0000000000067ab9 */ /* 0x000fcc0000000800 */
.L_x_3663:
[----:B--2---:R-:W-:-:S04]  /*05b0*/  LEA R6, P0, R13, R2, 0x4 ;  /* 0x000000020d067211 */ /* 0x004fc800078020ff */
[----:B------:R-:W-:-:S05]  /*05c0*/  LEA.HI.X R7, R13, R3, R12, 0x4, P0 ;  /* 0x000000030d077211 */ /* 0x000fca00000f240c */
[----:B------:R-:W1:Y:S01]  /*05d0*/  LDG.E.128 R8, desc[UR4][R6.64] ;  /* 0x0000000406087981 */ /* 0x000e62000c1e1d00 */
[----:B------:R-:W-:-:S04]  /*05e0*/  IADD3 R13, P0, R13, UR6, RZ ;  /* 0x000000060d0d7c10 */ /* 0x000fc8000ff1e0ff */
[C---:B------:R-:W-:Y:S01]  /*05f0*/  ISETP.LT.U32.AND P1, PT, R13.reuse, 0x4000, PT ;  /* 0x000040000d00780c */ /* 0x040fe20003f21070 */
[----:B0-----:R-:W-:Y:S02]  /*0600*/  IMAD.SHL.U32 R5, R13, 0x4, RZ ;  /* 0x000000040d057824 */ /* 0x001fe400078e00ff */
[----:B------:R-:W-:-:S03]  /*0610*/  IMAD.X R12, RZ, RZ, R12, P0 ;  /* 0x000000ffff0c7224 */ /* 0x000fc600000e060c */
[----:B------:R-:W-:Y:S02]  /*0620*/  ISETP.GE.U32.AND P0, PT, R5, R0, PT ;  /* 0x000000000500720c */ /* 0x000fe40003f06070 */
[----:B------:R-:W-:Y:S02]  /*0630*/  SHF.L.U64.HI R5, R13, 0x2, R12 ;  /* 0x000000020d057819 */ /* 0x000fe4000001020c */
        /* <DEDUP_REMOVED lines=9> */
.L_x_3664:
        /* <DEDUP_REMOVED lines=11> */
.L_x_4040:


//--------------------- .text._ZN2at6native61_GLOBAL__N__44eb8e94_28_ForeachBinaryOpScalarList_cu_dda10a6925multi_tensor_apply_kernelINS1_28TensorListScalarListMetadataIdLi1EEENS1_25BinaryOpScalarListFunctorIdLi1ELi1ELi0EEEJSt7dividesIdEEEEvT_T0_DpT1_ --------------------------
	.section	.text._ZN2at6native61_GLOBAL__N__44eb8e94_28_ForeachBinaryOpScalarList_cu_dda10a6925multi_tensor_apply_kernelINS1_28TensorListScalarListMetadataIdLi1EEENS1_25BinaryOpScalarListFunctorIdLi1ELi1ELi0EEEJSt7dividesIdEEEEvT_T0_DpT1_,"ax",@progbits
	.align	128
.text._ZN2at6native61_GLOBAL__N__44eb8e94_28_ForeachBinaryOpScalarList_cu_dda10a6925multi_tensor_apply_kernelINS1_28TensorListScalarListMetadataIdLi1EEENS1_25BinaryOpScalarListFunctorIdLi1ELi1ELi0EEEJSt7dividesIdEEEEvT_T0_DpT1_:
        .type           _ZN2at6native61_GLOBAL__N__44eb8e94_28_ForeachBinaryOpScalarList_cu_dda10a6925multi_tensor_apply_kernelINS1_28TensorListScalarListMetadataIdLi1EEENS1_25BinaryOpScalarListFunctorIdLi1ELi1ELi0EEEJSt7dividesIdEEEEvT_T0_DpT1_,@function
        .size           _ZN2at6native61_GLOBAL__N__44eb8e94_28_ForeachBinaryOpScalarList_cu_dda10a6925multi_tensor_apply_kernelINS1_28TensorListScalarListMetadataIdLi1EEENS1_25BinaryOpScalarListFunctorIdLi1ELi1ELi0EEEJSt7dividesIdEEEEvT_T0_DpT1_,(.L_x_4041 - _ZN2at6native61_GLOBAL__N__44eb8e94_28_ForeachBinaryOpScalarList_cu_dda10a6925multi_tensor_apply_kernelINS1_28TensorListScalarListMetadataIdLi1EEENS1_25BinaryOpScalarListFunctorIdLi1ELi1ELi0EEEJSt7dividesIdEEEEvT_T0_DpT1_)
        .other          _ZN2at6native61_GLOBAL__N__44eb8e94_28_ForeachBinaryOpScalarList_cu_dda10a6925multi_tensor_apply_kernelINS1_28TensorListScalarListMetadataIdLi1EEENS1_25BinaryOpScalarListFunctorIdLi1ELi1ELi0EEEJSt7dividesIdEEEEvT_T0_DpT1_,@"STO_CUDA_ENTRY STV_DEFAULT"
_ZN2at6native61_GLOBAL__N__44eb8e94_28_ForeachBinaryOpScalarList_cu_dda10a6925multi_tensor_apply_kernelINS1_28TensorListScalarListMetadataIdLi1EEENS1_25BinaryOpScalarListFunctorIdLi1ELi1ELi0EEEJSt7dividesIdEEEEvT_T0_DpT1_:
        /* <DEDUP_REMOVED lines=25> */
.L_x_3674:
[----:B0-----:R-:W-:Y:S02]  /*0190*/  IADD3 R5, P0, R47, R10, RZ ;  /* 0x0000000a2f057210 */ /* 0x001fe40007f1e0ff */
[----:B------:R-:W-:Y:S02]  /*01a0*/  CS2R R2, SRZ ;  /* 0x0000000000027805 */ /* 0x000fe4000001ff00 */
[C---:B------:R-:W-:Y:S01]  /*01b0*/  ISETP.GE.U32.AND P2, PT, R5.reuse, 0x10000, PT ;  /* 0x000100000500780c */ /* 0x040fe20003f46070 */
[----:B------:R-:W-:Y:S01]  /*01c0*/  IMAD.X R21, RZ, RZ, R11, P0 ;  /* 0x000000ffff157224 */ /* 0x000fe200000e060b */
[----:B------:R-:W-:-:S04]  /*01d0*/  ISETP.LT.U32.AND P0, PT, R5, R12, PT ;  /* 0x0000000c0500720c */ /* 0x000fc80003f01070 */
[----:B------:R-:W-:-:S04]  /*01e0*/  ISETP.GE.U32.AND.EX P2, PT, R21, RZ, PT, P2 ;  /* 0x000000ff1500720c */ /* 0x000fc80003f46120 */
[----:B------:R-:W-:Y:S02]  /*01f0*/  ISETP.LT.AND.EX P2, PT, R21, R0, !P2, P0 ;  /* 0x000000001500720c */ /* 0x000fe40005741300 */
[----:B------:R-:W-:-:S04]  /*0200*/  LEA R44, P0, R5, R18, 0x3 ;  /* 0x00000012052c7211 */ /* 0x000fc800078018ff */
[----:B------:R-:W-:-:S07]  /*0210*/  LEA.HI.X R45, R5, R19, R21, 0x3, P0 ;  /* 0x00000013052d7211 */ /* 0x000fce00000f1c15 */
[----:B------:R-:W2:Y:S01]  /*0220*/  @P2 LDG.E.64 R2, desc[UR4][R44.64] ;  /* 0x000000042c022981 */ /* 0x000ea2000c1e1b00 */
[CC--:B-1----:R-:W-:Y:S01]  /*0230*/  IADD3 R7, P0, R15.reuse, R5.reuse, RZ ;  /* 0x000000050f077210 */ /* 0x0c2fe20007f1e0ff */
[C---:B------:R-:W-:Y:S01]  /*0240*/  IMAD R4, R15.reuse, 0x3, RZ ;  /* 0x000000030f047824 */ /* 0x040fe200078e02ff */
[----:B------:R-:W-:Y:S02]  /*0250*/  LEA R9, P3, R15, R5, 0x1 ;  /* 0x000000050f097211 */ /* 0x000fe400078608ff */
[----:B------:R-:W-:Y:S02]  /*0260*/  CS2R R30, SRZ ;  /* 0x00000000001e7805 */ /* 0x000fe4000001ff00 */
[C---:B------:R-:W-:Y:S01]  /*0270*/  ISETP.GE.U32.AND P1, PT, R7.reuse, 0x10000, PT ;  /* 0x000100000700780c */ /* 0x040fe20003f26070 */
[----:B------:R-:W-:Y:S01]  /*0280*/  IMAD.X R13, RZ, RZ, R21, P0 ;  /* 0x000000ffff0d7224 */ /* 0x000fe200000e0615 */
[----:B------:R-:W-:Y:S02]  /*0290*/  ISETP.LT.U32.AND P0, PT, R7, R12, PT ;  /* 0x0000000c0700720c */ /* 0x000fe40003f01070 */
[----:B------:R-:W-:-:S02]  /*02a0*/  CS2R R28, SRZ ;  /* 0x00000000001c7805 */ /* 0x000fc4000001ff00 */
[----:B------:R-:W-:Y:S02]  /*02b0*/  LEA R42, P5, R7, R18, 0x3 ;  /* 0x00000012072a7211 */ /* 0x000fe400078a18ff */
[----:B------:R-:W-:Y:S02]  /*02c0*/  ISETP.GE.U32.AND.EX P1, PT, R13, RZ, PT, P1 ;  /* 0x000000ff0d00720c */ /* 0x000fe40003f26110 */
[----:B------:R-:W-:Y:S02]  /*02d0*/  IADD3 R5, P4, R4, R5, RZ ;  /* 0x0000000504057210 */ /* 0x000fe40007f9e0ff */
[----:B------:R-:W-:Y:S02]  /*02e0*/  LEA.HI.X R43, R7, R19, R13, 0x3, P5 ;  /* 0x00000013072b7211 */ /* 0x000fe400028f1c0d */
[----:B------:R-:W-:Y:S01]  /*02f0*/  ISETP.LT.AND.EX P1, PT, R13, R0, !P1, P0 ;  /* 0x000000000d00720c */ /* 0x000fe20004f21300 */
[--C-:B------:R-:W-:Y:S01]  /*0300*/  IMAD.X R13, RZ, RZ, R21.reuse, P3 ;  /* 0x000000ffff0d7224 */ /* 0x100fe200018e0615 */
[----:B------:R-:W-:Y:S01]  /*0310*/  ISETP.GE.U32.AND P6, PT, R9, 0x10000, PT ;  /* 0x000100000900780c */ /* 0x000fe20003fc6070 */
[----:B------:R-:W-:Y:S01]  /*0320*/  IMAD.X R7, RZ, RZ, R21, P4 ;  /* 0x000000ffff077224 */ /* 0x000fe200020e0615 */
[----:B------:R-:W-:-:S02]  /*0330*/  ISETP.GE.U32.AND P4, PT, R5, 0x10000, PT ;  /* 0x000100000500780c */ /* 0x000fc40003f86070 */
[-C--:B------:R-:W-:Y:S02]  /*0340*/  ISETP.LT.U32.AND P0, PT, R9, R12.reuse, PT ;  /* 0x0000000c0900720c */ /* 0x080fe40003f01070 */
[----:B------:R-:W-:Y:S02]  /*0350*/  ISETP.GE.U32.AND.EX P6, PT, R13, RZ, PT, P6 ;  /* 0x000000ff0d00720c */ /* 0x000fe40003fc6160 */
[----:B------:R-:W-:Y:S02]  /*0360*/  ISETP.LT.U32.AND P3, PT, R5, R12, PT ;  /* 0x0000000c0500720c */ /* 0x000fe40003f61070 */
[----:B------:R-:W-:Y:S02]  /*0370*/  ISETP.GE.U32.AND.EX P4, PT, R7, RZ, PT, P4 ;  /* 0x000000ff0700720c */ /* 0x000fe40003f86140 */
[-C--:B------:R-:W-:Y:S02]  /*0380*/  ISETP.LT.AND.EX P0, PT, R13, R0.reuse, !P6, P0 ;  /* 0x000000000d00720c */ /* 0x080fe40007701300 */
[----:B------:R-:W-:-:S02]  /*0390*/  ISETP.LT.AND.EX P3, PT, R7, R0, !P4, P3 ;  /* 0x000000000700720c */ /* 0x000fc40006761330 */
[-C--:B------:R-:W-:Y:S02]  /*03a0*/  LEA R32, P6, R5, R18.reuse, 0x3 ;  /* 0x0000001205207211 */ /* 0x080fe400078c18ff */
[----:B------:R-:W-:Y:S02]  /*03b0*/  LEA R40, P5, R9, R18, 0x3 ;  /* 0x0000001209287211 */ /* 0x000fe400078a18ff */
[-C--:B------:R-:W-:Y:S02]  /*03c0*/  LEA.HI.X R33, R5, R19.reuse, R7, 0x3, P6 ;  /* 0x0000001305217211 */ /* 0x080fe400030f1c07 */
[----:B------:R-:W-:Y:S02]  /*03d0*/  CS2R R6, SRZ ;  /* 0x0000000000067805 */ /* 0x000fe4000001ff00 */
[----:B------:R-:W-:-:S04]  /*03e0*/  LEA.HI.X R41, R9, R19, R13, 0x3, P5 ;  /* 0x0000001309297211 */ /* 0x000fc800028f1c0d */
[----:B------:R0:W5:Y:S04]  /*03f0*/  @P1 LDG.E.64 R6, desc[UR4][R42.64] ;  /* 0x000000042a061981 */ /* 0x000168000c1e1b00 */
[----:B------:R0:W5:Y:S04]  /*0400*/  @P0 LDG.E.64 R30, desc[UR4][R40.64] ;  /* 0x00000004281e0981 */ /* 0x000168000c1e1b00 */
[----:B------:R0:W5:Y:S01]  /*0410*/  @P3 LDG.E.64 R28, desc[UR4][R32.64] ;  /* 0x00000004201c3981 */ /* 0x000162000c1e1b00 */
[----:B------:R-:W1:Y:S01]  /*0420*/  MUFU.RCP64H R5, R17 ;  /* 0x0000001100057308 */ /* 0x000e620000001800 */
[----:B------:R-:W-:Y:S01]  /*0430*/  IMAD.MOV.U32 R4, RZ, RZ, 0x1 ;  /* 0x00000001ff047424 */ /* 0x000fe200078e00ff */
[----:B------:R-:W-:Y:S05]  /*0440*/  BSSY B0, `(.L_x_3666) ;  /* 0x0000015000007945 */ /* 0x000fea0003800000 */
[----:B-1----:R-:W-:-:S08]  /*0450*/  DFMA R8, -R16, R4, 1 ;  /* 0x3ff000001008742b */ /* 0x002fd00000000104 */
[----:B------:R-:W-:-:S08]  /*0460*/  DFMA R8, R8, R8, R8 ;  /* 0x000000080808722b */ /* 0x000fd00000000008 */
[----:B------:R-:W-:-:S08]  /*0470*/  DFMA R8, R4, R8, R4 ;  /* 0x000000080408722b */ /* 0x000fd00000000004 */
[----:B------:R-:W-:-:S08]  /*0480*/  DFMA R4, -R16, R8, 1 ;  /* 0x3ff000001004742b */ /* 0x000fd00000000108 */
[----:B------:R-:W-:-:S08]  /*0490*/  DFMA R4, R8, R4, R8 ;  /* 0x000000040804722b */ /* 0x000fd00000000008 */
[----:B--2---:R-:W-:Y:S01]  /*04a0*/  DMUL R8, R4, R2 ;  /* 0x0000000204087228 */ /* 0x004fe20000000000 */
[----:B------:R-:W-:-:S07]  /*04b0*/  FSETP.GEU.AND P5, PT, |R3|, 6.5827683646048100446e-37, PT ;  /* 0x036000000300780b */ /* 0x000fce0003fae200 */
[----:B------:R-:W-:-:S08]  /*04c0*/  DFMA R20, -R16, R8, R2 ;  /* 0x000000081014722b */ /* 0x000fd00000000102 */
[----:B------:R-:W-:-:S10]  /*04d0*/  DFMA R4, R4, R20, R8 ;  /* 0x000000140404722b */ /* 0x000fd40000000008 */
[----:B------:R-:W-:-:S05]  /*04e0*/  FFMA R8, RZ, R17, R5 ;  /* 0x00000011ff087223 */ /* 0x000fca0000000005 */
[----:B------:R-:W-:-:S13]  /*04f0*/  FSETP.GT.AND P4, PT, |R8|, 1.469367938527859385e-39, PT ;  /* 0x001000000800780b */ /* 0x000fda0003f84200 */
[----:B0-----:R-:W-:Y:S05]  /*0500*/  @P4 BRA P5, `(.L_x_3667) ;  /* 0x0000000000204947 */ /* 0x001fea0002800000 */
[----:B------:R-:W-:Y:S01]  /*0510*/  IMAD.MOV.U32 R24, RZ, RZ, R2 ;  /* 0x000000ffff187224 */ /* 0x000fe200078e0002 */
[----:B------:R-:W-:Y:S01]  /*0520*/  MOV R8, 0x570 ;  /* 0x0000057000087802 */ /* 0x000fe20000000f00 */
[----:B------:R-:W-:Y:S02]  /*0530*/  IMAD.MOV.U32 R25, RZ, RZ, R3 ;  /* 0x000000ffff197224 */ /* 0x000fe400078e0003 */
[----:B------:R-:W-:Y:S02]  /*0540*/  IMAD.MOV.U32 R22, RZ, RZ, R16 ;  /* 0x000000ffff167224 */ /* 0x000fe400078e0010 */
[----:B------:R-:W-:-:S07]  /*0550*/  IMAD.MOV.U32 R23, RZ, RZ, R17 ;  /* 0x000000ffff177224 */ /* 0x000fce00078e0011 */
[----:B-----5:R-:W-:Y:S05]  /*0560*/  CALL.REL.NOINC `($__internal_11_$__cuda_sm20_div_rn_f64_full) ;  /* 0x0000000c00387944 */ /* 0x020fea0003c00000 */
[----:B------:R-:W-:Y:S02]  /*0570*/  IMAD.MOV.U32 R4, RZ, RZ, R34 ;  /* 0x000000ffff047224 */ /* 0x000fe400078e0022 */
[----:B------:R-:W-:-:S07]  /*0580*/  IMAD.MOV.U32 R5, RZ, RZ, R35 ;  /* 0x000000ffff057224 */ /* 0x000fce00078e0023 */
.L_x_3667:
[----:B------:R-:W-:Y:S05]  /*0590*/  BSYNC B0 ;  /* 0x0000000000007941 */ /* 0x000fea0003800000 */
.L_x_3666:
[----:B------:R-:W0:Y:S01]  /*05a0*/  MUFU.RCP64H R3, R17 ;  /* 0x0000001100037308 */ /* 0x000e220000001800 */
[----:B------:R-:W-:Y:S01]  /*05b0*/  IMAD.MOV.U32 R2, RZ, RZ, 0x1 ;  /* 0x00000001ff027424 */ /* 0x000fe200078e00ff */
[----:B-----5:R-:W-:Y:S01]  /*05c0*/  FSETP.GEU.AND P5, PT, |R7|, 6.5827683646048100446e-37, PT ;  /* 0x036000000700780b */ /* 0x020fe20003fae200 */
        /* <DEDUP_REMOVED lines=17> */
[----:B------:R-:W-:Y:S05]  /*06e0*/  CALL.REL.NOINC `($__internal_11_$__cuda_sm20_div_rn_f64_full) ;  /* 0x0000000800d87944 */ /* 0x000fea0003c00000 */
[----:B------:R-:W-:Y:S02]  /*06f0*/  IMAD.MOV.U32 R2, RZ, RZ, R34 ;  /* 0x000000ffff027224 */ /* 0x000fe400078e0022 */
[----:B------:R-:W-:-:S07]  /*0700*/  IMAD.MOV.U32 R3, RZ, RZ, R35 ;  /* 0x000000ffff037224 */ /* 0x000fce00078e0023 */
.L_x_3669:
[----:B------:R-:W-:Y:S05]  /*0710*/  BSYNC B0 ;  /* 0x0000000000007941 */ /* 0x000fea0003800000 */
.L_x_3668:
        /* <DEDUP_REMOVED lines=23> */
.L_x_3671:
[----:B------:R-:W-:Y:S05]  /*0890*/  BSYNC B0 ;  /* 0x0000000000007941 */ /* 0x000fea0003800000 */
.L_x_3670:
        /* <DEDUP_REMOVED lines=23> */
.L_x_3673:
[----:B------:R-:W-:Y:S05]  /*0a10*/  BSYNC B0 ;  /* 0x0000000000007941 */ /* 0x000fea0003800000 */
.L_x_3672:
[----:B------:R-:W-:Y:S01]  /*0a20*/  IMAD.WIDE.U32 R10, R15, 0x4, R10 ;  /* 0x000000040f0a7825 */ /* 0x000fe200078e000a */
[----:B------:R2:W-:Y:S04]  /*0a30*/  @P2 STG.E.64 desc[UR4][R44.64], R4 ;  /* 0x000000042c002986 */ /* 0x0005e8000c101b04 */
[----:B------:R2:W-:Y:S01]  /*0a40*/  @P1 STG.E.64 desc[UR4][R42.64], R2 ;  /* 0x000000022a001986 */ /* 0x0005e2000c101b04 */
[----:B------:R-:W-:-:S03]  /*0a50*/  ISETP.LT.U32.AND P1, PT, R10, R12, PT ;  /* 0x0000000c0a00720c */ /* 0x000fc60003f21070 */
[----:B------:R2:W-:Y:S01]  /*0a60*/  @P0 STG.E.64 desc[UR4][R40.64], R6 ;  /* 0x0000000628000986 */ /* 0x0005e2000c101b04 */
[----:B------:R-:W-:Y:S02]  /*0a70*/  ISETP.GE.U32.AND P0, PT, R10, 0x10000, PT ;  /* 0x000100000a00780c */ /* 0x000fe40003f06070 */
[C---:B------:R-:W-:Y:S01]  /*0a80*/  ISETP.LT.AND.EX P1, PT, R11.reuse, R0, PT, P1 ;  /* 0x000000000b00720c */ /* 0x040fe20003f21310 */
[----:B------:R2:W-:Y:S01]  /*0a90*/  @P3 STG.E.64 desc[UR4][R32.64], R8 ;  /* 0x0000000820003986 */ /* 0x0005e2000c101b04 */
[----:B------:R-:W-:-:S13]  /*0aa0*/  ISETP.GE.U32.AND.EX P0, PT, R11, RZ, PT, P0 ;  /* 0x000000ff0b00720c */ /* 0x000fda0003f06100 */
[----:B--2---:R-:W-:Y:S05]  /*0ab0*/  @!P0 BRA P1, `(.L_x_3674) ;  /* 0xfffffff400b48947 */ /* 0x004fea000083ffff */
[----:B------:R-:W-:Y:S05]  /*0ac0*/  EXIT ;  /* 0x000000000000794d */ /* 0x000fea0003800000 */
.L_x_3665:
        /* <DEDUP_REMOVED lines=8> */
.L_x_3683:
[----:B------:R-:W-:-:S04]  /*0b50*/  LEA R2, P0, R15, R18, 0x5 ;  /* 0x000000120f027211 */ /* 0x000fc800078028ff */
[----:B------:R-:W-:-:S05]  /*0b60*/  LEA.HI.X R3, R15, R19, R40, 0x5, P0 ;  /* 0x000000130f037211 */ /* 0x000fca00000f2c28 */
[----:B------:R-:W2:Y:S04]  /*0b70*/  LDG.E.128 R32, desc[UR4][R2.64] ;  /* 0x0000000402207981 */ /* 0x000ea8000c1e1d00 */
[----:B------:R0:W5:Y:S01]  /*0b80*/  LDG.E.128 R28, desc[UR4][R2.64+0x10] ;  /* 0x00001004021c7981 */ /* 0x000162000c1e1d00 */
        /* <DEDUP_REMOVED lines=23> */
.L_x_3676:
[----:B------:R-:W-:Y:S05]  /*0d00*/  BSYNC B0 ;  /* 0x0000000000007941 */ /* 0x000fea0003800000 */
.L_x_3675:
        /* <DEDUP_REMOVED lines=23> */
.L_x_3678:
[----:B------:R-:W-:Y:S05]  /*0e80*/  BSYNC B0 ;  /* 0x0000000000007941 */ /* 0x000fea0003800000 */
.L_x_3677:
[----:B------:R-:W0:Y:S01]  /*0e90*/  MUFU.RCP64H R9, R17 ;  /* 0x0000001100097308 */ /* 0x000e220000001800 */
[----:B------:R-:W-:Y:S01]  /*0ea0*/  IMAD.MOV.U32 R8, RZ, RZ, 0x1 ;  /* 0x00000001ff087424 */ /* 0x000fe200078e00ff */
[----:B------:R1:W-:Y:S01]  /*0eb0*/  STG.E.128 desc[UR4][R2.64], R4 ;  /* 0x0000000402007986 */ /* 0x0003e2000c101d04 */
[----:B-----5:R-:W-:Y:S01]  /*0ec0*/  FSETP.GEU.AND P1, PT, |R31|, 6.5827683646048100446e-37, PT ;  /* 0x036000001f00780b */ /* 0x020fe20003f2e200 */
[----:B------:R-:W-:Y:S03]  /*0ed0*/  BSSY B0, `(.L_x_3679) ;  /* 0x0000014000007945 */ /* 0x000fe60003800000 */
        /* <DEDUP_REMOVED lines=10> */
[----:B-1----:R-:W-:Y:S05]  /*0f80*/  @P0 BRA P1, `(.L_x_3680) ;  /* 0x0000000000200947 */ /* 0x002fea0000800000 */
        /* <DEDUP_REMOVED lines=8> */
.L_x_3680:
[----:B------:R-:W-:Y:S05]  /*1010*/  BSYNC B0 ;  /* 0x0000000000007941 */ /* 0x000fea0003800000 */
.L_x_3679:
        /* <DEDUP_REMOVED lines=23> */
.L_x_3682:
[----:B------:R-:W-:Y:S05]  /*1190*/  BSYNC B0 ;  /* 0x0000000000007941 */ /* 0x000fea0003800000 */
.L_x_3681:
[----:B------:R-:W-:Y:S01]  /*11a0*/  IADD3 R15, P0, R15, UR6, RZ ;  /* 0x000000060f0f7c10 */ /* 0x000fe2000ff1e0ff */
[----:B------:R0:W-:Y:S03]  /*11b0*/  STG.E.128 desc[UR4][R2.64+0x10], R8 ;  /* 0x0000100802007986 */ /* 0x0001e6000c101d04 */
[C---:B------:R-:W-:Y:S01]  /*11c0*/  ISETP.LT.U32.AND P1, PT, R15.reuse, 0x4000, PT ;  /* 0x000040000f00780c */ /* 0x040fe20003f21070 */
[----:B------:R-:W-:Y:S02]  /*11d0*/  IMAD.SHL.U32 R5, R15, 0x4, RZ ;  /* 0x000000040f057824 */ /* 0x000fe400078e00ff */
[----:B------:R-:W-:-:S03]  /*11e0*/  IMAD.X R40, RZ, RZ, R40, P0 ;  /* 0x000000ffff287224 */ /* 0x000fc600000e0628 */
[----:B------:R-:W-:Y:S02]  /*11f0*/  ISETP.GE.U32.AND P0, PT, R5, R12, PT ;  /* 0x0000000c0500720c */ /* 0x000fe40003f06070 */
[----:B------:R-:W-:Y:S02]  /*1200*/  SHF.L.U64.HI R5, R15, 0x2, R40 ;  /* 0x000000020f057819 */ /* 0x000fe40000010228 */
[----:B------:R-:W-:Y:S02]  /*1210*/  ISETP.LT.U32.AND.EX P1, PT, R40, RZ, PT, P1 ;  /* 0x000000ff2800720c */ /* 0x000fe40003f21110 */
[----:B------:R-:W-:-:S13]  /*1220*/  ISETP.GE.AND.EX P0, PT, R5, R0, PT, P0 ;  /* 0x000000000500720c */ /* 0x000fda0003f06300 */
[----:B0-----:R-:W-:Y:S05]  /*1230*/  @!P0 BRA P1, `(.L_x_3683) ;  /* 0xfffffff800448947 */ /* 0x001fea000083ffff */
[----:B------:R-:W-:Y:S05]  /*1240*/  EXIT ;  /* 0x000000000000794d */ /* 0x000fea0003800000 */
        .weak           $__internal_11_$__cuda_sm20_div_rn_f64_full
        .type           $__internal_11_$__cuda_sm20_div_rn_f64_full,@function
        .size           $__internal_11_$__cuda_sm20_div_rn_f64_full,(.L_x_4041 - $__internal_11_$__cuda_sm20_div_rn_f64_full)
$__internal_11_$__cuda_sm20_div_rn_f64_full:
[C---:B------:R-:W-:Y:S01]  /*1250*/  FSETP.GEU.AND P4, PT, |R23|.reuse, 1.469367938527859385e-39, PT ;  /* 0x001000001700780b */ /* 0x040fe20003f8e200 */
[----:B------:R-:W-:Y:S01]  /*1260*/  IMAD.MOV.U32 R34, RZ, RZ, 0x1 ;  /* 0x00000001ff227424 */ /* 0x000fe200078e00ff */
[----:B------:R-:W-:Y:S01]  /*1270*/  LOP3.LUT R20, R23, 0x800fffff, RZ, 0xc0, !PT ;  /* 0x800fffff17147812 */ /* 0x000fe200078ec0ff */
[----:B------:R-:W-:Y:S01]  /*1280*/  IMAD.MOV.U32 R13, RZ, RZ, 0x1ca00000 ;  /* 0x1ca00000ff0d7424 */ /* 0x000fe200078e00ff */
[C---:B------:R-:W-:Y:S01]  /*1290*/  FSETP.GEU.AND P5, PT, |R25|.reuse, 1.469367938527859385e-39, PT ;  /* 0x001000001900780b */ /* 0x040fe20003fae200 */
[----:B------:R-:W-:Y:S01]  /*12a0*/  BSSY B1, `(.L_x_3684) ;  /* 0x0000052000017945 */ /* 0x000fe20003800000 */
[----:B------:R-:W-:Y:S01]  /*12b0*/  LOP3.LUT R21, R20, 0x3ff00000, RZ, 0xfc, !PT ;  /* 0x3ff0000014157812 */ /* 0x000fe200078efcff */
[----:B------:R-:W-:Y:S01]  /*12c0*/  IMAD.MOV.U32 R20, RZ, RZ, R22 ;  /* 0x000000ffff147224 */ /* 0x000fe200078e0016 */
[----:B------:R-:W-:-:S05]  /*12d0*/  LOP3.LUT R9, R25, 0x7ff00000, RZ, 0xc0, !PT ;  /* 0x7ff0000019097812 */ /* 0x000fca00078ec0ff */
[----:B------:R-:W-:-:S04]  /*12e0*/  @!P4 DMUL R20, R22, 8.98846567431157953865e+307 ;  /* 0x7fe000001614c828 */ /* 0x000fc80000000000 */
[----:B------:R-:W-:Y:S02]  /*12f0*/  @!P5 LOP3.LUT R14, R23, 0x7ff00000, RZ, 0xc0, !PT ;  /* 0x7ff00000170ed812 */ /* 0x000fe400078ec0ff */
[----:B------:R-:W0:Y:S02]  /*1300*/  MUFU.RCP64H R35, R21 ;  /* 0x0000001500237308 */ /* 0x000e240000001800 */
[----:B------:R-:W-:Y:S02]  /*1310*/  @!P5 ISETP.GE.U32.AND P6, PT, R9, R14, PT ;  /* 0x0000000e0900d20c */ /* 0x000fe40003fc6070 */
[----:B------:R-:W-:Y:S02]  /*1320*/  LOP3.LUT R14, R23, 0x7ff00000, RZ, 0xc0, !PT ;  /* 0x7ff00000170e7812 */ /* 0x000fe400078ec0ff */
[----:B------:R-:W-:Y:S02]  /*1330*/  @!P5 SEL R37, R13, 0x63400000, !P6 ;  /* 0x634000000d25d807 */ /* 0x000fe40007000000 */
[----:B------:R-:W-:-:S02]  /*1340*/  ISETP.GE.U32.AND P6, PT, R9, R14, PT ;  /* 0x0000000e0900720c */ /* 0x000fc40003fc6070 */
[----:B------:R-:W-:Y:S02]  /*1350*/  @!P5 LOP3.LUT R38, R37, 0x80000000, R25, 0xf8, !PT ;  /* 0x800000002526d812 */ /* 0x000fe400078ef819 */
[----:B------:R-:W-:Y:S02]  /*1360*/  @!P4 LOP3.LUT R14, R21, 0x7ff00000, RZ, 0xc0, !PT ;  /* 0x7ff00000150ec812 */ /* 0x000fe400078ec0ff */
[----:B------:R-:W-:Y:S01]  /*1370*/  @!P5 LOP3.LUT R39, R38, 0x100000, RZ, 0xfc, !PT ;  /* 0x001000002627d812 */ /* 0x000fe200078efcff */
[----:B------:R-:W-:Y:S01]  /*1380*/  @!P5 IMAD.MOV.U32 R38, RZ, RZ, RZ ;  /* 0x000000ffff26d224 */ /* 0x000fe200078e00ff */
[----:B0-----:R-:W-:-:S08]  /*1390*/  DFMA R26, R34, -R20, 1 ;  /* 0x3ff00000221a742b */ /* 0x001fd00000000814 */
[----:B------:R-:W-:-:S08]  /*13a0*/  DFMA R26, R26, R26, R26 ;  /* 0x0000001a1a1a722b */ /* 0x000fd0000000001a */
[----:B------:R-:W-:Y:S01]  /*13b0*/  DFMA R34, R34, R26, R34 ;  /* 0x0000001a2222722b */ /* 0x000fe20000000022 */
[----:B------:R-:W-:Y:S01]  /*13c0*/  SEL R27, R13, 0x63400000, !P6 ;  /* 0x634000000d1b7807 */ /* 0x000fe20007000000 */
[----:B------:R-:W-:-:S03]  /*13d0*/  IMAD.MOV.U32 R26, RZ, RZ, R24 ;  /* 0x000000ffff1a7224 */ /* 0x000fc600078e0018 */
[----:B------:R-:W-:-:S03]  /*13e0*/  LOP3.LUT R27, R27, 0x800fffff, R25, 0xf8, !PT ;  /* 0x800fffff1b1b7812 */ /* 0x000fc600078ef819 */
[----:B------:R-:W-:-:S03]  /*13f0*/  DFMA R36, R34, -R20, 1 ;  /* 0x3ff000002224742b */ /* 0x000fc60000000814 */
[----:B------:R-:W-:-:S05]  /*1400*/  @!P5 DFMA R26, R26, 2, -R38 ;  /* 0x400000001a1ad82b */ /* 0x000fca0000000826 */
[----:B------:R-:W-:-:S08]  /*1410*/  DFMA R36, R34, R36, R34 ;  /* 0x000000242224722b */ /* 0x000fd00000000022 */
[----:B------:R-:W-:-:S08]  /*1420*/  DMUL R34, R36, R26 ;  /* 0x0000001a24227228 */ /* 0x000fd00000000000 */
[----:B------:R-:W-:-:S08]  /*1430*/  DFMA R38, R34, -R20, R26 ;  /* 0x800000142226722b */ /* 0x000fd0000000001a */
[----:B------:R-:W-:Y:S01]  /*1440*/  DFMA R38, R36, R38, R34 ;  /* 0x000000262426722b */ /* 0x000fe20000000022 */
[----:B------:R-:W-:Y:S01]  /*1450*/  IMAD.MOV.U32 R36, RZ, RZ, R9 ;  /* 0x000000ffff247224 */ /* 0x000fe200078e0009 */
[----:B------:R-:W-:-:S05]  /*1460*/  @!P5 LOP3.LUT R36, R27, 0x7ff00000, RZ, 0xc0, !PT ;  /* 0x7ff000001b24d812 */ /* 0x000fca00078ec0ff */
[----:B------:R-:W-:-:S05]  /*1470*/  VIADD R34, R36, 0xffffffff ;  /* 0xffffffff24227836 */ /* 0x000fca0000000000 */
[----:B------:R-:W-:Y:S01]  /*1480*/  ISETP.GT.U32.AND P4, PT, R34, 0x7feffffe, PT ;  /* 0x7feffffe2200780c */ /* 0x000fe20003f84070 */
[----:B------:R-:W-:-:S05]  /*1490*/  VIADD R34, R14, 0xffffffff ;  /* 0xffffffff0e227836 */ /* 0x000fca0000000000 */
[----:B------:R-:W-:-:S13]  /*14a0*/  ISETP.GT.U32.OR P4, PT, R34, 0x7feffffe, P4 ;  /* 0x7feffffe2200780c */ /* 0x000fda0002784470 */
        /* <DEDUP_REMOVED lines=19> */
[----:B------:R-:W-:Y:S01]  /*15e0*/  DMUL.RP R24, R38, R24 ;  /* 0x0000001826187228 */ /* 0x000fe20000008000 */
[----:B------:R-:W-:Y:S01]  /*15f0*/  IMAD.MOV.U32 R20, RZ, RZ, RZ ;  /* 0x000000ffff147224 */ /* 0x000fe200078e00ff */
[----:B------:R-:W-:-:S05]  /*1600*/  IADD3 R9, -R9, -0x43300000, RZ ;  /* 0xbcd0000009097810 */ /* 0x000fca0007ffe1ff */
[----:B------:R-:W-:-:S03]  /*1610*/  DFMA R20, R34, -R20, R38 ;  /* 0x800000142214722b */ /* 0x000fc60000000026 */
[----:B------:R-:W-:-:S07]  /*1620*/  LOP3.LUT R23, R25, R23, RZ, 0x3c, !PT ;  /* 0x0000001719177212 */ /* 0x000fce00078e3cff */
[----:B------:R-:W-:-:S04]  /*1630*/  FSETP.NEU.AND P4, PT, |R21|, R9, PT ;  /* 0x000000091500720b */ /* 0x000fc80003f8d200 */
[----:B------:R-:W-:Y:S02]  /*1640*/  FSEL R34, R24, R34, !P4 ;  /* 0x0000002218227208 */ /* 0x000fe40006000000 */
[----:B------:R-:W-:Y:S01]  /*1650*/  FSEL R35, R23, R35, !P4 ;  /* 0x0000002317237208 */ /* 0x000fe20006000000 */
[----:B------:R-:W-:Y:S06]  /*1660*/  BRA `(.L_x_3686) ;  /* 0x0000000000547947 */ /* 0x000fec0003800000 */
.L_x_3685:
        /* <DEDUP_REMOVED lines=13> */
[----:B------:R-:W-:Y:S02]  /*1740*/  @P4 IMAD.MOV.U32 R34, RZ, RZ, RZ ;  /* 0x000000ffff224224 */ /* 0x000fe400078e00ff */
[----:B------:R-:W-:Y:S01]  /*1750*/  @P4 IMAD.MOV.U32 R35, RZ, RZ, R9 ;  /* 0x000000ffff234224 */ /* 0x000fe200078e0009 */
[----:B------:R-:W-:Y:S06]  /*1760*/  BRA `(.L_x_3686) ;  /* 0x0000000000147947 */ /* 0x000fec0003800000 */
.L_x_3688:
[----:B------:R-:W-:Y:S01]  /*1770*/  LOP3.LUT R35, R23, 0x80000, RZ, 0xfc, !PT ;  /* 0x0008000017237812 */ /* 0x000fe200078efcff */
[----:B------:R-:W-:Y:S01]  /*1780*/  IMAD.MOV.U32 R34, RZ, RZ, R22 ;  /* 0x000000ffff227224 */ /* 0x000fe200078e0016 */
[----:B------:R-:W-:Y:S06]  /*1790*/  BRA `(.L_x_3686) ;  /* 0x0000000000087947 */ /* 0x000fec0003800000 */
.L_x_3687:
[----:B------:R-:W-:Y:S01]  /*17a0*/  LOP3.LUT R35, R25, 0x80000, RZ, 0xfc, !PT ;  /* 0x0008000019237812 */ /* 0x000fe200078efcff */
[----:B------:R-:W-:-:S07]  /*17b0*/  IMAD.MOV.U32 R34, RZ, RZ, R24 ;  /* 0x000000ffff227224 */ /* 0x000fce00078e0018 */
.L_x_3686:
[----:B------:R-:W-:Y:S05]  /*17c0*/  BSYNC B1 ;  /* 0x0000000000017941 */ /* 0x000fea0003800000 */
.L_x_3684:
[----:B------:R-:W-:-:S04]  /*17d0*/  IMAD.MOV.U32 R9, RZ, RZ, 0x0 ;  /* 0x00000000ff097424 */ /* 0x000fc800078e00ff */
[----:B------:R-:W-:Y:S05]  /*17e0*/  RET.REL.NODEC R8 `(_ZN2at6native61_GLOBAL__N__44eb8e94_28_ForeachBinaryOpScalarList_cu_dda10a6925multi_tensor_apply_kernelINS1_28TensorListScalarListMetadataIdLi1EEENS1_25BinaryOpScalarListFunctorIdLi1ELi1ELi0EEEJSt7dividesIdEEEEvT_T0_DpT1_) ;  /* 0xffffffe808047950 */ /* 0x000fea0003c3ffff */
.L_x_3689:
        /* <DEDUP_REMOVED lines=9> */
.L_x_4041:


//--------------------- .text._ZN2at6native61_GLOBAL__N__44eb8e94_28_ForeachBinaryOpScalarList_cu_dda10a6925multi_tensor_apply_kernelINS1_28TensorListScalarListMetadataIsLi1EEENS1_25BinaryOpScalarListFunctorIsLi1ELi1ELi0EEEJSt7dividesIsEEEEvT_T0_DpT1_ --------------------------
	.section	.text._ZN2at6native61_GLOBAL__N__44eb8e94_28_ForeachBinaryOpScalarList_cu_dda10a6925multi_tensor_apply_kernelINS1_28TensorListScalarListMetadataIsLi1EEENS1_25BinaryOpScalarListFunctorIsLi1ELi1ELi0EEEJSt7dividesIsEEEEvT_T0_DpT1_,"ax",@progbits
	.align	128
.text._ZN2at6native61_GLOBAL__N__44eb8e94_28_ForeachBinaryOpScalarList_cu_dda10a6925multi_tensor_apply_kernelINS1_28TensorListScalarListMetadataIsLi1EEENS1_25BinaryOpScalarListFunctorIsLi1ELi1ELi0EEEJSt7dividesIsEEEEvT_T0_DpT1_:
        .type           _ZN2at6native61_GLOBAL__N__44eb8e94_28_ForeachBinaryOpScalarList_cu_dda10a6925multi_tensor_apply_kernelINS1_28TensorListScalarListMetadataIsLi1EEENS1_25BinaryOpScalarListFunctorIsLi1ELi1ELi0EEEJSt7dividesIsEEEEvT_T0_DpT1_,@function
        .size           _ZN2at6native61_GLOBAL__N__44eb8e94_28_ForeachBinaryOpScalarList_cu_dda10a6925multi_tensor_apply_kernelINS1_28TensorListScalarListMetadataIsLi1EEENS1_25BinaryOpScalarListFunctorIsLi1ELi1ELi0EEEJSt7dividesIsEEEEvT_T0_DpT1_,(.L_x_4043 - _ZN2at6native61_GLOBAL__N__44eb8e94_28_ForeachBinaryOpScalarList_cu_dda10a6925multi_tensor_apply_kernelINS1_28TensorListScalarListMetadataIsLi1EEENS1_25BinaryOpScalarListFunctorIsLi1ELi1ELi0EEEJSt7dividesIsEEEEvT_T0_DpT1_)
        .other          _ZN2at6native61_GLOBAL__N__44eb8e94_28_ForeachBinaryOpScalarList_cu_dda10a6925multi_tensor_apply_kernelINS1_28TensorListScalarListMetadataIsLi1EEENS1_25BinaryOpScalarListFunctorIsLi1ELi1ELi0EEEJSt7dividesIsEEEEvT_T0_DpT1_,@"STO_CUDA_ENTRY STV_DEFAULT"
_ZN2at6native61_GLOBAL__N__44eb8e94_28_ForeachBinaryOpScalarList_cu_dda10a6925multi_tensor_apply_kernelINS1_28TensorListScalarListMetadataIsLi1EEENS1_25BinaryOpScalarListFunctorIsLi1ELi1ELi0EEEJSt7dividesIsEEEEvT_T0_DpT1_:
        /* <DEDUP_REMOVED lines=26> */
[----:B------:R-:W-:Y:S01]  /*01a0*/  PRMT R14, R12, 0x9910, RZ ;  /* 0x000099100c0e7816 */ /* 0x000fe200000000ff */
[----:B------:R-:W-:Y:S02]  /*01b0*/  IMAD.MOV.U32 R16, RZ, RZ, RZ ;  /* 0x000000ffff107224 */ /* 0x000fe400078e00ff */
[----:B------:R-:W-:-:S07]  /*01c0*/  IMAD.MOV.U32 R15, RZ, RZ, RZ ;  /* 0x000000ffff0f7224 */ /* 0x000fce00078e00ff */
.L_x_3691:
[----:B0-----:R-:W-:Y:S02]  /*01d0*/  IADD3 R11, P1, R19, R16, RZ ;  /* 0x00000010130b7210 */ /* 0x001fe40007f3e0ff */
[----:B------:R-:W-:Y:S02]  /*01e0*/  PRMT R22, RZ, 0x7610, R22 ;  /* 0x00007610ff167816 */ /* 0x000fe40000000016 */
[C---:B------:R-:W-:Y:S01]  /*01f0*/  ISETP.GE.U32.AND P0, PT, R11.reuse, 0x10000, PT ;  /* 0x000100000b00780c */ /* 0x040fe20003f06070 */
[----:B------:R-:W-:Y:S01]  /*0200*/  IMAD.X R10, RZ, RZ, R15, P1 ;  /* 0x000000ffff0a7224 */ /* 0x000fe200008e060f */
[----:B------:R-:W-:-:S04]  /*0210*/  ISETP.LT.U32.AND P1, PT, R11, R0, PT ;  /* 0x000000000b00720c */ /* 0x000fc80003f21070 */
[----:B------:R-:W-:-:S04]  /*0220*/  ISETP.GE.U32.AND.EX P0, PT, R10, RZ, PT, P0 ;  /* 0x000000ff0a00720c */ /* 0x000fc80003f06100 */
[----:B------:R-:W-:Y:S02]  /*0230*/  ISETP.LT.AND.EX P0, PT, R10, R13, !P0, P1 ;  /* 0x0000000d0a00720c */ /* 0x000fe40004701310 */
[----:B------:R-:W-:-:S04]  /*0240*/  LEA R4, P1, R11, R2, 0x1 ;  /* 0x000000020b047211 */ /* 0x000fc800078208ff */
[----:B------:R-:W-:-:S07]  /*0250*/  LEA.HI.X R5, R11, R3, R10, 0x1, P1 ;  /* 0x000000030b057211 */ /* 0x000fce00008f0c0a */
[----:B------:R-:W2:Y:S01]  /*0260*/  @P0 LDG.E.U16 R22, desc[UR4][R4.64] ;  /* 0x0000000404160981 */ /* 0x000ea2000c1e1500 */
[----:B------:R-:W-:Y:S02]  /*0270*/  IABS R18, R14 ;  /* 0x0000000e00127213 */ /* 0x000fe40000000000 */
[CC--:B-1----:R-:W-:Y:S02]  /*0280*/  IADD3 R7, P2, R17.reuse, R11.reuse, RZ ;  /* 0x0000000b11077210 */ /* 0x0c2fe40007f5e0ff */
[----:B------:R-:W0:Y:S01]  /*0290*/  I2F.RP R20, R18 ;  /* 0x0000001200147306 */ /* 0x000e220000209400 */
[----:B------:R-:W-:Y:S02]  /*02a0*/  LEA R23, P3, R17, R11, 0x1 ;  /* 0x0000000b11177211 */ /* 0x000fe400078608ff */
[----:B------:R-:W-:Y:S01]  /*02b0*/  IMAD.X R24, RZ, RZ, R10, P2 ;  /* 0x000000ffff187224 */ /* 0x000fe200010e060a */
[C---:B------:R-:W-:Y:S02]  /*02c0*/  ISETP.GE.U32.AND P1, PT, R7.reuse, 0x10000, PT ;  /* 0x000100000700780c */ /* 0x040fe40003f26070 */
[----:B------:R-:W-:-:S02]  /*02d0*/  ISETP.LT.U32.AND P2, PT, R7, R0, PT ;  /* 0x000000000700720c */ /* 0x000fc40003f41070 */
[----:B------:R-:W-:-:S04]  /*02e0*/  ISETP.GE.U32.AND.EX P1, PT, R24, RZ, PT, P1 ;  /* 0x000000ff1800720c */ /* 0x000fc80003f26110 */
[----:B------:R-:W-:Y:S02]  /*02f0*/  ISETP.LT.AND.EX P1, PT, R24, R13, !P1, P2 ;  /* 0x0000000d1800720c */ /* 0x000fe40004f21320 */
[C---:B------:R-:W-:Y:S01]  /*0300*/  LEA R6, P2, R7.reuse, R2, 0x1 ;  /* 0x0000000207067211 */ /* 0x040fe200078408ff */
[----:B0-----:R-:W0:Y:S03]  /*0310*/  MUFU.RCP R20, R20 ;  /* 0x0000001400147308 */ /* 0x001e260000001000 */
[----:B------:R-:W-:Y:S01]  /*0320*/  LEA.HI.X R7, R7, R3, R24, 0x1, P2 ;  /* 0x0000000307077211 */ /* 0x000fe200010f0c18 */
[----:B0-----:R-:W-:Y:S01]  /*0330*/  VIADD R8, R20, 0xffffffe ;  /* 0x0ffffffe14087836 */ /* 0x001fe20000000000 */
[C---:B------:R-:W-:Y:S01]  /*0340*/  ISETP.GE.U32.AND P2, PT, R23.reuse, 0x10000, PT ;  /* 0x000100001700780c */ /* 0x040fe20003f46070 */
[----:B------:R-:W-:Y:S01]  /*0350*/  IMAD.X R24, RZ, RZ, R10, P3 ;  /* 0x000000ffff187224 */ /* 0x000fe200018e060a */
[----:B------:R-:W-:Y:S01]  /*0360*/  PRMT R20, RZ, 0x7610, R20 ;  /* 0x00007610ff147816 */ /* 0x000fe20000000014 */
[----:B------:R0:W1:Y:S01]  /*0370*/  F2I.FTZ.U32.TRUNC.NTZ R9, R8 ;  /* 0x0000000800097305 */ /* 0x000062000021f000 */
[----:B------:R-:W-:-:S02]  /*0380*/  ISETP.LT.U32.AND P3, PT, R23, R0, PT ;  /* 0x000000001700720c */ /* 0x000fc40003f61070 */
[C---:B------:R-:W-:Y:S02]  /*0390*/  ISETP.GE.U32.AND.EX P2, PT, R24.reuse, RZ, PT, P2 ;  /* 0x000000ff1800720c */ /* 0x040fe40003f46120 */
[----:B------:R-:W3:Y:S01]  /*03a0*/  @P1 LDG.E.U16 R20, desc[UR4][R6.64] ;  /* 0x0000000406141981 */ /* 0x000ee2000c1e1500 */
[----:B0-----:R-:W-:Y:S02]  /*03b0*/  IMAD.MOV.U32 R8, RZ, RZ, RZ ;  /* 0x000000ffff087224 */ /* 0x001fe400078e00ff */
[----:B-1----:R-:W-:Y:S01]  /*03c0*/  IMAD.MOV R21, RZ, RZ, -R9 ;  /* 0x000000ffff157224 */ /* 0x002fe200078e0a09 */
[----:B------:R-:W-:-:S03]  /*03d0*/  ISETP.LT.AND.EX P2, PT, R24, R13, !P2, P3 ;  /* 0x0000000d1800720c */ /* 0x000fc60005741330 */
[----:B------:R-:W-:-:S04]  /*03e0*/  IMAD R21, R21, R18, RZ ;  /* 0x0000001215157224 */ /* 0x000fc800078e02ff */
[----:B------:R-:W-:Y:S01]  /*03f0*/  IMAD.HI.U32 R21, R9, R21, R8 ;  /* 0x0000001509157227 */ /* 0x000fe200078e0008 */
[----:B------:R-:W-:-:S04]  /*0400*/  LEA R8, P4, R23, R2, 0x1 ;  /* 0x0000000217087211 */ /* 0x000fc800078808ff */
[--C-:B------:R-:W-:Y:S02]  /*0410*/  LEA.HI.X R9, R23, R3, R24.reuse, 0x1, P4 ;  /* 0x0000000317097211 */ /* 0x100fe400020f0c18 */
[----:B------:R-:W-:Y:S02]  /*0420*/  IABS R23, R14 ;  /* 0x0000000e00177213 */ /* 0x000fe40000000000 */
[----:B------:R-:W-:-:S03]  /*0430*/  PRMT R24, RZ, 0x7610, R24 ;  /* 0x00007610ff187816 */ /* 0x000fc60000000018 */
[----:B------:R-:W-:-:S03]  /*0440*/  IMAD.MOV R23, RZ, RZ, -R23 ;  /* 0x000000ffff177224 */ /* 0x000fc600078e0a17 */
[----:B------:R-:W4:Y:S01]  /*0450*/  @P2 LDG.E.U16 R24, desc[UR4][R8.64] ;  /* 0x0000000408182981 */ /* 0x000f22000c1e1500 */
[----:B--2---:R-:W-:Y:S01]  /*0460*/  PRMT R25, R22, 0x9910, RZ ;  /* 0x0000991016197816 */ /* 0x004fe200000000ff */
[----:B------:R-:W-:-:S03]  /*0470*/  IMAD R22, R17, 0x3, RZ ;  /* 0x0000000311167824 */ /* 0x000fc600078e02ff */
[----:B------:R-:W-:Y:S02]  /*0480*/  IABS R26, R25 ;  /* 0x00000019001a7213 */ /* 0x000fe40000000000 */
[----:B------:R-:W-:Y:S01]  /*0490*/  IADD3 R11, P3, R22, R11, RZ ;  /* 0x0000000b160b7210 */ /* 0x000fe20007f7e0ff */
[----:B------:R-:W-:Y:S02]  /*04a0*/  IMAD.MOV.U32 R22, RZ, RZ, R23 ;  /* 0x000000ffff167224 */ /* 0x000fe400078e0017 */
[----:B------:R-:W-:-:S04]  /*04b0*/  IMAD.HI.U32 R27, R21, R26, RZ ;  /* 0x0000001a151b7227 */ /* 0x000fc800078e00ff */
[----:B------:R-:W-:Y:S01]  /*04c0*/  IMAD R23, R27, R22, R26 ;  /* 0x000000161b177224 */ /* 0x000fe200078e021a */
[----:B------:R-:W-:Y:S01]  /*04d0*/  ISETP.GE.U32.AND P6, PT, R11, 0x10000, PT ;  /* 0x000100000b00780c */ /* 0x000fe20003fc6070 */
[----:B------:R-:W-:-:S03]  /*04e0*/  IMAD.X R26, RZ, RZ, R10, P3 ;  /* 0x000000ffff1a7224 */ /* 0x000fc600018e060a */
[----:B------:R-:W-:Y:S02]  /*04f0*/  ISETP.GT.U32.AND P4, PT, R18, R23, PT ;  /* 0x000000171200720c */ /* 0x000fe40003f84070 */
[----:B------:R-:W-:Y:S02]  /*0500*/  ISETP.LT.U32.AND P3, PT, R11, R0, PT ;  /* 0x000000000b00720c */ /* 0x000fe40003f61070 */
[----:B------:R-:W-:-:S04]  /*0510*/  ISETP.GE.U32.AND.EX P6, PT, R26, RZ, PT, P6 ;  /* 0x000000ff1a00720c */ /* 0x000fc80003fc6160 */
[----:B------:R-:W-:Y:S02]  /*0520*/  ISETP.LT.AND.EX P3, PT, R26, R13, !P6, P3 ;  /* 0x0000000d1a00720c */ /* 0x000fe40007761330 */
[----:B------:R-:W-:-:S03]  /*0530*/  LEA R10, P6, R11, R2, 0x1 ;  /* 0x000000020b0a7211 */ /* 0x000fc600078c08ff */
[----:B------:R-:W-:Y:S01]  /*0540*/  @!P4 IMAD.IADD R23, R23, 0x1, -R18 ;  /* 0x000000011717c824 */ /* 0x000fe200078e0a12 */
[----:B------:R-:W-:-:S04]  /*0550*/  LEA.HI.X R11, R11, R3, R26, 0x1, P6 ;  /* 0x000000030b0b7211 */ /* 0x000fc800030f0c1a */
[----:B------:R-:W-:Y:S02]  /*0560*/  ISETP.GE.U32.AND P5, PT, R23, R18, PT ;  /* 0x000000121700720c */ /* 0x000fe40003fa6070 */
[----:B------:R-:W-:-:S06]  /*0570*/  PRMT R23, RZ, 0x7610, R23 ;  /* 0x00007610ff177816 */ /* 0x000fcc0000000017 */
[----:B------:R-:W2:Y:S01]  /*0580*/  @P3 LDG.E.U16 R23, desc[UR4][R10.64] ;  /* 0x000000040a173981 */ /* 0x000ea2000c1e1500 */
[----:B------:R-:W-:-:S04]  /*0590*/  LOP3.LUT R25, R25, R14, RZ, 0x3c, !PT ;  /* 0x0000000e19197212 */ /* 0x000fc800078e3cff */
[----:B------:R-:W-:Y:S01]  /*05a0*/  ISETP.GE.AND P6, PT, R25, RZ, PT ;  /* 0x000000ff1900720c */ /* 0x000fe20003fc6270 */
[----:B------:R-:W-:-:S04]  /*05b0*/  @!P4 VIADD R27, R27, 0x1 ;  /* 0x000000011b1bc836 */ /* 0x000fc80000000000 */
[----:B------:R-:W-:Y:S01]  /*05c0*/  @P5 VIADD R27, R27, 0x1 ;  /* 0x000000011b1b5836 */ /* 0x000fe20000000000 */
[----:B------:R-:W-:Y:S02]  /*05d0*/  ISETP.NE.AND P4, PT, R12, RZ, PT ;  /* 0x000000ff0c00720c */ /* 0x000fe40003f85270 */
[----:B------:R-:W-:-:S05]  /*05e0*/  LOP3.LUT R25, RZ, R14, RZ, 0x33, !PT ;  /* 0x0000000eff197212 */ /* 0x000fca00078e33ff */
[----:B------:R-:W-:Y:S01]  /*05f0*/  @!P6 IMAD.MOV R27, RZ, RZ, -R27 ;  /* 0x000000ffff1be224 */ /* 0x000fe200078e0a1b */
[----:B---3--:R-:W-:-:S04]  /*0600*/  PRMT R20, R20, 0x9910, RZ ;  /* 0x0000991014147816 */ /* 0x008fc800000000ff */
[----:B------:R-:W-:Y:S02]  /*0610*/  SEL R28, R25, R27, !P4 ;  /* 0x0000001b191c7207 */ /* 0x000fe40006000000 */
[----:B------:R-:W-:Y:S02]  /*0620*/  IABS R26, R20 ;  /* 0x00000014001a7213 */ /* 0x000fe40000000000 */
[----:B----4-:R-:W-:-:S04]  /*0630*/  PRMT R29, R24, 0x9910, RZ ;  /* 0x00009910181d7816 */ /* 0x010fc800000000ff */
[----:B------:R-:W-:Y:S01]  /*0640*/  IABS R24, R29 ;  /* 0x0000001d00187213 */ /* 0x000fe20000000000 */
[----:B------:R0:W-:Y:S01]  /*0650*/  @P0 STG.E.U16 desc[UR4][R4.64], R28 ;  /* 0x0000001c04000986 */ /* 0x0001e2000c101504 */
[----:B------:R-:W-:-:S04]  /*0660*/  IMAD.HI.U32 R27, R21, R26, RZ ;  /* 0x0000001a151b7227 */ /* 0x000fc800078e00ff */
[----:B0-----:R-:W-:-:S04]  /*0670*/  IMAD.MOV.U32 R4, RZ, RZ, R24 ;  /* 0x000000ffff047224 */ /* 0x001fc800078e0018 */
[----:B------:R-:W-:-:S04]  /*0680*/  IMAD.HI.U32 R5, R21, R4, RZ ;  /* 0x0000000415057227 */ /* 0x000fc800078e00ff */
[-C--:B------:R-:W-:Y:S02]  /*0690*/  IMAD R4, R5, R22.reuse, R4 ;  /* 0x0000001605047224 */ /* 0x080fe400078e0204 */
[----:B------:R-:W-:-:S03]  /*06a0*/  IMAD R26, R27, R22, R26 ;  /* 0x000000161b1a7224 */ /* 0x000fc600078e021a */
[C---:B------:R-:W-:Y:S02]  /*06b0*/  ISETP.GT.U32.AND P6, PT, R18.reuse, R4, PT ;  /* 0x000000041200720c */ /* 0x040fe40003fc4070 */
[----:B------:R-:W-:-:S11]  /*06c0*/  ISETP.GT.U32.AND P0, PT, R18, R26, PT ;  /* 0x0000001a1200720c */ /* 0x000fd60003f04070 */
[--C-:B------:R-:W-:Y:S02]  /*06d0*/  @!P6 IMAD.IADD R4, R4, 0x1, -R18.reuse ;  /* 0x000000010404e824 */ /* 0x100fe400078e0a12 */
[----:B------:R-:W-:Y:S02]  /*06e0*/  @!P0 IMAD.IADD R26, R26, 0x1, -R18 ;  /* 0x000000011a1a8824 */ /* 0x000fe400078e0a12 */
[----:B------:R-:W-:Y:S01]  /*06f0*/  @!P0 VIADD R27, R27, 0x1 ;  /* 0x000000011b1b8836 */ /* 0x000fe20000000000 */
[-C--:B------:R-:W-:Y:S02]  /*0700*/  ISETP.GE.U32.AND P0, PT, R4, R18.reuse, PT ;  /* 0x000000120400720c */ /* 0x080fe40003f06070 */
[----:B------:R-:W-:-:S13]  /*0710*/  ISETP.GE.U32.AND P5, PT, R26, R18, PT ;  /* 0x000000121a00720c */ /* 0x000fda0003fa6070 */
[----:B------:R-:W-:Y:S02]  /*0720*/  @P5 VIADD R27, R27, 0x1 ;  /* 0x000000011b1b5836 */ /* 0x000fe40000000000 */
[----:B------:R-:W-:Y:S01]  /*0730*/  @!P6 VIADD R5, R5, 0x1 ;  /* 0x000000010505e836 */ /* 0x000fe20000000000 */
[-C--:B------:R-:W-:Y:S02]  /*0740*/  LOP3.LUT R29, R29, R14.reuse, RZ, 0x3c, !PT ;  /* 0x0000000e1d1d7212 */ /* 0x080fe400078e3cff */
[----:B------:R-:W-:Y:S01]  /*0750*/  LOP3.LUT R20, R20, R14, RZ, 0x3c, !PT ;  /* 0x0000000e14147212 */ /* 0x000fe200078e3cff */
[----:B------:R-:W-:Y:S01]  /*0760*/  @P0 VIADD R5, R5, 0x1 ;  /* 0x0000000105050836 */ /* 0x000fe20000000000 */
[----:B------:R-:W-:-:S13]  /*0770*/  ISETP.GE.AND P0, PT, R29, RZ, PT ;  /* 0x000000ff1d00720c */ /* 0x000fda0003f06270 */
[----:B------:R-:W-:Y:S01]  /*0780*/  @!P0 IMAD.MOV R5, RZ, RZ, -R5 ;  /* 0x000000ffff058224 */ /* 0x000fe200078e0a05 */
[----:B--2---:R-:W-:-:S04]  /*0790*/  PRMT R23, R23, 0x9910, RZ ;  /* 0x0000991017177816 */ /* 0x004fc800000000ff */
[----:B------:R-:W-:-:S05]  /*07a0*/  IABS R4, R23 ;  /* 0x0000001700047213 */ /* 0x000fca0000000000 */
[----:B------:R-:W-:-:S04]  /*07b0*/  IMAD.HI.U32 R21, R21, R4, RZ ;  /* 0x0000000415157227 */ /* 0x000fc800078e00ff */
[----:B------:R-:W-:-:S05]  /*07c0*/  IMAD R22, R21, R22, R4 ;  /* 0x0000001615167224 */ /* 0x000fca00078e0204 */
[----:B------:R-:W-:-:S13]  /*07d0*/  ISETP.GT.U32.AND P5, PT, R18, R22, PT ;  /* 0x000000161200720c */ /* 0x000fda0003fa4070 */
[----:B------:R-:W-:-:S05]  /*07e0*/  @!P5 IMAD.IADD R22, R22, 0x1, -R18 ;  /* 0x000000011616d824 */ /* 0x000fca00078e0a12 */
[----:B------:R-:W-:Y:S01]  /*07f0*/  ISETP.GE.U32.AND P6, PT, R22, R18, PT ;  /* 0x000000121600720c */ /* 0x000fe20003fc6070 */
[----:B------:R-:W-:Y:S01]  /*0800*/  @!P5 VIADD R21, R21, 0x1 ;  /* 0x000000011515d836 */ /* 0x000fe20000000000 */
[----:B------:R-:W-:Y:S02]  /*0810*/  LOP3.LUT R23, R23, R14, RZ, 0x3c, !PT ;  /* 0x0000000e17177212 */ /* 0x000fe400078e3cff */
[----:B------:R-:W-:-:S09]  /*0820*/  ISETP.GE.AND P5, PT, R20, RZ, PT ;  /* 0x000000ff1400720c */ /* 0x000fd20003fa6270 */
[----:B------:R-:W-:Y:S01]  /*0830*/  @P6 VIADD R21, R21, 0x1 ;  /* 0x0000000115156836 */ /* 0x000fe20000000000 */
[----:B------:R-:W-:-:S03]  /*0840*/  ISETP.GE.AND P6, PT, R23, RZ, PT ;  /* 0x000000ff1700720c */ /* 0x000fc60003fc6270 */
[----:B------:R-:W-:Y:S01]  /*0850*/  @!P5 IMAD.MOV R27, RZ, RZ, -R27 ;  /* 0x000000ffff1bd224 */ /* 0x000fe200078e0a1b */
[C---:B------:R-:W-:Y:S01]  /*0860*/  SEL R23, R25.reuse, R5, !P4 ;  /* 0x0000000519177207 */ /* 0x040fe20006000000 */
[----:B------:R-:W-:Y:S02]  /*0870*/  IMAD.MOV.U32 R4, RZ, RZ, R16 ;  /* 0x000000ffff047224 */ /* 0x000fe400078e0010 */
[----:B------:R-:W-:Y:S01]  /*0880*/  IMAD.MOV.U32 R5, RZ, RZ, R15 ;  /* 0x000000ffff057224 */ /* 0x000fe200078e000f */
[----:B------:R-:W-:-:S05]  /*0890*/  SEL R27, R25, R27, !P4 ;  /* 0x0000001b191b7207 */ /* 0x000fca0006000000 */
[----:B------:R-:W-:Y:S02]  /*08a0*/  @!P6 IMAD.MOV R21, RZ, RZ, -R21 ;  /* 0x000000ffff15e224 */ /* 0x000fe400078e0a15 */
[----:B------:R-:W-:-:S03]  /*08b0*/  IMAD.WIDE.U32 R4, R17, 0x4, R4 ;  /* 0x0000000411047825 */ /* 0x000fc600078e0004 */
[----:B------:R-:W-:Y:S01]  /*08c0*/  SEL R21, R25, R21, !P4 ;  /* 0x0000001519157207 */ /* 0x000fe20006000000 */
[----:B------:R2:W-:Y:S01]  /*08d0*/  @P1 STG.E.U16 desc[UR4][R6.64], R27 ;  /* 0x0000001b06001986 */ /* 0x0005e2000c101504 */
[----:B------:R-:W-:-:S03]  /*08e0*/  ISETP.GE.U32.AND P0, PT, R4, 0x10000, PT ;  /* 0x000100000400780c */ /* 0x000fc60003f06070 */
[----:B------:R2:W-:Y:S01]  /*08f0*/  @P2 STG.E.U16 desc[UR4][R8.64], R23 ;  /* 0x0000001708002986 */ /* 0x0005e2000c101504 */
[----:B------:R-:W-:-:S03]  /*0900*/  ISETP.LT.U32.AND P1, PT, R4, R0, PT ;  /* 0x000000000400720c */ /* 0x000fc60003f21070 */
[----:B------:R2:W-:Y:S01]  /*0910*/  @P3 STG.E.U16 desc[UR4][R10.64], R21 ;  /* 0x000000150a003986 */ /* 0x0005e2000c101504 */
[C---:B------:R-:W-:Y:S02]  /*0920*/  ISETP.GE.U32.AND.EX P0, PT, R5.reuse, RZ, PT, P0 ;  /* 0x000000ff0500720c */ /* 0x040fe40003f06100 */
[----:B------:R-:W-:Y:S01]  /*0930*/  ISETP.LT.AND.EX P1, PT, R5, R13, PT, P1 ;  /* 0x0000000d0500720c */ /* 0x000fe20003f21310 */
[----:B------:R-:W-:Y:S02]  /*0940*/  IMAD.MOV.U32 R16, RZ, RZ, R4 ;  /* 0x000000ffff107224 */ /* 0x000fe400078e0004 */
[----:B------:R-:W-:-:S10]  /*0950*/  IMAD.MOV.U32 R15, RZ, RZ, R5 ;  /* 0x000000ffff0f7224 */ /* 0x000fd400078e0005 */
[----:B--2---:R-:W-:Y:S05]  /*0960*/  @!P0 BRA P1, `(.L_x_3691) ;  /* 0xfffffff800188947 */ /* 0x004fea000083ffff */
[----:B------:R-:W-:Y:S05]  /*0970*/  EXIT ;  /* 0x000000000000794d */ /* 0x000fea0003800000 */
.L_x_3690:
[----:B------:R-:W0:Y:S02]  /*0980*/  S2R R14, SR_TID.X ;  /* 0x00000000000e7919 */ /* 0x000e240000002100 */
[----:B0-----:R-:W-:-:S03]  /*0990*/  IMAD.WIDE.U32 R4, R14, 0x4, RZ ;  /* 0x000000040e047825 */ /* 0x001fc600078e00ff */
[----:B------:R-:W-:-:S04]  /*09a0*/  ISETP.GE.U32.AND P0, PT, R4, R0, PT ;  /* 0x000000000400720c */ /* 0x000fc80003f06070 */
[----:B------:R-:W-:-:S04]  /*09b0*/  ISETP.GE.AND.EX P0, PT, R5, R13, PT, P0 ;  /* 0x0000000d0500720c */ /* 0x000fc80003f06300 */
[----:B------:R-:W-:-:S13]  /*09c0*/  ISETP.GT.U32.OR P0, PT, R14, 0x3fff, P0 ;  /* 0x00003fff0e00780c */ /* 0x000fda0000704470 */
[----:B------:R-:W-:Y:S05]  /*09d0*/  @P0 EXIT ;  /* 0x000000000000094d */ /* 0x000fea0003800000 */
[----:B------:R-:W-:Y:S01]  /*09e0*/  PRMT R10, R12, 0x9910, RZ ;  /* 0x000099100c0a7816 */ /* 0x000fe200000000ff */
[----:B------:R-:W-:Y:S01]  /*09f0*/  IMAD.MOV.U32 R15, RZ, RZ, RZ ;  /* 0x000000ffff0f7224 */ /* 0x000fe200078e00ff */
[----:B------:R-:W-:Y:S02]  /*0a00*/  ULDC UR6, c[0x0][0x0] ;  /* 0x0000000000067ab9 */ /* 0x000fe40000000800 */
[----:B------:R-:W-:-:S04]  /*0a10*/  IABS R11, R10 ;  /* 0x0000000a000b7213 */ /* 0x000fc80000000000 */
[----:B------:R-:W0:Y:S08]  /*0a20*/  I2F.RP R6, R11 ;  /* 0x0000000b00067306 */ /* 0x000e300000209400 */
[----:B0-----:R-:W0:Y:S02]  /*0a30*/  MUFU.RCP R6, R6 ;  /* 0x0000000600067308 */ /* 0x001e240000001000 */
[----:B0-----:R-:W-:-:S06]  /*0a40*/  VIADD R5, R6, 0xffffffe ;  /* 0x0ffffffe06057836 */ /* 0x001fcc0000000000 */
[----:B------:R-:W0:Y:S02]  /*0a50*/  F2I.FTZ.U32.TRUNC.NTZ R5, R5 ;  /* 0x0000000500057305 */ /* 0x000e24000021f000 */
[----:B0-----:R-:W-:-:S04]  /*0a60*/  IMAD.MOV R4, RZ, RZ, -R5 ;  /* 0x000000ffff047224 */ /* 0x001fc800078e0a05 */
[----:B------:R-:W-:Y:S02]  /*0a70*/  IMAD R7, R4, R11, RZ ;  /* 0x0000000b04077224 */ /* 0x000fe400078e02ff */
[----:B------:R-:W-:-:S04]  /*0a80*/  IMAD.MOV.U32 R4, RZ, RZ, RZ ;  /* 0x000000ffff047224 */ /* 0x000fc800078e00ff */
[----:B------:R-:W-:-:S07]  /*0a90*/  IMAD.HI.U32 R4, R5, R7, R4 ;  /* 0x0000000705047227 */ /* 0x000fce00078e0004 */
.L_x_3692:
[----:B------:R-:W-:-:S04]  /*0aa0*/  LEA R6, P0, R14, R2, 0x3 ;  /* 0x000000020e067211 */ /* 0x000fc800078018ff */
[----:B------:R-:W-:-:S05]  /*0ab0*/  LEA.HI.X R7, R14, R3, R15, 0x3, P0 ;  /* 0x000000030e077211 */ /* 0x000fca00000f1c0f */
[----:B------:R-:W2:Y:S01]  /*0ac0*/  LDG.E.64 R8, desc[UR4][R6.64] ;  /* 0x0000000406087981 */ /* 0x000ea2000c1e1b00 */
[-C--:B------:R-:W-:Y:S02]  /*0ad0*/  IABS R17, R10.reuse ;  /* 0x0000000a00117213 */ /* 0x080fe40000000000 */
[----:B------:R-:W-:Y:S02]  /*0ae0*/  IABS R16, R10 ;  /* 0x0000000a00107213 */ /* 0x000fe40000000000 */
[----:B------:R-:W0:Y:S03]  /*0af0*/  I2F.RP R18, R17 ;  /* 0x0000001100127306 */ /* 0x000e260000209400 */
[----:B------:R-:W-:-:S05]  /*0b00*/  IMAD.MOV R23, RZ, RZ, -R16 ;  /* 0x000000ffff177224 */ /* 0x000fca00078e0a10 */
[----:B0-----:R-:W0:Y:S02]  /*0b10*/  MUFU.RCP R18, R18 ;  /* 0x0000001200127308 */ /* 0x001e240000001000 */
[----:B0-----:R-:W-:-:S06]  /*0b20*/  VIADD R5, R18, 0xffffffe ;  /* 0x0ffffffe12057836 */ /* 0x001fcc0000000000 */
[----:B------:R-:W0:Y:S01]  /*0b30*/  F2I.FTZ.U32.TRUNC.NTZ R5, R5 ;  /* 0x0000000500057305 */ /* 0x000e22000021f000 */
[C---:B--2---:R-:W-:Y:S02]  /*0b40*/  PRMT R21, R8.reuse, 0x9910, RZ ;  /* 0x0000991008157816 */ /* 0x044fe400000000ff */
[----:B------:R-:W-:Y:S02]  /*0b50*/  PRMT R25, R8, 0xbb32, RZ ;  /* 0x0000bb3208197816 */ /* 0x000fe400000000ff */
[----:B------:R-:W-:Y:S02]  /*0b60*/  IABS R19, R21 ;  /* 0x0000001500137213 */ /* 0x000fe40000000000 */
[----:B------:R-:W-:Y:S02]  /*0b70*/  IABS R8, R25 ;  /* 0x0000001900087213 */ /* 0x000fe40000000000 */
[-C--:B------:R-:W-:Y:S01]  /*0b80*/  LOP3.LUT R21, R21, R10.reuse, RZ, 0x3c, !PT ;  /* 0x0000000a15157212 */ /* 0x080fe200078e3cff */
[----:B------:R-:W-:Y:S01]  /*0b90*/  IMAD.HI.U32 R16, R4, R19, RZ ;  /* 0x0000001304107227 */ /* 0x000fe200078e00ff */
[----:B------:R-:W-:-:S02]  /*0ba0*/  LOP3.LUT R25, R25, R10, RZ, 0x3c, !PT ;  /* 0x0000000a19197212 */ /* 0x000fc400078e3cff */
[----:B------:R-:W-:Y:S01]  /*0bb0*/  ISETP.GE.AND P3, PT, R21, RZ, PT ;  /* 0x000000ff1500720c */ /* 0x000fe20003f66270 */
[----:B------:R-:W-:Y:S01]  /*0bc0*/  IMAD R18, R16, R23, R19 ;  /* 0x0000001710127224 */ /* 0x000fe200078e0213 */
[C---:B------:R-:W-:Y:S01]  /*0bd0*/  PRMT R19, R9.reuse, 0x9910, RZ ;  /* 0x0000991009137816 */ /* 0x040fe200000000ff */
[----:B0-----:R-:W-:Y:S01]  /*0be0*/  IMAD.MOV R4, RZ, RZ, -R5 ;  /* 0x000000ffff047224 */ /* 0x001fe200078e0a05 */
[----:B------:R-:W-:Y:S02]  /*0bf0*/  PRMT R9, R9, 0xbb32, RZ ;  /* 0x0000bb3209097816 */ /* 0x000fe400000000ff */
[----:B------:R-:W-:Y:S01]  /*0c00*/  ISETP.GT.U32.AND P2, PT, R11, R18, PT ;  /* 0x000000120b00720c */ /* 0x000fe20003f44070 */
[----:B------:R-:W-:Y:S01]  /*0c10*/  IMAD R27, R4, R17, RZ ;  /* 0x00000011041b7224 */ /* 0x000fe200078e02ff */
[----:B------:R-:W-:Y:S01]  /*0c20*/  IABS R24, R9 ;  /* 0x0000000900187213 */ /* 0x000fe20000000000 */
[----:B------:R-:W-:Y:S01]  /*0c30*/  IMAD.MOV.U32 R4, RZ, RZ, RZ ;  /* 0x000000ffff047224 */ /* 0x000fe200078e00ff */
[----:B------:R-:W-:-:S03]  /*0c40*/  LOP3.LUT R9, R9, R10, RZ, 0x3c, !PT ;  /* 0x0000000a09097212 */ /* 0x000fc600078e3cff */
[----:B------:R-:W-:Y:S01]  /*0c50*/  IMAD.HI.U32 R4, R5, R27, R4 ;  /* 0x0000001b05047227 */ /* 0x000fe200078e0004 */
[----:B------:R-:W-:Y:S02]  /*0c60*/  IABS R27, R19 ;  /* 0x00000013001b7213 */ /* 0x000fe40000000000 */
[----:B------:R-:W-:Y:S01]  /*0c70*/  LOP3.LUT R19, R19, R10, RZ, 0x3c, !PT ;  /* 0x0000000a13137212 */ /* 0x000fe200078e3cff */
[----:B------:R-:W-:Y:S02]  /*0c80*/  IMAD.MOV.U32 R5, RZ, RZ, R8 ;  /* 0x000000ffff057224 */ /* 0x000fe400078e0008 */
[----:B------:R-:W-:Y:S02]  /*0c90*/  @!P2 IMAD.IADD R18, R18, 0x1, -R17 ;  /* 0x000000011212a824 */ /* 0x000fe400078e0a11 */
[----:B------:R-:W-:-:S03]  /*0ca0*/  IMAD.HI.U32 R8, R4, R5, RZ ;  /* 0x0000000504087227 */ /* 0x000fc600078e00ff */
[----:B------:R-:W-:Y:S01]  /*0cb0*/  ISETP.GE.U32.AND P0, PT, R18, R11, PT ;  /* 0x0000000b1200720c */ /* 0x000fe20003f06070 */
[----:B------:R-:W-:Y:S02]  /*0cc0*/  IMAD R20, R8, R23, R5 ;  /* 0x0000001708147224 */ /* 0x000fe400078e0205 */
[----:B------:R-:W-:Y:S02]  /*0cd0*/  IMAD.MOV.U32 R11, RZ, RZ, R17 ;  /* 0x000000ffff0b7224 */ /* 0x000fe400078e0011 */
[----:B------:R-:W-:-:S03]  /*0ce0*/  IMAD.HI.U32 R18, R4, R27, RZ ;  /* 0x0000001b04127227 */ /* 0x000fc600078e00ff */
[----:B------:R-:W-:Y:S01]  /*0cf0*/  ISETP.GT.U32.AND P6, PT, R11, R20, PT ;  /* 0x000000140b00720c */ /* 0x000fe20003fc4070 */
[----:B------:R-:W-:-:S04]  /*0d00*/  IMAD.HI.U32 R5, R4, R24, RZ ;  /* 0x0000001804057227 */ /* 0x000fc800078e00ff */
[-C--:B------:R-:W-:Y:S02]  /*0d10*/  IMAD R22, R18, R23.reuse, R27 ;  /* 0x0000001712167224 */ /* 0x080fe400078e021b */
[----:B------:R-:W-:Y:S02]  /*0d20*/  IMAD R24, R5, R23, R24 ;  /* 0x0000001705187224 */ /* 0x000fe400078e0218 */
[----:B------:R-:W-:Y:S01]  /*0d30*/  @!P2 VIADD R16, R16, 0x1 ;  /* 0x000000011010a836 */ /* 0x000fe20000000000 */
[C---:B------:R-:W-:Y:S02]  /*0d40*/  ISETP.GT.U32.AND P5, PT, R11.reuse, R22, PT ;  /* 0x000000160b00720c */ /* 0x040fe40003fa4070 */
[----:B------:R-:W-:Y:S01]  /*0d50*/  ISETP.GT.U32.AND P1, PT, R11, R24, PT ;  /* 0x000000180b00720c */ /* 0x000fe20003f24070 */
[----:B------:R-:W-:Y:S02]  /*0d60*/  @!P6 IMAD.IADD R20, R20, 0x1, -R17 ;  /* 0x000000011414e824 */ /* 0x000fe400078e0a11 */
[----:B------:R-:W-:-:S02]  /*0d70*/  @P0 VIADD R16, R16, 0x1 ;  /* 0x0000000110100836 */ /* 0x000fc40000000000 */
[----:B------:R-:W-:Y:S01]  /*0d80*/  @!P6 VIADD R8, R8, 0x1 ;  /* 0x000000010808e836 */ /* 0x000fe20000000000 */
[----:B------:R-:W-:Y:S01]  /*0d90*/  ISETP.GE.U32.AND P4, PT, R20, R11, PT ;  /* 0x0000000b1400720c */ /* 0x000fe20003f86070 */
[----:B------:R-:W-:Y:S01]  /*0da0*/  @!P3 IMAD.MOV R16, RZ, RZ, -R16 ;  /* 0x000000ffff10b224 */ /* 0x000fe200078e0a10 */
[----:B------:R-:W-:-:S03]  /*0db0*/  ISETP.GE.AND P6, PT, R25, RZ, PT ;  /* 0x000000ff1900720c */ /* 0x000fc60003fc6270 */
[--C-:B------:R-:W-:Y:S02]  /*0dc0*/  @!P5 IMAD.IADD R22, R22, 0x1, -R17.reuse ;  /* 0x000000011616d824 */ /* 0x100fe400078e0a11 */
[----:B------:R-:W-:Y:S01]  /*0dd0*/  @!P1 IMAD.IADD R24, R24, 0x1, -R17 ;  /* 0x0000000118189824 */ /* 0x000fe200078e0a11 */
[----:B------:R-:W-:Y:S01]  /*0de0*/  LOP3.LUT R17, RZ, R10, RZ, 0x33, !PT ;  /* 0x0000000aff117212 */ /* 0x000fe200078e33ff */
[----:B------:R-:W-:Y:S01]  /*0df0*/  @!P5 VIADD R18, R18, 0x1 ;  /* 0x000000011212d836 */ /* 0x000fe20000000000 */
[-C--:B------:R-:W-:Y:S01]  /*0e00*/  ISETP.GE.U32.AND P2, PT, R22, R11.reuse, PT ;  /* 0x0000000b1600720c */ /* 0x080fe20003f46070 */
[----:B------:R-:W-:Y:S01]  /*0e10*/  @!P1 VIADD R5, R5, 0x1 ;  /* 0x0000000105059836 */ /* 0x000fe20000000000 */
[----:B------:R-:W-:Y:S01]  /*0e20*/  ISETP.GE.U32.AND P0, PT, R24, R11, PT ;  /* 0x0000000b1800720c */ /* 0x000fe20003f06070 */
[----:B------:R-:W-:Y:S01]  /*0e30*/  @P4 VIADD R8, R8, 0x1 ;  /* 0x0000000108084836 */ /* 0x000fe20000000000 */
[----:B------:R-:W-:Y:S02]  /*0e40*/  ISETP.GE.AND P5, PT, R19, RZ, PT ;  /* 0x000000ff1300720c */ /* 0x000fe40003fa6270 */
[----:B------:R-:W-:Y:S01]  /*0e50*/  ISETP.GE.AND P4, PT, R9, RZ, PT ;  /* 0x000000ff0900720c */ /* 0x000fe20003f86270 */
[----:B------:R-:W-:Y:S01]  /*0e60*/  @!P6 IMAD.MOV R8, RZ, RZ, -R8 ;  /* 0x000000ffff08e224 */ /* 0x000fe200078e0a08 */
[----:B------:R-:W-:-:S04]  /*0e70*/  ISETP.NE.AND P1, PT, R12, RZ, PT ;  /* 0x000000ff0c00720c */ /* 0x000fc80003f25270 */
[C---:B------:R-:W-:Y:S01]  /*0e80*/  SEL R16, R17.reuse, R16, !P1 ;  /* 0x0000001011107207 */ /* 0x040fe20004800000 */
[----:B------:R-:W-:Y:S01]  /*0e90*/  @P2 VIADD R18, R18, 0x1 ;  /* 0x0000000112122836 */ /* 0x000fe20000000000 */
[----:B------:R-:W-:Y:S01]  /*0ea0*/  SEL R9, R17, R8, !P1 ;  /* 0x0000000811097207 */ /* 0x000fe20004800000 */
[----:B------:R-:W-:Y:S01]  /*0eb0*/  @P0 VIADD R5, R5, 0x1 ;  /* 0x0000000105050836 */ /* 0x000fe20000000000 */
[----:B------:R-:W-:Y:S01]  /*0ec0*/  IADD3 R14, P0, R14, UR6, RZ ;  /* 0x000000060e0e7c10 */ /* 0x000fe2000ff1e0ff */
[----:B------:R-:W-:Y:S01]  /*0ed0*/  @!P5 IMAD.MOV R18, RZ, RZ, -R18 ;  /* 0x000000ffff12d224 */ /* 0x000fe200078e0a12 */
[----:B------:R-:W-:Y:S01]  /*0ee0*/  PRMT R8, R16, 0x5410, R9 ;  /* 0x0000541010087816 */ /* 0x000fe20000000009 */
[----:B------:R-:W-:Y:S02]  /*0ef0*/  @!P4 IMAD.MOV R5, RZ, RZ, -R5 ;  /* 0x000000ffff05c224 */ /* 0x000fe400078e0a05 */
[----:B------:R-:W-:Y:S01]  /*0f00*/  IMAD.X R15, RZ, RZ, R15, P0 ;  /* 0x000000ffff0f7224 */ /* 0x000fe200000e060f */
[----:B------:R-:W-:-:S02]  /*0f10*/  SEL R18, R17, R18, !P1 ;  /* 0x0000001211127207 */ /* 0x000fc40004800000 */
[----:B------:R-:W-:Y:S02]  /*0f20*/  SEL R5, R17, R5, !P1 ;  /* 0x0000000511057207 */ /* 0x000fe40004800000 */
[----:B------:R-:W-:Y:S02]  /*0f30*/  ISETP.LT.U32.AND P1, PT, R14, 0x4000, PT ;  /* 0x000040000e00780c */ /* 0x000fe40003f21070 */
[----:B------:R-:W-:Y:S01]  /*0f40*/  PRMT R9, R18, 0x5410, R5 ;  /* 0x0000541012097816 */ /* 0x000fe20000000005 */
[C---:B------:R-:W-:Y:S01]  /*0f50*/  IMAD.SHL.U32 R5, R14.reuse, 0x4, RZ ;  /* 0x000000040e057824 */ /* 0x040fe200078e00ff */
[----:B------:R-:W-:Y:S02]  /*0f60*/  SHF.L.U64.HI R16, R14, 0x2, R15 ;  /* 0x000000020e107819 */ /* 0x000fe4000001020f */
[----:B------:R-:W-:Y:S01]  /*0f70*/  ISETP.LT.U32.AND.EX P1, PT, R15, RZ, PT, P1 ;  /* 0x000000ff0f00720c */ /* 0x000fe20003f21110 */
[----:B------:R0:W-:Y:S01]  /*0f80*/  STG.E.64 desc[UR4][R6.64], R8 ;  /* 0x0000000806007986 */ /* 0x0001e2000c101b04 */
[----:B------:R-:W-:-:S04]  /*0f90*/  ISETP.GE.U32.AND P0, PT, R5, R0, PT ;  /* 0x000000000500720c */ /* 0x000fc80003f06070 */
[----:B------:R-:W-:-:S13]  /*0fa0*/  ISETP.GE.AND.EX P0, PT, R16, R13, PT, P0 ;  /* 0x0000000d1000720c */ /* 0x000fda0003f06300 */
[----:B0-----:R-:W-:Y:S05]  /*0fb0*/  @!P0 BRA P1, `(.L_x_3692) ;  /* 0xfffffff800b88947 */ /* 0x001fea000083ffff */
[----:B------:R-:W-:Y:S05]  /*0fc0*/  EXIT ;  /* 0x000000000000794d */ /* 0x000fea0003800000 */
.L_x_3693:
        /* <DEDUP_REMOVED lines=11> */
.L_x_4043:


//--------------------- .text._ZN2at6native61_GLOBAL__N__44eb8e94_28_ForeachBinaryOpScalarList_cu_dda10a6925multi_tensor_apply_kernelINS1_28TensorListScalarListMetadataIlLi1EEENS1_25BinaryOpScalarListFunctorIlLi1ELi1ELi0EEEJSt7dividesIlEEEEvT_T0_DpT1_ --------------------------
	.section	.text._ZN2at6native61_GLOBAL__N__44eb8e94_28_ForeachBinaryOpScalarList_cu_dda10a6925multi_tensor_apply_kernelINS1_28TensorListScalarListMetadataIlLi1EEENS1_25BinaryOpScalarListFunctorIlLi1ELi1ELi0EEEJSt7dividesIlEEEEvT_T0_DpT1_,"ax",@progbits
	.align	128
.text._ZN2at6native61_GLOBAL__N__44eb8e94_28_ForeachBinaryOpScalarList_cu_dda10a6925multi_tensor_apply_kernelINS1_28TensorListScalarListMetadataIlLi1EEENS1_25BinaryOpScalarListFunctorIlLi1ELi1ELi0EEEJSt7dividesIlEEEEvT_T0_DpT1_:
        .type           _ZN2at6native61_GLOBAL__N__44eb8e94_28_ForeachBinaryOpScalarList_cu_dda10a6925multi_tensor_apply_kernelINS1_28TensorListScalarListMetadataIlLi1EEENS1_25BinaryOpScalarListFunctorIlLi1ELi1ELi0EEEJSt7dividesIlEEEEvT_T0_DpT1_,@function
        .size           _ZN2at6native61_GLOBAL__N__44eb8e94_28_ForeachBinaryOpScalarList_cu_dda10a6925multi_tensor_apply_kernelINS1_28TensorListScalarListMetadataIlLi1EEENS1_25BinaryOpScalarListFunctorIlLi1ELi1ELi0EEEJSt7dividesIlEEEEvT_T0_DpT1_,(.L_x_4044 - _ZN2at6native61_GLOBAL__N__44eb8e94_28_ForeachBinaryOpScalarList_cu_dda10a6925multi_tensor_apply_kernelINS1_28TensorListScalarListMetadataIlLi1EEENS1_25BinaryOpScalarListFunctorIlLi1ELi1ELi0EEEJSt7dividesIlEEEEvT_T0_DpT1_)
        .other          _ZN2at6native61_GLOBAL__N__44eb8e94_28_ForeachBinaryOpScalarList_cu_dda10a6925multi_tensor_apply_kernelINS1_28TensorListScalarListMetadataIlLi1EEENS1_25BinaryOpScalarListFunctorIlLi1ELi1ELi0EEEJSt7dividesIlEEEEvT_T0_DpT1_,@"STO_CUDA_ENTRY STV_DEFAULT"
_ZN2at6native61_GLOBAL__N__44eb8e94_28_ForeachBinaryOpScalarList_cu_dda10a6925multi_tensor_apply_kernelINS1_28TensorListScalarListMetadataIlLi1EEENS1_25BinaryOpScalarListFunctorIlLi1ELi1ELi0EEEJSt7dividesIlEEEEvT_T0_DpT1_:
        /* <DEDUP_REMOVED lines=28> */
.L_x_3707:
[----:B0-----:R-:W-:Y:S01]  /*01c0*/  IADD3 R6, P0, R0, UR4, RZ ;  /* 0x0000000400067c10 */ /* 0x001fe2000ff1e0ff */
[----:B------:R-:W-:Y:S01]  /*01d0*/  IMAD.U32 R7, RZ, RZ, UR11 ;  /* 0x0000000bff077e24 */ /* 0x000fe2000f8e00ff */
[----:B------:R-:W-:Y:S02]  /*01e0*/  MOV R4, UR11 ;  /* 0x0000000b00047c02 */ /* 0x000fe40008000f00 */
[C---:B------:R-:W-:Y:S01]  /*01f0*/  IADD3 R2, P1, R6.reuse, UR11, RZ ;  /* 0x0000000b06027c10 */ /* 0x040fe2000ff3e0ff */
[----:B------:R-:W-:Y:S01]  /*0200*/  IMAD.X R9, RZ, RZ, UR5, P0 ;  /* 0x00000005ff097e24 */ /* 0x000fe200080e06ff */
[----:B------:R-:W-:Y:S02]  /*0210*/  LEA R12, P4, R6, UR8, 0x3 ;  /* 0x00000008060c7c11 */ /* 0x000fe4000f8818ff */
[C---:B------:R-:W-:Y:S01]  /*0220*/  ISETP.GE.U32.AND P2, PT, R2.reuse, 0x10000, PT ;  /* 0x000100000200780c */ /* 0x040fe20003f46070 */
[----:B------:R-:W-:Y:S01]  /*0230*/  IMAD.X R3, RZ, RZ, R9, P1 ;  /* 0x000000ffff037224 */ /* 0x000fe200008e0609 */
[----:B------:R-:W-:-:S02]  /*0240*/  ISETP.LT.U32.AND P0, PT, R2, UR13, PT ;  /* 0x0000000d02007c0c */ /* 0x000fc4000bf01070 */
[C---:B------:R-:W-:Y:S02]  /*0250*/  ISETP.GE.U32.AND P1, PT, R6.reuse, 0x10000, PT ;  /* 0x000100000600780c */ /* 0x040fe40003f26070 */
[----:B------:R-:W-:Y:S02]  /*0260*/  ISETP.GE.U32.AND.EX P2, PT, R3, RZ, PT, P2 ;  /* 0x000000ff0300720c */ /* 0x000fe40003f46120 */
[----:B------:R-:W-:Y:S02]  /*0270*/  ISETP.GE.U32.AND.EX P1, PT, R9, RZ, PT, P1 ;  /* 0x000000ff0900720c */ /* 0x000fe40003f26110 */
[----:B------:R-:W-:Y:S02]  /*0280*/  ISETP.LT.AND.EX P2, PT, R3, UR10, !P2, P0 ;  /* 0x0000000a03007c0c */ /* 0x000fe4000d741300 */
[----:B------:R-:W-:Y:S02]  /*0290*/  ISETP.LT.U32.AND P0, PT, R6, UR13, PT ;  /* 0x0000000d06007c0c */ /* 0x000fe4000bf01070 */
[----:B------:R-:W-:-:S02]  /*02a0*/  LEA R10, P3, R2, UR8, 0x3 ;  /* 0x00000008020a7c11 */ /* 0x000fc4000f8618ff */
[----:B------:R-:W-:Y:S02]  /*02b0*/  ISETP.LT.AND.EX P1, PT, R9, UR10, !P1, P0 ;  /* 0x0000000a09007c0c */ /* 0x000fe4000cf21300 */
[----:B------:R-:W-:Y:S01]  /*02c0*/  LEA.HI.X R11, R2, UR9, R3, 0x3, P3 ;  /* 0x00000009020b7c11 */ /* 0x000fe200098f1c03 */
[----:B------:R-:W-:Y:S01]  /*02d0*/  IMAD R3, R4, 0x3, RZ ;  /* 0x0000000304037824 */ /* 0x000fe200078e02ff */
[----:B------:R-:W-:Y:S02]  /*02e0*/  CS2R R4, SRZ ;  /* 0x0000000000047805 */ /* 0x000fe4000001ff00 */
[----:B------:R-:W-:Y:S02]  /*02f0*/  LEA.HI.X R13, R6, UR9, R9, 0x3, P4 ;  /* 0x00000009060d7c11 */ /* 0x000fe4000a0f1c09 */
[-C--:B------:R-:W-:Y:S02]  /*0300*/  LEA R7, P3, R7, R6.reuse, 0x1 ;  /* 0x0000000607077211 */ /* 0x080fe400078608ff */
[----:B------:R-:W-:-:S02]  /*0310*/  IADD3 R2, P5, R3, R6, RZ ;  /* 0x0000000603027210 */ /* 0x000fc40007fbe0ff */
[C---:B------:R-:W-:Y:S01]  /*0320*/  ISETP.GE.U32.AND P6, PT, R7.reuse, 0x10000, PT ;  /* 0x000100000700780c */ /* 0x040fe20003fc6070 */
[--C-:B------:R-:W-:Y:S01]  /*0330*/  IMAD.X R14, RZ, RZ, R9.reuse, P3 ;  /* 0x000000ffff0e7224 */ /* 0x100fe200018e0609 */
[----:B------:R-:W2:Y:S01]  /*0340*/  @P1 LDG.E.64 R4, desc[UR14][R12.64] ;  /* 0x0000000e0c041981 */ /* 0x000ea2000c1e1b00 */
[----:B------:R-:W-:Y:S01]  /*0350*/  IMAD.X R3, RZ, RZ, R9, P5 ;  /* 0x000000ffff037224 */ /* 0x000fe200028e0609 */
[----:B------:R-:W-:Y:S02]  /*0360*/  ISETP.GE.U32.AND P4, PT, R2, 0x10000, PT ;  /* 0x000100000200780c */ /* 0x000fe40003f86070 */
[----:B------:R-:W-:Y:S02]  /*0370*/  ISETP.LT.U32.AND P0, PT, R7, UR13, PT ;  /* 0x0000000d07007c0c */ /* 0x000fe4000bf01070 */
[----:B------:R-:W-:Y:S02]  /*0380*/  ISETP.GE.U32.AND.EX P6, PT, R14, RZ, PT, P6 ;  /* 0x000000ff0e00720c */ /* 0x000fe40003fc6160 */
[----:B------:R-:W-:-:S02]  /*0390*/  ISETP.LT.U32.AND P3, PT, R2, UR13, PT ;  /* 0x0000000d02007c0c */ /* 0x000fc4000bf61070 */
[C---:B------:R-:W-:Y:S02]  /*03a0*/  ISETP.GE.U32.AND.EX P4, PT, R3.reuse, RZ, PT, P4 ;  /* 0x000000ff0300720c */ /* 0x040fe40003f86140 */
[----:B------:R-:W-:Y:S02]  /*03b0*/  ISETP.LT.AND.EX P0, PT, R14, UR10, !P6, P0 ;  /* 0x0000000a0e007c0c */ /* 0x000fe4000f701300 */
[----:B------:R-:W-:Y:S02]  /*03c0*/  ISETP.LT.AND.EX P3, PT, R3, UR10, !P4, P3 ;  /* 0x0000000a03007c0c */ /* 0x000fe4000e761330 */
[----:B------:R-:W-:Y:S02]  /*03d0*/  LEA R8, P5, R7, UR8, 0x3 ;  /* 0x0000000807087c11 */ /* 0x000fe4000f8a18ff */
[----:B------:R-:W-:Y:S02]  /*03e0*/  LEA R6, P6, R2, UR8, 0x3 ;  /* 0x0000000802067c11 */ /* 0x000fe4000f8c18ff */
[----:B------:R-:W-:-:S02]  /*03f0*/  CS2R R16, SRZ ;  /* 0x0000000000107805 */ /* 0x000fc4000001ff00 */
[----:B------:R-:W-:Y:S02]  /*0400*/  LEA.HI.X R9, R7, UR9, R14, 0x3, P5 ;  /* 0x0000000907097c11 */ /* 0x000fe4000a8f1c0e */
[----:B------:R-:W-:Y:S02]  /*0410*/  CS2R R14, SRZ ;  /* 0x00000000000e7805 */ /* 0x000fe4000001ff00 */
[----:B------:R-:W-:Y:S02]  /*0420*/  CS2R R28, SRZ ;  /* 0x00000000001c7805 */ /* 0x000fe4000001ff00 */
[----:B------:R-:W-:Y:S01]  /*0430*/  LEA.HI.X R7, R2, UR9, R3, 0x3, P6 ;  /* 0x0000000902077c11 */ /* 0x000fe2000b0f1c03 */
[----:B------:R0:W5:Y:S04]  /*0440*/  @P2 LDG.E.64 R16, desc[UR14][R10.64] ;  /* 0x0000000e0a102981 */ /* 0x000168000c1e1b00 */
        /* <DEDUP_REMOVED lines=8> */
[----:B------:R-:W-:Y:S01]  /*04d0*/  IMAD.U32 R21, RZ, RZ, UR7 ;  /* 0x00000007ff157e24 */ /* 0x000fe2000f8e00ff */
[----:B------:R-:W-:Y:S01]  /*04e0*/  MOV R22, R5 ;  /* 0x0000000500167202 */ /* 0x000fe20000000f00 */
[----:B------:R-:W-:Y:S01]  /*04f0*/  IMAD.U32 R20, RZ, RZ, UR6 ;  /* 0x00000006ff147e24 */ /* 0x000fe2000f8e00ff */
[----:B------:R-:W-:Y:S01]  /*0500*/  MOV R5, 0x550 ;  /* 0x0000055000057802 */ /* 0x000fe20000000f00 */
[----:B------:R-:W-:Y:S02]  /*0510*/  IMAD.MOV.U32 R3, RZ, RZ, R4 ;  /* 0x000000ffff037224 */ /* 0x000fe400078e0004 */
[----:B------:R-:W-:Y:S02]  /*0520*/  IMAD.MOV.U32 R19, RZ, RZ, R2 ;  /* 0x000000ffff137224 */ /* 0x000fe400078e0002 */
[----:B------:R-:W-:-:S07]  /*0530*/  IMAD.MOV.U32 R18, RZ, RZ, R21 ;  /* 0x000000ffff127224 */ /* 0x000fce00078e0015 */
[----:B-----5:R-:W-:Y:S05]  /*0540*/  CALL.REL.NOINC `($__internal_12_$__cuda_sm20_div_s64) ;  /* 0x0000001400107944 */ /* 0x020fea0003c00000 */
[----:B------:R-:W-:Y:S01]  /*0550*/  IMAD.MOV.U32 R26, RZ, RZ, R4 ;  /* 0x000000ffff1a7224 */ /* 0x000fe200078e0004 */
[----:B------:R-:W-:Y:S01]  /*0560*/  MOV R27, R19 ;  /* 0x00000013001b7202 */ /* 0x000fe20000000f00 */
[----:B------:R-:W-:Y:S06]  /*0570*/  BRA `(.L_x_3697) ;  /* 0x00000000004c7947 */ /* 0x000fec0003800000 */
.L_x_3696:
        /* <DEDUP_REMOVED lines=18> */
[----:B------:R-:W-:-:S07]  /*06a0*/  @!P6 LOP3.LUT R26, RZ, UR6, RZ, 0x33, !PT ;  /* 0x00000006ff1aec12 */ /* 0x000fce000f8e33ff */
.L_x_3697:
[----:B------:R-:W-:Y:S05]  /*06b0*/  BSYNC B0 ;  /* 0x0000000000007941 */ /* 0x000fea0003800000 */
.L_x_3695:
[----:B-----5:R-:W-:Y:S01]  /*06c0*/  LOP3.LUT R2, R17, UR7, RZ, 0xfc, !PT ;  /* 0x0000000711027c12 */ /* 0x020fe2000f8efcff */
[----:B------:R-:W-:Y:S03]  /*06d0*/  BSSY B0, `(.L_x_3698) ;  /* 0x0000024000007945 */ /* 0x000fe60003800000 */
[----:B------:R-:W-:-:S13]  /*06e0*/  ISETP.NE.U32.AND P4, PT, R2, RZ, PT ;  /* 0x000000ff0200720c */ /* 0x000fda0003f85070 */
[----:B------:R-:W-:Y:S05]  /*06f0*/  @!P4 BRA `(.L_x_3699) ;  /* 0x000000000034c947 */ /* 0x000fea0003800000 */
[----:B------:R-:W-:Y:S01]  /*0700*/  MOV R5, UR7 ;  /* 0x0000000700057c02 */ /* 0x000fe20008000f00 */
[----:B------:R-:W-:Y:S02]  /*0710*/  IMAD.U32 R2, RZ, RZ, UR6 ;  /* 0x00000006ff027e24 */ /* 0x000fe4000f8e00ff */
[----:B------:R-:W-:Y:S01]  /*0720*/  IMAD.U32 R3, RZ, RZ, UR7 ;  /* 0x00000007ff037e24 */ /* 0x000fe2000f8e00ff */
[----:B------:R-:W-:Y:S01]  /*0730*/  MOV R18, R5 ;  /* 0x0000000500127202 */ /* 0x000fe20000000f00 */
[----:B------:R-:W-:Y:S01]  /*0740*/  IMAD.U32 R4, RZ, RZ, UR6 ;  /* 0x00000006ff047e24 */ /* 0x000fe2000f8e00ff */
[----:B------:R-:W-:Y:S01]  /*0750*/  MOV R5, 0x7a0 ;  /* 0x000007a000057802 */ /* 0x000fe20000000f00 */
[----:B------:R-:W-:Y:S02]  /*0760*/  IMAD.MOV.U32 R3, RZ, RZ, R16 ;  /* 0x000000ffff037224 */ /* 0x000fe400078e0010 */
[----:B------:R-:W-:Y:S02]  /*0770*/  IMAD.MOV.U32 R22, RZ, RZ, R17 ;  /* 0x000000ffff167224 */ /* 0x000fe400078e0011 */
[----:B------:R-:W-:-:S07]  /*0780*/  IMAD.MOV.U32 R19, RZ, RZ, R2 ;  /* 0x000000ffff137224 */ /* 0x000fce00078e0002 */
[----:B------:R-:W-:Y:S05]  /*0790*/  CALL.REL.NOINC `($__internal_12_$__cuda_sm20_div_s64) ;  /* 0x00000010007c7944 */ /* 0x000fea0003c00000 */
[----:B------:R-:W-:Y:S02]  /*07a0*/  IMAD.MOV.U32 R16, RZ, RZ, R4 ;  /* 0x000000ffff107224 */ /* 0x000fe400078e0004 */
[----:B------:R-:W-:Y:S01]  /*07b0*/  IMAD.MOV.U32 R17, RZ, RZ, R19 ;  /* 0x000000ffff117224 */ /* 0x000fe200078e0013 */
[----:B------:R-:W-:Y:S06]  /*07c0*/  BRA `(.L_x_3700) ;  /* 0x0000000000507947 */ /* 0x000fec0003800000 */
.L_x_3699:
[----:B------:R-:W0:Y:S01]  /*07d0*/  I2F.U32.RP R4, UR6 ;  /* 0x0000000600047d06 */ /* 0x000e220008209000 */
[----:B------:R-:W-:Y:S01]  /*07e0*/  IADD3 R17, RZ, -UR6, RZ ;  /* 0x80000006ff117c10 */ /* 0x000fe2000fffe0ff */
[----:B------:R-:W-:Y:S01]  /*07f0*/  IMAD.MOV.U32 R2, RZ, RZ, RZ ;  /* 0x000000ffff027224 */ /* 0x000fe200078e00ff */
[----:B------:R-:W-:-:S05]  /*0800*/  ISETP.NE.U32.AND P6, PT, RZ, UR6, PT ;  /* 0x00000006ff007c0c */ /* 0x000fca000bfc5070 */
[----:B0-----:R-:W0:Y:S02]  /*0810*/  MUFU.RCP R4, R4 ;  /* 0x0000000400047308 */ /* 0x001e240000001000 */
[----:B0-----:R-:W-:-:S06]  /*0820*/  VIADD R5, R4, 0xffffffe ;  /* 0x0ffffffe04057836 */ /* 0x001fcc0000000000 */
[----:B------:R-:W0:Y:S02]  /*0830*/  F2I.FTZ.U32.TRUNC.NTZ R3, R5 ;  /* 0x0000000500037305 */ /* 0x000e24000021f000 */
[----:B0-----:R-:W-:-:S04]  /*0840*/  IMAD R17, R17, R3, RZ ;  /* 0x0000000311117224 */ /* 0x001fc800078e02ff */
[----:B------:R-:W-:-:S06]  /*0850*/  IMAD.HI.U32 R17, R3, R17, R2 ;  /* 0x0000001103117227 */ /* 0x000fcc00078e0002 */
[----:B------:R-:W-:-:S04]  /*0860*/  IMAD.HI.U32 R2, R17, R16, RZ ;  /* 0x0000001011027227 */ /* 0x000fc800078e00ff */
[----:B------:R-:W-:Y:S02]  /*0870*/  IMAD.MOV R3, RZ, RZ, -R2 ;  /* 0x000000ffff037224 */ /* 0x000fe400078e0a02 */
[----:B------:R-:W-:Y:S02]  /*0880*/  IMAD.MOV.U32 R17, RZ, RZ, RZ ;  /* 0x000000ffff117224 */ /* 0x000fe400078e00ff */
        /* <DEDUP_REMOVED lines=8> */
.L_x_3700:
[----:B------:R-:W-:Y:S05]  /*0910*/  BSYNC B0 ;  /* 0x0000000000007941 */ /* 0x000fea0003800000 */
.L_x_3698:
[----:B------:R-:W-:Y:S01]  /*0920*/  LOP3.LUT R2, R15, UR7, RZ, 0xfc, !PT ;  /* 0x000000070f027c12 */ /* 0x000fe2000f8efcff */
[----:B------:R-:W-:Y:S03]  /*0930*/  BSSY B0, `(.L_x_3701) ;  /* 0x0000024000007945 */ /* 0x000fe60003800000 */
[----:B------:R-:W-:-:S13]  /*0940*/  ISETP.NE.U32.AND P4, PT, R2, RZ, PT ;  /* 0x000000ff0200720c */ /* 0x000fda0003f85070 */
[----:B------:R-:W-:Y:S05]  /*0950*/  @!P4 BRA `(.L_x_3702) ;  /* 0x000000000034c947 */ /* 0x000fea0003800000 */
[----:B------:R-:W-:Y:S01]  /*0960*/  MOV R2, UR6 ;  /* 0x0000000600027c02 */ /* 0x000fe20008000f00 */
[----:B------:R-:W-:Y:S02]  /*0970*/  IMAD.U32 R5, RZ, RZ, UR7 ;  /* 0x00000007ff057e24 */ /* 0x000fe4000f8e00ff */
[----:B------:R-:W-:Y:S01]  /*0980*/  IMAD.U32 R3, RZ, RZ, UR7 ;  /* 0x00000007ff037e24 */ /* 0x000fe2000f8e00ff */
[----:B------:R-:W-:Y:S01]  /*0990*/  MOV R3, R14 ;  /* 0x0000000e00037202 */ /* 0x000fe20000000f00 */
[----:B------:R-:W-:Y:S01]  /*09a0*/  IMAD.MOV.U32 R18, RZ, RZ, R5 ;  /* 0x000000ffff127224 */ /* 0x000fe200078e0005 */
[----:B------:R-:W-:Y:S01]  /*09b0*/  MOV R5, 0xa00 ;  /* 0x00000a0000057802 */ /* 0x000fe20000000f00 */
[----:B------:R-:W-:Y:S02]  /*09c0*/  IMAD.U32 R4, RZ, RZ, UR6 ;  /* 0x00000006ff047e24 */ /* 0x000fe4000f8e00ff */
[----:B------:R-:W-:Y:S02]  /*09d0*/  IMAD.MOV.U32 R22, RZ, RZ, R15 ;  /* 0x000000ffff167224 */ /* 0x000fe400078e000f */
[----:B------:R-:W-:-:S07]  /*09e0*/  IMAD.MOV.U32 R19, RZ, RZ, R2 ;  /* 0x000000ffff137224 */ /* 0x000fce00078e0002 */
[----:B------:R-:W-:Y:S05]  /*09f0*/  CALL.REL.NOINC `($__internal_12_$__cuda_sm20_div_s64) ;  /* 0x0000000c00e47944 */ /* 0x000fea0003c00000 */
[----:B------:R-:W-:Y:S01]  /*0a00*/  MOV R14, R4 ;  /* 0x00000004000e7202 */ /* 0x000fe20000000f00 */
[----:B------:R-:W-:Y:S01]  /*0a10*/  IMAD.MOV.U32 R15, RZ, RZ, R19 ;  /* 0x000000ffff0f7224 */ /* 0x000fe200078e0013 */
[----:B------:R-:W-:Y:S06]  /*0a20*/  BRA `(.L_x_3703) ;  /* 0x0000000000507947 */ /* 0x000fec0003800000 */
.L_x_3702:
[----:B------:R-:W0:Y:S01]  /*0a30*/  I2F.U32.RP R4, UR6 ;  /* 0x0000000600047d06 */ /* 0x000e220008209000 */
[----:B------:R-:W-:Y:S01]  /*0a40*/  HFMA2.MMA R2, -RZ, RZ, 0, 0 ;  /* 0x00000000ff027435 */ /* 0x000fe200000001ff */
[----:B------:R-:W-:Y:S01]  /*0a50*/  IMAD R15, RZ, RZ, -UR6 ;  /* 0x80000006ff0f7e24 */ /* 0x000fe2000f8e02ff */
        /* <DEDUP_REMOVED lines=17> */
.L_x_3703:
[----:B------:R-:W-:Y:S05]  /*0b70*/  BSYNC B0 ;  /* 0x0000000000007941 */ /* 0x000fea0003800000 */
.L_x_3701:
        /* <DEDUP_REMOVED lines=14> */
[----:B------:R-:W-:Y:S01]  /*0c60*/  IMAD.MOV.U32 R5, RZ, RZ, R19 ;  /* 0x000000ffff057224 */ /* 0x000fe200078e0013 */
[----:B------:R-:W-:Y:S06]  /*0c70*/  BRA `(.L_x_3706) ;  /* 0x00000000004c7947 */ /* 0x000fec0003800000 */
.L_x_3705:
[----:B------:R-:W0:Y:S01]  /*0c80*/  I2F.U32.RP R5, UR6 ;  /* 0x0000000600057d06 */ /* 0x000e220008209000 */
[----:B------:R-:W-:Y:S01]  /*0c90*/  IMAD R19, RZ, RZ, -UR6 ;  /* 0x80000006ff137e24 */ /* 0x000fe2000f8e02ff */
[----:B------:R-:W-:-:S06]  /*0ca0*/  ISETP.NE.U32.AND P6, PT, RZ, UR6, PT ;  /* 0x00000006ff007c0c */ /* 0x000fcc000bfc5070 */
[----:B0-----:R-:W0:Y:S02]  /*0cb0*/  MUFU.RCP R5, R5 ;  /* 0x0000000500057308 */ /* 0x001e240000001000 */
[----:B0-----:R-:W-:Y:S01]  /*0cc0*/  IADD3 R2, R5, 0xffffffe, RZ ;  /* 0x0ffffffe05027810 */ /* 0x001fe20007ffe0ff */
[----:B------:R-:W-:-:S05]  /*0cd0*/  IMAD.MOV.U32 R5, RZ, RZ, RZ ;  /* 0x000000ffff057224 */ /* 0x000fca00078e00ff */
        /* <DEDUP_REMOVED lines=8> */
[----:B------:R-:W-:Y:S01]  /*0d60*/  @P4 IADD3 R28, R28, -UR6, RZ ;  /* 0x800000061c1c4c10 */ /* 0x000fe2000fffe0ff */
[----:B------:R-:W-:-:S03]  /*0d70*/  @P4 VIADD R4, R4, 0x1 ;  /* 0x0000000104044836 */ /* 0x000fc60000000000 */
[----:B------:R-:W-:-:S13]  /*0d80*/  ISETP.GE.U32.AND P5, PT, R28, UR6, PT ;  /* 0x000000061c007c0c */ /* 0x000fda000bfa6070 */
[----:B------:R-:W-:Y:S01]  /*0d90*/  @P5 VIADD R4, R4, 0x1 ;  /* 0x0000000104045836 */ /* 0x000fe20000000000 */
[----:B------:R-:W-:-:S07]  /*0da0*/  @!P6 LOP3.LUT R4, RZ, UR6, RZ, 0x33, !PT ;  /* 0x00000006ff04ec12 */ /* 0x000fce000f8e33ff */
.L_x_3706:
[----:B------:R-:W-:Y:S05]  /*0db0*/  BSYNC B0 ;  /* 0x0000000000007941 */ /* 0x000fea0003800000 */
.L_x_3704:
[----:B------:R-:W-:Y:S01]  /*0dc0*/  UIMAD.WIDE.U32 UR4, UR11, 0x4, UR4 ;  /* 0x000000040b0478a5 */ /* 0x000fe2000f8e0004 */
[----:B------:R1:W-:Y:S03]  /*0dd0*/  @P1 STG.E.64 desc[UR14][R12.64], R26 ;  /* 0x0000001a0c001986 */ /* 0x0003e6000c101b0e */
[----:B------:R-:W-:Y:S01]  /*0de0*/  UISETP.LT.U32.AND UP1, UPT, UR4, UR13, UPT ;  /* 0x0000000d0400728c */ /* 0x000fe2000bf21070 */
[----:B------:R1:W-:Y:S01]  /*0df0*/  @P2 STG.E.64 desc[UR14][R10.64], R16 ;  /* 0x000000100a002986 */ /* 0x0003e2000c101b0e */
[----:B------:R-:W-:Y:S01]  /*0e00*/  UISETP.GE.U32.AND UP0, UPT, UR4, 0x10000, UPT ;  /* 0x000100000400788c */ /* 0x000fe2000bf06070 */
[----:B------:R-:W-:Y:S01]  /*0e10*/  IMAD.U32 R3, RZ, RZ, UR5 ;  /* 0x00000005ff037e24 */ /* 0x000fe2000f8e00ff */
[----:B------:R-:W-:Y:S01]  /*0e20*/  MOV R2, UR4 ;  /* 0x0000000400027c02 */ /* 0x000fe20008000f00 */
[----:B------:R1:W-:Y:S01]  /*0e30*/  @P0 STG.E.64 desc[UR14][R8.64], R14 ;  /* 0x0000000e08000986 */ /* 0x0003e2000c101b0e */
[----:B------:R-:W-:Y:S01]  /*0e40*/  UISETP.GE.U32.AND.EX UP0, UPT, UR5, URZ, UPT, UP0 ;  /* 0x0000003f0500728c */ /* 0x000fe2000bf06100 */
[----:B------:R-:W-:-:S02]  /*0e50*/  PLOP3.LUT P0, PT, PT, PT, UP1, 0x80, 0x0 ;  /* 0x000000000000781c */ /* 0x000fc40003f0f018 */
[----:B------:R1:W-:Y:S02]  /*0e60*/  @P3 STG.E.64 desc[UR14][R6.64], R4 ;  /* 0x0000000406003986 */ /* 0x0003e4000c101b0e */
[----:B------:R-:W-:Y:S02]  /*0e70*/  ISETP.LT.AND.EX P0, PT, R3, UR10, PT, P0 ;  /* 0x0000000a03007c0c */ /* 0x000fe4000bf01300 */
[----:B------:R-:W-:-:S13]  /*0e80*/  PLOP3.LUT P1, PT, PT, PT, UP0, 0x80, 0x0 ;  /* 0x000000000000781c */ /* 0x000fda0003f2f008 */
[----:B-1----:R-:W-:Y:S05]  /*0e90*/  @!P1 BRA P0, `(.L_x_3707) ;  /* 0xfffffff000c89947 */ /* 0x002fea000003ffff */
[----:B------:R-:W-:Y:S05]  /*0ea0*/  EXIT ;  /* 0x000000000000794d */ /* 0x000fea0003800000 */
.L_x_3694:
        /* <DEDUP_REMOVED lines=8> */
.L_x_3720:
[----:B------:R-:W-:-:S04]  /*0f30*/  LEA R16, P0, R0, UR8, 0x5 ;  /* 0x0000000800107c11 */ /* 0x000fc8000f8028ff */
[----:B------:R-:W-:-:S05]  /*0f40*/  LEA.HI.X R17, R0, UR9, R2, 0x5, P0 ;  /* 0x0000000900117c11 */ /* 0x000fca00080f2c02 */
        /* <DEDUP_REMOVED lines=9> */
[----:B------:R-:W-:Y:S01]  /*0fe0*/  MOV R13, UR7 ;  /* 0x00000007000d7c02 */ /* 0x000fe20008000f00 */
        /* <DEDUP_REMOVED lines=9> */
.L_x_3709:
[----:B------:R-:W0:Y:S01]  /*1080*/  I2F.U32.RP R5, UR6 ;  /* 0x0000000600057d06 */ /* 0x000e220008209000 */
[----:B------:R-:W-:Y:S01]  /*1090*/  IMAD R3, RZ, RZ, -UR6 ;  /* 0x80000006ff037e24 */ /* 0x000fe2000f8e02ff */
[----:B------:R-:W-:Y:S01]  /*10a0*/  ISETP.NE.U32.AND P2, PT, RZ, UR6, PT ;  /* 0x00000006ff007c0c */ /* 0x000fe2000bf45070 */
[----:B------:R-:W-:-:S05]  /*10b0*/  IMAD.MOV.U32 R12, RZ, RZ, RZ ;  /* 0x000000ffff0c7224 */ /* 0x000fca00078e00ff */
[----:B0-----:R-:W0:Y:S02]  /*10c0*/  MUFU.RCP R5, R5 ;  /* 0x0000000500057308 */ /* 0x001e240000001000 */
[----:B0-----:R-:W-:-:S06]  /*10d0*/  VIADD R13, R5, 0xffffffe ;  /* 0x0ffffffe050d7836 */ /* 0x001fcc0000000000 */
[----:B------:R-:W0:Y:S02]  /*10e0*/  F2I.FTZ.U32.TRUNC.NTZ R13, R13 ;  /* 0x0000000d000d7305 */ /* 0x000e24000021f000 */
[----:B0-----:R-:W-:-:S04]  /*10f0*/  IMAD R3, R3, R13, RZ ;  /* 0x0000000d03037224 */ /* 0x001fc800078e02ff */
[----:B------:R-:W-:Y:S01]  /*1100*/  IMAD.HI.U32 R3, R13, R3, R12 ;  /* 0x000000030d037227 */ /* 0x000fe200078e000c */
[----:B------:R-:W-:-:S05]  /*1110*/  HFMA2.MMA R13, -RZ, RZ, 0, 0 ;  /* 0x00000000ff0d7435 */ /* 0x000fca00000001ff */
        /* <DEDUP_REMOVED lines=9> */
.L_x_3710:
[----:B------:R-:W-:Y:S05]  /*11b0*/  BSYNC B0 ;  /* 0x0000000000007941 */ /* 0x000fea0003800000 */
.L_x_3708:
        /* <DEDUP_REMOVED lines=8> */
[----:B------:R-:W-:Y:S01]  /*1240*/  IMAD.U32 R14, RZ, RZ, UR6 ;  /* 0x00000006ff0e7e24 */ /* 0x000fe2000f8e00ff */
[----:B------:R-:W-:Y:S01]  /*1250*/  MOV R18, R15 ;  /* 0x0000000f00127202 */ /* 0x000fe20000000f00 */
[----:B------:R-:W-:Y:S02]  /*1260*/  IMAD.MOV.U32 R3, RZ, RZ, R6 ;  /* 0x000000ffff037224 */ /* 0x000fe400078e0006 */
[----:B------:R-:W-:Y:S02]  /*1270*/  IMAD.MOV.U32 R22, RZ, RZ, R7 ;  /* 0x000000ffff167224 */ /* 0x000fe400078e0007 */
[----:B------:R-:W-:-:S07]  /*1280*/  IMAD.MOV.U32 R19, RZ, RZ, R4 ;  /* 0x000000ffff137224 */ /* 0x000fce00078e0004 */
[----:B-----5:R-:W-:Y:S05]  /*1290*/  CALL.REL.NOINC `($__internal_12_$__cuda_sm20_div_s64) ;  /* 0x0000000400bc7944 */ /* 0x020fea0003c00000 */
[----:B------:R-:W-:Y:S02]  /*12a0*/  IMAD.MOV.U32 R14, RZ, RZ, R4 ;  /* 0x000000ffff0e7224 */ /* 0x000fe400078e0004 */
[----:B------:R-:W-:Y:S01]  /*12b0*/  IMAD.MOV.U32 R15, RZ, RZ, R19 ;  /* 0x000000ffff0f7224 */ /* 0x000fe200078e0013 */
[----:B------:R-:W-:Y:S06]  /*12c0*/  BRA `(.L_x_3713) ;  /* 0x00000000004c7947 */ /* 0x000fec0003800000 */
.L_x_3712:
        /* <DEDUP_REMOVED lines=18> */
[----:B------:R-:W-:-:S07]  /*13f0*/  @!P2 LOP3.LUT R14, RZ, UR6, RZ, 0x33, !PT ;  /* 0x00000006ff0eac12 */ /* 0x000fce000f8e33ff */
.L_x_3713:
[----:B------:R-:W-:Y:S05]  /*1400*/  BSYNC B0 ;  /* 0x0000000000007941 */ /* 0x000fea0003800000 */
.L_x_3711:
[----:B-----5:R-:W-:Y:S01]  /*1410*/  LOP3.LUT R3, R9, UR7, RZ, 0xfc, !PT ;  /* 0x0000000709037c12 */ /* 0x020fe2000f8efcff */
        /* <DEDUP_REMOVED lines=13> */
[----:B------:R-:W-:Y:S01]  /*14f0*/  IMAD.MOV.U32 R8, RZ, RZ, R4 ;  /* 0x000000ffff087224 */ /* 0x000fe200078e0004 */
[----:B------:R-:W-:Y:S01]  /*1500*/  MOV R9, R19 ;  /* 0x0000001300097202 */ /* 0x000fe20000000f00 */
[----:B------:R-:W-:Y:S06]  /*1510*/  BRA `(.L_x_3716) ;  /* 0x0000000000507947 */ /* 0x000fec0003800000 */
.L_x_3715:
[----:B------:R-:W0:Y:S01]  /*1520*/  I2F.U32.RP R6, UR6 ;  /* 0x0000000600067d06 */ /* 0x000e220008209000 */
[----:B------:R-:W-:Y:S01]  /*1530*/  IMAD R3, RZ, RZ, -UR6 ;  /* 0x80000006ff037e24 */ /* 0x000fe2000f8e02ff */
[----:B------:R-:W-:Y:S01]  /*1540*/  ISETP.NE.U32.AND P2, PT, RZ, UR6, PT ;  /* 0x00000006ff007c0c */ /* 0x000fe2000bf45070 */
[----:B------:R-:W-:-:S05]  /*1550*/  IMAD.MOV.U32 R9, RZ, RZ, RZ ;  /* 0x000000ffff097224 */ /* 0x000fca00078e00ff */
        /* <DEDUP_REMOVED lines=16> */
.L_x_3716:
[----:B------:R-:W-:Y:S05]  /*1660*/  BSYNC B0 ;  /* 0x0000000000007941 */ /* 0x000fea0003800000 */
.L_x_3714:
        /* <DEDUP_REMOVED lines=9> */
[----:B------:R-:W-:Y:S01]  /*1700*/  MOV R18, R7 ;  /* 0x0000000700127202 */ /* 0x000fe20000000f00 */
[----:B------:R-:W-:Y:S01]  /*1710*/  IMAD.MOV.U32 R22, RZ, RZ, R11 ;  /* 0x000000ffff167224 */ /* 0x000fe200078e000b */
[----:B------:R-:W-:Y:S01]  /*1720*/  MOV R5, 0x1750 ;  /* 0x0000175000057802 */ /* 0x000fe20000000f00 */
[----:B------:R-:W-:-:S07]  /*1730*/  IMAD.MOV.U32 R19, RZ, RZ, R4 ;  /* 0x000000ffff137224 */ /* 0x000fce00078e0004 */
[----:B------:R-:W-:Y:S05]  /*1740*/  CALL.REL.NOINC `($__internal_12_$__cuda_sm20_div_s64) ;  /* 0x0000000000907944 */ /* 0x000fea0003c00000 */
[----:B------:R-:W-:Y:S02]  /*1750*/  IMAD.MOV.U32 R10, RZ, RZ, R4 ;  /* 0x000000ffff0a7224 */ /* 0x000fe400078e0004 */
[----:B------:R-:W-:Y:S01]  /*1760*/  IMAD.MOV.U32 R11, RZ, RZ, R19 ;  /* 0x000000ffff0b7224 */ /* 0x000fe200078e0013 */
[----:B------:R-:W-:Y:S06]  /*1770*/  BRA `(.L_x_3719) ;  /* 0x0000000000507947 */ /* 0x000fec0003800000 */
.L_x_3718:
        /* <DEDUP_REMOVED lines=20> */
.L_x_3719:
[----:B------:R-:W-:Y:S05]  /*18c0*/  BSYNC B0 ;  /* 0x0000000000007941 */ /* 0x000fea0003800000 */
.L_x_3717:
[----:B------:R-:W-:Y:S01]  /*18d0*/  IADD3 R0, P0, R0, UR4, RZ ;  /* 0x0000000400007c10 */ /* 0x000fe2000ff1e0ff */
[----:B------:R0:W-:Y:S03]  /*18e0*/  STG.E.128 desc[UR14][R16.64], R12 ;  /* 0x0000000c10007986 */ /* 0x0001e6000c101d0e */
[C---:B------:R-:W-:Y:S01]  /*18f0*/  SHF.L.U32 R3, R0.reuse, 0x2, RZ ;  /* 0x0000000200037819 */ /* 0x040fe200000006ff */
[----:B------:R-:W-:Y:S01]  /*1900*/  IMAD.X R2, RZ, RZ, R2, P0 ;  /* 0x000000ffff027224 */ /* 0x000fe200000e0602 */
[----:B------:R0:W-:Y:S01]  /*1910*/  STG.E.128 desc[UR14][R16.64+0x10], R8 ;  /* 0x0000100810007986 */ /* 0x0001e2000c101d0e */
[C---:B------:R-:W-:Y:S02]  /*1920*/  ISETP.LT.U32.AND P1, PT, R0.reuse, 0x4000, PT ;  /* 0x000040000000780c */ /* 0x040fe40003f21070 */
[----:B------:R-:W-:Y:S02]  /*1930*/  ISETP.GE.U32.AND P0, PT, R3, UR13, PT ;  /* 0x0000000d03007c0c */ /* 0x000fe4000bf06070 */
[----:B------:R-:W-:-:S02]  /*1940*/  SHF.L.U64.HI R3, R0, 0x2, R2 ;  /* 0x0000000200037819 */ /* 0x000fc40000010202 */
[----:B------:R-:W-:Y:S02]  /*1950*/  ISETP.LT.U32.AND.EX P1, PT, R2, RZ, PT, P1 ;  /* 0x000000ff0200720c */ /* 0x000fe40003f21110 */
[----:B------:R-:W-:-:S13]  /*1960*/  ISETP.GE.AND.EX P0, PT, R3, UR10, PT, P0 ;  /* 0x0000000a03007c0c */ /* 0x000fda000bf06300 */
[----:B0-----:R-:W-:Y:S05]  /*1970*/  @!P0 BRA P1, `(.L_x_3720) ;  /* 0xfffffff4006c8947 */ /* 0x001fea000083ffff */
[----:B------:R-:W-:Y:S05]  /*1980*/  EXIT ;  /* 0x000000000000794d */ /* 0x000fea0003800000 */
        .weak           $__internal_12_$__cuda_sm20_div_s64
        .type           $__internal_12_$__cuda_sm20_div_s64,@function
        .size           $__internal_12_$__cuda_sm20_div_s64,(.L_x_4044 - $__internal_12_$__cuda_sm20_div_s64)
$__internal_12_$__cuda_sm20_div_s64:
[----:B------:R-:W-:Y:S02]  /*1990*/  IADD3 R20, P5, RZ, -R19, RZ ;  /* 0x80000013ff147210 */ /* 0x000fe40007fbe0ff */
[----:B------:R-:W-:-:S03]  /*19a0*/  ISETP.GE.AND P4, PT, R18, RZ, PT ;  /* 0x000000ff1200720c */ /* 0x000fc60003f86270 */
[----:B------:R-:W-:Y:S01]  /*19b0*/  IMAD.X R4, RZ, RZ, ~R18, P5 ;  /* 0x000000ffff047224 */ /* 0x000fe200028e0e12 */
[----:B------:R-:W-:-:S04]  /*19c0*/  SEL R20, R20, R19, !P4 ;  /* 0x0000001314147207 */ /* 0x000fc80006000000 */
[----:B------:R-:W-:-:S04]  /*19d0*/  SEL R21, R4, R18, !P4 ;  /* 0x0000001204157207 */ /* 0x000fc80006000000 */
[----:B------:R-:W0:Y:S08]  /*19e0*/  I2F.U64.RP R4, R20 ;  /* 0x0000001400047312 */ /* 0x000e300000309000 */
[----:B0-----:R-:W0:Y:S02]  /*19f0*/  MUFU.RCP R4, R4 ;  /* 0x0000000400047308 */ /* 0x001e240000001000 */
[----:B0-----:R-:W-:-:S06]  /*1a00*/  IADD3 R4, R4, 0x1ffffffe, RZ ;  /* 0x1ffffffe04047810 */ /* 0x001fcc0007ffe0ff */
[----:B------:R-:W0:Y:S02]  /*1a10*/  F2I.U64.TRUNC R32, R4 ;  /* 0x0000000400207311 */ /* 0x000e24000020d800 */
[----:B0-----:R-:W-:-:S04]  /*1a20*/  IMAD.WIDE.U32 R24, R32, R20, RZ ;  /* 0x0000001420187225 */ /* 0x001fc800078e00ff */
[C---:B------:R-:W-:Y:S01]  /*1a30*/  IMAD R23, R32.reuse, R21, R25 ;  /* 0x0000001520177224 */ /* 0x040fe200078e0219 */
[----:B------:R-:W-:Y:S01]  /*1a40*/  IADD3 R24, P4, RZ, -R24, RZ ;  /* 0x80000018ff187210 */ /* 0x000fe20007f9e0ff */
[----:B------:R-:W-:Y:S02]  /*1a50*/  IMAD.MOV.U32 R31, RZ, RZ, R32 ;  /* 0x000000ffff1f7224 */ /* 0x000fe400078e0020 */
[----:B------:R-:W-:Y:S02]  /*1a60*/  IMAD R23, R33, R20, R23 ;  /* 0x0000001421177224 */ /* 0x000fe400078e0217 */
[----:B------:R-:W-:-:S04]  /*1a70*/  IMAD.HI.U32 R30, R32, R24, RZ ;  /* 0x00000018201e7227 */ /* 0x000fc800078e00ff */
[----:B------:R-:W-:-:S04]  /*1a80*/  IMAD.X R23, RZ, RZ, ~R23, P4 ;  /* 0x000000ffff177224 */ /* 0x000fc800020e0e17 */
[----:B------:R-:W-:-:S04]  /*1a90*/  IMAD.WIDE.U32 R30, P4, R32, R23, R30 ;  /* 0x00000017201e7225 */ /* 0x000fc8000788001e */
[C---:B------:R-:W-:Y:S02]  /*1aa0*/  IMAD R4, R33.reuse, R23, RZ ;  /* 0x0000001721047224 */ /* 0x040fe400078e02ff */
[----:B------:R-:W-:-:S04]  /*1ab0*/  IMAD.HI.U32 R24, P5, R33, R24, R30 ;  /* 0x0000001821187227 */ /* 0x000fc800078a001e */
[----:B------:R-:W-:Y:S01]  /*1ac0*/  IMAD.HI.U32 R23, R33, R23, RZ ;  /* 0x0000001721177227 */ /* 0x000fe200078e00ff */
[----:B------:R-:W-:-:S04]  /*1ad0*/  IADD3 R31, P6, R4, R24, RZ ;  /* 0x00000018041f7210 */ /* 0x000fc80007fde0ff */
[----:B------:R-:W-:Y:S01]  /*1ae0*/  IADD3.X R23, R23, R33, RZ, P4, !PT ;  /* 0x0000002117177210 */ /* 0x000fe200027fe4ff */
        /* <DEDUP_REMOVED lines=8> */
[----:B------:R-:W-:-:S04]  /*1b70*/  IMAD.HI.U32 R25, R24, R23, RZ ;  /* 0x0000001718197227 */ /* 0x000fc800078e00ff */
[----:B------:R-:W-:-:S04]  /*1b80*/  IMAD.HI.U32 R4, P4, R24, R4, R30 ;  /* 0x0000000418047227 */ /* 0x000fc8000788001e */
[----:B------:R-:W-:Y:S02]  /*1b90*/  IMAD R23, R24, R23, RZ ;  /* 0x0000001718177224 */ /* 0x000fe400078e02ff */
[----:B------:R-:W-:Y:S01]  /*1ba0*/  IMAD.X R25, R25, 0x1, R24, P5 ;  /* 0x0000000119197824 */ /* 0x000fe200028e0618 */
[----:B------:R-:W-:Y:S01]  /*1bb0*/  ISETP.GE.AND P5, PT, R22, RZ, PT ;  /* 0x000000ff1600720c */ /* 0x000fe20003fa6270 */
[----:B------:R-:W-:Y:S01]  /*1bc0*/  IMAD.MOV.U32 R31, RZ, RZ, RZ ;  /* 0x000000ffff1f7224 */ /* 0x000fe200078e00ff */
[----:B------:R-:W-:-:S04]  /*1bd0*/  IADD3 R24, P6, RZ, -R3, RZ ;  /* 0x80000003ff187210 */ /* 0x000fc80007fde0ff */
[----:B------:R-:W-:Y:S02]  /*1be0*/  SEL R24, R24, R3, !P5 ;  /* 0x0000000318187207 */ /* 0x000fe40006800000 */
[----:B------:R-:W-:Y:S02]  /*1bf0*/  IADD3.X R3, RZ, ~R22, RZ, P6, !PT ;  /* 0x80000016ff037210 */ /* 0x000fe400037fe4ff */
[----:B------:R-:W-:Y:S02]  /*1c00*/  IADD3 R4, P6, R23, R4, RZ ;  /* 0x0000000417047210 */ /* 0x000fe40007fde0ff */
[----:B------:R-:W-:Y:S02]  /*1c10*/  SEL R3, R3, R22, !P5 ;  /* 0x0000001603037207 */ /* 0x000fe40006800000 */
[----:B------:R-:W-:Y:S01]  /*1c20*/  IADD3.X R25, RZ, RZ, R25, P6, P4 ;  /* 0x000000ffff197210 */ /* 0x000fe200037e8419 */
[----:B------:R-:W-:Y:S01]  /*1c30*/  IMAD.HI.U32 R30, R4, R24, RZ ;  /* 0x00000018041e7227 */ /* 0x000fe200078e00ff */
[----:B------:R-:W-:-:S03]  /*1c40*/  LOP3.LUT R22, R18, R22, RZ, 0x3c, !PT ;  /* 0x0000001612167212 */ /* 0x000fc600078e3cff */
[-C--:B------:R-:W-:Y:S01]  /*1c50*/  IMAD R23, R25, R3.reuse, RZ ;  /* 0x0000000319177224 */ /* 0x080fe200078e02ff */
[----:B------:R-:W-:Y:S01]  /*1c60*/  ISETP.GE.AND P6, PT, R22, RZ, PT ;  /* 0x000000ff1600720c */ /* 0x000fe20003fc6270 */
[----:B------:R-:W-:-:S04]  /*1c70*/  IMAD.WIDE.U32 R30, R4, R3, R30 ;  /* 0x00000003041e7225 */ /* 0x000fc800078e001e */
[----:B------:R-:W-:-:S04]  /*1c80*/  IMAD.HI.U32 R4, P4, R25, R24, R30 ;  /* 0x0000001819047227 */ /* 0x000fc8000788001e */
[----:B------:R-:W-:Y:S01]  /*1c90*/  IMAD.HI.U32 R25, R25, R3, RZ ;  /* 0x0000000319197227 */ /* 0x000fe200078e00ff */
[----:B------:R-:W-:-:S03]  /*1ca0*/  IADD3 R4, P5, R23, R4, RZ ;  /* 0x0000000417047210 */ /* 0x000fc60007fbe0ff */
[----:B------:R-:W-:Y:S02]  /*1cb0*/  IMAD.X R22, RZ, RZ, R25, P4 ;  /* 0x000000ffff167224 */ /* 0x000fe400020e0619 */
[----:B------:R-:W-:-:S03]  /*1cc0*/  IMAD.WIDE.U32 R30, R4, R20, RZ ;  /* 0x00000014041e7225 */ /* 0x000fc600078e00ff */
[----:B------:R-:W-:Y:S01]  /*1cd0*/  IADD3.X R22, RZ, R22, RZ, P5, !PT ;  /* 0x00000016ff167210 */ /* 0x000fe20002ffe4ff */
        /* <DEDUP_REMOVED lines=10> */
[----:B------:R-:W-:Y:S02]  /*1d80*/  SEL R25, R25, R4, P4 ;  /* 0x0000000419197207 */ /* 0x000fe40002000000 */
[----:B------:R-:W-:Y:S02]  /*1d90*/  IADD3.X R4, RZ, R22, RZ, P5, !PT ;  /* 0x00000016ff047210 */ /* 0x000fe40002ffe4ff */
[----:B------:R-:W-:Y:S02]  /*1da0*/  SEL R23, R23, R24, P4 ;  /* 0x0000001817177207 */ /* 0x000fe40002000000 */
[----:B------:R-:W-:Y:S02]  /*1db0*/  ISETP.GE.U32.AND P5, PT, R3, R20, PT ;  /* 0x000000140300720c */ /* 0x000fe40003fa6070 */
[----:B------:R-:W-:Y:S02]  /*1dc0*/  SEL R4, R4, R22, P4 ;  /* 0x0000001604047207 */ /* 0x000fe40002000000 */
[----:B------:R-:W-:-:S02]  /*1dd0*/  IADD3 R3, P4, R25, 0x1, RZ ;  /* 0x0000000119037810 */ /* 0x000fc40007f9e0ff */
[----:B------:R-:W-:Y:S01]  /*1de0*/  ISETP.GE.U32.AND.EX P5, PT, R23, R21, PT, P5 ;  /* 0x000000151700720c */ /* 0x000fe20003fa6150 */
[----:B------:R-:W-:Y:S02]  /*1df0*/  IMAD.MOV.U32 R21, RZ, RZ, 0x0 ;  /* 0x00000000ff157424 */ /* 0x000fe400078e00ff */
[----:B------:R-:W-:Y:S01]  /*1e00*/  IMAD.X R20, RZ, RZ, R4, P4 ;  /* 0x000000ffff147224 */ /* 0x000fe200020e0604 */
[----:B------:R-:W-:Y:S02]  /*1e10*/  SEL R3, R3, R25, P5 ;  /* 0x0000001903037207 */ /* 0x000fe40002800000 */
[----:B------:R-:W-:Y:S02]  /*1e20*/  ISETP.NE.U32.AND P4, PT, R19, RZ, PT ;  /* 0x000000ff1300720c */ /* 0x000fe40003f85070 */
[----:B------:R-:W-:Y:S02]  /*1e30*/  SEL R20, R20, R4, P5 ;  /* 0x0000000414147207 */ /* 0x000fe40002800000 */
[----:B------:R-:W-:-:S02]  /*1e40*/  IADD3 R4, P5, RZ, -R3, RZ ;  /* 0x80000003ff047210 */ /* 0x000fc40007fbe0ff */
[----:B------:R-:W-:Y:S02]  /*1e50*/  ISETP.NE.AND.EX P4, PT, R18, RZ, PT, P4 ;  /* 0x000000ff1200720c */ /* 0x000fe40003f85340 */
[----:B------:R-:W-:Y:S01]  /*1e60*/  SEL R4, R4, R3, !P6 ;  /* 0x0000000304047207 */ /* 0x000fe20007000000 */
[----:B------:R-:W-:-:S03]  /*1e70*/  IMAD.X R19, RZ, RZ, ~R20, P5 ;  /* 0x000000ffff137224 */ /* 0x000fc600028e0e14 */
[----:B------:R-:W-:Y:S02]  /*1e80*/  SEL R4, R4, 0xffffffff, P4 ;  /* 0xffffffff04047807 */ /* 0x000fe40002000000 */
[----:B------:R-:W-:Y:S02]  /*1e90*/  SEL R19, R19, R20, !P6 ;  /* 0x0000001413137207 */ /* 0x000fe40007000000 */
[----:B------:R-:W-:Y:S02]  /*1ea0*/  MOV R20, R5 ;  /* 0x0000000500147202 */ /* 0x000fe40000000f00 */
[----:B------:R-:W-:Y:S02]  /*1eb0*/  SEL R19, R19, 0xffffffff, P4 ;  /* 0xffffffff13137807 */ /* 0x000fe40002000000 */
[----:B------:R-:W-:Y:S05]  /*1ec0*/  RET.REL.NODEC R20 `(_ZN2at6native61_GLOBAL__N__44eb8e94_28_ForeachBinaryOpScalarList_cu_dda10a6925multi_tensor_apply_kernelINS1_28TensorListScalarListMetadataIlLi1EEENS1_25BinaryOpScalarListFunctorIlLi1ELi1ELi0EEEJSt7dividesIlEEEEvT_T0_DpT1_) ;  /* 0xffffffe0144c7950 */ /* 0x000fea0003c3ffff */
.L_x_3721:
        /* <DEDUP_REMOVED lines=11> */
.L_x_4044:


//--------------------- .text._ZN2at6native61_GLOBAL__N__44eb8e94_28_ForeachBinaryOpScalarList_cu_dda10a6925multi_tensor_apply_kernelINS1_28TensorListScalarListMetadataIiLi1EEENS1_25BinaryOpScalarListFunctorIiLi1ELi1ELi0EEEJSt7dividesIiEEEEvT_T0_DpT1_ --------------------------
	.section	.text._ZN2at6native61_GLOBAL__N__44eb8e94_28_ForeachBinaryOpScalarList_cu_dda10a6925multi_tensor_apply_kernelINS1_28TensorListScalarListMetadataIiLi1EEENS1_25BinaryOpScalarListFunctorIiLi1ELi1ELi0EEEJSt7dividesIiEEEEvT_T0_DpT1_,"ax",@progbits
	.align	128
.text._ZN2at6native61_GLOBAL__N__44eb8e94_28_ForeachBinaryOpScalarList_cu_dda10a6925multi_tensor_apply_kernelINS1_28TensorListScalarListMetadataIiLi1EEENS1_25BinaryOpScalarListFunctorIiLi1ELi1ELi0EEEJSt7dividesIiEEEEvT_T0_DpT1_:
        .type           _ZN2at6native61_GLOBAL__N__44eb8e94_28_ForeachBinaryOpScalarList_cu_dda10a6925multi_tensor_apply_kernelINS1_28TensorListScalarListMetadataIiLi1EEENS1_25BinaryOpScalarListFunctorIiLi1ELi1ELi0EEEJSt7dividesIiEEEEvT_T0_DpT1_,@function
        .size           _ZN2at6native61_GLOBAL__N__44eb8e94_28_ForeachBinaryOpScalarList_cu_dda10a6925multi_tensor_apply_kernelINS1_28TensorListScalarListMetadataIiLi1EEENS1_25BinaryOpScalarListFunctorIiLi1ELi1ELi0EEEJSt7dividesIiEEEEvT_T0_DpT1_,(.L_x_4046 - _ZN2at6native61_GLOBAL__N__44eb8e94_28_ForeachBinaryOpScalarList_cu_dda10a6925multi_tensor_apply_kernelINS1_28TensorListScalarListMetadataIiLi1EEENS1_25BinaryOpScalarListFunctorIiLi1ELi1ELi0EEEJSt7dividesIiEEEEvT_T0_DpT1_)
        .other          _ZN2at6native61_GLOBAL__N__44eb8e94_28_ForeachBinaryOpScalarList_cu_dda10a6925multi_tensor_apply_kernelINS1_28TensorListScalarListMetadataIiLi1EEENS1_25BinaryOpScalarListFunctorIiLi1ELi1ELi0EEEJSt7dividesIiEEEEvT_T0_DpT1_,@"STO_CUDA_ENTRY STV_DEFAULT"
_ZN2at6native61_GLOBAL__N__44eb8e94_28_ForeachBinaryOpScalarList_cu_dda10a6925multi_tensor_apply_kernelINS1_28TensorListScalarListMetadataIiLi1EEENS1_25BinaryOpScalarListFunctorIiLi1ELi1ELi0EEEJSt7dividesIiEEEEvT_T0_DpT1_:
        /* <DEDUP_REMOVED lines=27> */
.L_x_3723:
[----:B0-2---:R-:W-:Y:S01]  /*01b0*/  IADD3 R9, P1, R19, R16, RZ ;  /* 0x0000001013097210 */ /* 0x005fe20007f3e0ff */
[----:B------:R-:W-:-:S03]  /*01c0*/  IMAD.MOV.U32 R27, RZ, RZ, RZ ;  /* 0x000000ffff1b7224 */ /* 0x000fc600078e00ff */
[C---:B------:R-:W-:Y:S01]  /*01d0*/  ISETP.GE.U32.AND P0, PT, R9.reuse, 0x10000, PT ;  /* 0x000100000900780c */ /* 0x040fe20003f06070 */
[----:B------:R-:W-:Y:S01]  /*01e0*/  IMAD.X R12, RZ, RZ, R17, P1 ;  /* 0x000000ffff0c7224 */ /* 0x000fe200008e0611 */
[----:B------:R-:W-:Y:S02]  /*01f0*/  ISETP.LT.U32.AND P1, PT, R9, R0, PT ;  /* 0x000000000900720c */ /* 0x000fe40003f21070 */
[----:B-1----:R-:W-:Y:S02]  /*0200*/  IADD3 R5, P2, R18, R9, RZ ;  /* 0x0000000912057210 */ /* 0x002fe40007f5e0ff */
[----:B------:R-:W-:-:S04]  /*0210*/  ISETP.GE.U32.AND.EX P0, PT, R12, RZ, PT, P0 ;  /* 0x000000ff0c00720c */ /* 0x000fc80003f06100 */
[----:B------:R-:W-:Y:S02]  /*0220*/  ISETP.LT.AND.EX P0, PT, R12, R15, !P0, P1 ;  /* 0x0000000f0c00720c */ /* 0x000fe40004701310 */
[----:B------:R-:W-:-:S04]  /*0230*/  LEA R6, P1, R9, R2, 0x2 ;  /* 0x0000000209067211 */ /* 0x000fc800078210ff */
[--C-:B------:R-:W-:Y:S01]  /*0240*/  LEA.HI.X R7, R9, R3, R12.reuse, 0x2, P1 ;  /* 0x0000000309077211 */ /* 0x100fe200008f140c */
[----:B------:R-:W-:Y:S01]  /*0250*/  IMAD.X R4, RZ, RZ, R12, P2 ;  /* 0x000000ffff047224 */ /* 0x000fe200010e060c */
[----:B------:R-:W-:-:S05]  /*0260*/  ISETP.GE.U32.AND P1, PT, R5, 0x10000, PT ;  /* 0x000100000500780c */ /* 0x000fca0003f26070 */
[----:B------:R-:W2:Y:S01]  /*0270*/  @P0 LDG.E R27, desc[UR4][R6.64] ;  /* 0x00000004061b0981 */ /* 0x000ea2000c1e1900 */
[----:B------:R-:W-:Y:S01]  /*0280*/  ISETP.LT.U32.AND P2, PT, R5, R0, PT ;  /* 0x000000000500720c */ /* 0x000fe20003f41070 */
[----:B------:R-:W-:Y:S01]  /*0290*/  IMAD.MOV.U32 R25, RZ, RZ, RZ ;  /* 0x000000ffff197224 */ /* 0x000fe200078e00ff */
[----:B------:R-:W-:-:S04]  /*02a0*/  ISETP.GE.U32.AND.EX P1, PT, R4, RZ, PT, P1 ;  /* 0x000000ff0400720c */ /* 0x000fc80003f26110 */
[----:B------:R-:W-:Y:S02]  /*02b0*/  ISETP.LT.AND.EX P1, PT, R4, R15, !P1, P2 ;  /* 0x0000000f0400720c */ /* 0x000fe40004f21320 */
[----:B------:R-:W-:-:S04]  /*02c0*/  LEA R10, P2, R5, R2, 0x2 ;  /* 0x00000002050a7211 */ /* 0x000fc800078410ff */
[----:B------:R-:W-:Y:S02]  /*02d0*/  LEA.HI.X R11, R5, R3, R4, 0x2, P2 ;  /* 0x00000003050b7211 */ /* 0x000fe400010f1404 */
[----:B------:R-:W-:-:S05]  /*02e0*/  LEA R5, P3, R18, R9, 0x1 ;  /* 0x0000000912057211 */ /* 0x000fca00078608ff */
[----:B------:R-:W3:Y:S01]  /*02f0*/  @P1 LDG.E R25, desc[UR4][R10.64] ;  /* 0x000000040a191981 */ /* 0x000ee2000c1e1900 */
[----:B------:R-:W-:Y:S01]  /*0300*/  IMAD.X R8, RZ, RZ, R12, P3 ;  /* 0x000000ffff087224 */ /* 0x000fe200018e060c */
[C---:B------:R-:W-:Y:S01]  /*0310*/  ISETP.GE.U32.AND P2, PT, R5.reuse, 0x10000, PT ;  /* 0x000100000500780c */ /* 0x040fe20003f46070 */
[----:B------:R-:W-:Y:S01]  /*0320*/  IMAD.MOV.U32 R21, RZ, RZ, RZ ;  /* 0x000000ffff157224 */ /* 0x000fe200078e00ff */
[----:B------:R-:W-:Y:S02]  /*0330*/  ISETP.LT.U32.AND P3, PT, R5, R0, PT ;  /* 0x000000000500720c */ /* 0x000fe40003f61070 */
[----:B------:R-:W-:-:S04]  /*0340*/  ISETP.GE.U32.AND.EX P2, PT, R8, RZ, PT, P2 ;  /* 0x000000ff0800720c */ /* 0x000fc80003f46120 */
[----:B------:R-:W-:Y:S02]  /*0350*/  ISETP.LT.AND.EX P2, PT, R8, R15, !P2, P3 ;  /* 0x0000000f0800720c */ /* 0x000fe40005741330 */
[----:B------:R-:W-:-:S04]  /*0360*/  LEA R4, P3, R5, R2, 0x2 ;  /* 0x0000000205047211 */ /* 0x000fc800078610ff */
[----:B------:R-:W-:Y:S01]  /*0370*/  LEA.HI.X R5, R5, R3, R8, 0x2, P3 ;  /* 0x0000000305057211 */ /* 0x000fe200018f1408 */
[----:B------:R-:W-:-:S06]  /*0380*/  IMAD R8, R18, 0x3, RZ ;  /* 0x0000000312087824 */ /* 0x000fcc00078e02ff */
[----:B------:R-:W4:Y:S01]  /*0390*/  @P2 LDG.E R21, desc[UR4][R4.64] ;  /* 0x0000000404152981 */ /* 0x000f22000c1e1900 */
[----:B------:R-:W-:Y:S01]  /*03a0*/  IADD3 R9, P3, R8, R9, RZ ;  /* 0x0000000908097210 */ /* 0x000fe20007f7e0ff */
[----:B------:R-:W-:-:S03]  /*03b0*/  IMAD.MOV.U32 R23, RZ, RZ, RZ ;  /* 0x000000ffff177224 */ /* 0x000fc600078e00ff */
[C---:B------:R-:W-:Y:S01]  /*03c0*/  ISETP.LT.U32.AND P4, PT, R9.reuse, R0, PT ;  /* 0x000000000900720c */ /* 0x040fe20003f81070 */
[----:B------:R-:W-:Y:S01]  /*03d0*/  IMAD.X R12, RZ, RZ, R12, P3 ;  /* 0x000000ffff0c7224 */ /* 0x000fe200018e060c */
[----:B------:R-:W-:-:S04]  /*03e0*/  ISETP.GE.U32.AND P3, PT, R9, 0x10000, PT ;  /* 0x000100000900780c */ /* 0x000fc80003f66070 */
[----:B------:R-:W-:-:S04]  /*03f0*/  ISETP.GE.U32.AND.EX P3, PT, R12, RZ, PT, P3 ;  /* 0x000000ff0c00720c */ /* 0x000fc80003f66130 */
[----:B------:R-:W-:Y:S02]  /*0400*/  ISETP.LT.AND.EX P3, PT, R12, R15, !P3, P4 ;  /* 0x0000000f0c00720c */ /* 0x000fe40005f61340 */
[----:B------:R-:W-:-:S04]  /*0410*/  LEA R8, P4, R9, R2, 0x2 ;  /* 0x0000000209087211 */ /* 0x000fc800078810ff */
[----:B------:R-:W-:-:S07]  /*0420*/  LEA.HI.X R9, R9, R3, R12, 0x2, P4 ;  /* 0x0000000309097211 */ /* 0x000fce00020f140c */
[----:B------:R-:W5:Y:S01]  /*0430*/  @P3 LDG.E R23, desc[UR4][R8.64] ;  /* 0x0000000408173981 */ /* 0x000f62000c1e1900 */
[----:B------:R-:W-:Y:S01]  /*0440*/  IABS R20, R14 ;  /* 0x0000000e00147213 */ /* 0x000fe20000000000 */
[----:B------:R-:W-:Y:S02]  /*0450*/  IMAD.MOV.U32 R12, RZ, RZ, RZ ;  /* 0x000000ffff0c7224 */ /* 0x000fe400078e00ff */
[----:B------:R-:W-:Y:S01]  /*0460*/  IMAD.WIDE.U32 R16, R18, 0x4, R16 ;  /* 0x0000000412107825 */ /* 0x000fe200078e0010 */
[----:B------:R-:W0:Y:S08]  /*0470*/  I2F.RP R22, R20 ;  /* 0x0000001400167306 */ /* 0x000e300000209400 */
[----:B0-----:R-:W0:Y:S02]  /*0480*/  MUFU.RCP R22, R22 ;  /* 0x0000001600167308 */ /* 0x001e240000001000 */
[----:B0-----:R-:W-:-:S06]  /*0490*/  VIADD R24, R22, 0xffffffe ;  /* 0x0ffffffe16187836 */ /* 0x001fcc0000000000 */
[----:B------:R-:W0:Y:S02]  /*04a0*/  F2I.FTZ.U32.TRUNC.NTZ R13, R24 ;  /* 0x00000018000d7305 */ /* 0x000e24000021f000 */
[----:B0-----:R-:W-:-:S04]  /*04b0*/  IMAD.MOV R29, RZ, RZ, -R13 ;  /* 0x000000ffff1d7224 */ /* 0x001fc800078e0a0d */
[----:B------:R-:W-:-:S04]  /*04c0*/  IMAD R29, R29, R20, RZ ;  /* 0x000000141d1d7224 */ /* 0x000fc800078e02ff */
[----:B------:R-:W-:Y:S01]  /*04d0*/  IMAD.HI.U32 R13, R13, R29, R12 ;  /* 0x0000001d0d0d7227 */ /* 0x000fe200078e000c */
[----:B------:R-:W-:-:S05]  /*04e0*/  IABS R12, R14 ;  /* 0x0000000e000c7213 */ /* 0x000fca0000000000 */
[----:B------:R-:W-:Y:S01]  /*04f0*/  IMAD.MOV R12, RZ, RZ, -R12 ;  /* 0x000000ffff0c7224 */ /* 0x000fe200078e0a0c */
[----:B--2---:R-:W-:Y:S02]  /*0500*/  IABS R22, R27 ;  /* 0x0000001b00167213 */ /* 0x004fe40000000000 */
[----:B------:R-:W-:-:S03]  /*0510*/  LOP3.LUT R27, R27, R14, RZ, 0x3c, !PT ;  /* 0x0000000e1b1b7212 */ /* 0x000fc600078e3cff */
[----:B------:R-:W-:Y:S01]  /*0520*/  IMAD.HI.U32 R29, R13, R22, RZ ;  /* 0x000000160d1d7227 */ /* 0x000fe200078e00ff */
[----:B------:R-:W-:-:S03]  /*0530*/  ISETP.GE.AND P4, PT, R27, RZ, PT ;  /* 0x000000ff1b00720c */ /* 0x000fc60003f86270 */
[----:B------:R-:W-:-:S05]  /*0540*/  IMAD R22, R29, R12, R22 ;  /* 0x0000000c1d167224 */ /* 0x000fca00078e0216 */
[----:B------:R-:W-:Y:S02]  /*0550*/  ISETP.GT.U32.AND P5, PT, R20, R22, PT ;  /* 0x000000161400720c */ /* 0x000fe40003fa4070 */
[----:B---3--:R-:W-:Y:S02]  /*0560*/  IABS R24, R25 ;  /* 0x0000001900187213 */ /* 0x008fe40000000000 */
[----:B------:R-:W-:-:S03]  /*0570*/  LOP3.LUT R25, R25, R14, RZ, 0x3c, !PT ;  /* 0x0000000e19197212 */ /* 0x000fc600078e3cff */
[----:B------:R-:W-:-:S06]  /*0580*/  IMAD.HI.U32 R27, R13, R24, RZ ;  /* 0x000000180d1b7227 */ /* 0x000fcc00078e00ff */
[----:B------:R-:W-:Y:S02]  /*0590*/  @!P5 IMAD.IADD R22, R22, 0x1, -R20 ;  /* 0x000000011616d824 */ /* 0x000fe400078e0a14 */
[----:B------:R-:W-:-:S03]  /*05a0*/  @!P5 VIADD R29, R29, 0x1 ;  /* 0x000000011d1dd836 */ /* 0x000fc60000000000 */
[----:B------:R-:W-:Y:S01]  /*05b0*/  ISETP.GE.U32.AND P6, PT, R22, R20, PT ;  /* 0x000000141600720c */ /* 0x000fe20003fc6070 */
[----:B------:R-:W-:-:S05]  /*05c0*/  IMAD R22, R27, R12, R24 ;  /* 0x0000000c1b167224 */ /* 0x000fca00078e0218 */
[----:B------:R-:W-:Y:S02]  /*05d0*/  ISETP.GT.U32.AND P5, PT, R20, R22, PT ;  /* 0x000000161400720c */ /* 0x000fe40003fa4070 */
[----:B----4-:R-:W-:Y:S02]  /*05e0*/  IABS R24, R21 ;  /* 0x0000001500187213 */ /* 0x010fe40000000000 */
[----:B------:R-:W-:-:S03]  /*05f0*/  LOP3.LUT R21, R21, R14, RZ, 0x3c, !PT ;  /* 0x0000000e15157212 */ /* 0x000fc600078e3cff */
[----:B------:R-:W-:Y:S01]  /*0600*/  @P6 VIADD R29, R29, 0x1 ;  /* 0x000000011d1d6836 */ /* 0x000fe20000000000 */
[----:B------:R-:W-:Y:S01]  /*0610*/  ISETP.GE.AND P6, PT, R25, RZ, PT ;  /* 0x000000ff1900720c */ /* 0x000fe20003fc6270 */
[----:B------:R-:W-:-:S04]  /*0620*/  IMAD.HI.U32 R25, R13, R24, RZ ;  /* 0x000000180d197227 */ /* 0x000fc800078e00ff */
[----:B------:R-:W-:Y:S02]  /*0630*/  @!P5 IMAD.IADD R22, R22, 0x1, -R20 ;  /* 0x000000011616d824 */ /* 0x000fe400078e0a14 */
[----:B------:R-:W-:Y:S02]  /*0640*/  @!P4 IMAD.MOV R29, RZ, RZ, -R29 ;  /* 0x000000ffff1dc224 */ /* 0x000fe400078e0a1d */
[----:B------:R-:W-:Y:S01]  /*0650*/  @!P5 VIADD R27, R27, 0x1 ;  /* 0x000000011b1bd836 */ /* 0x000fe20000000000 */
[----:B------:R-:W-:Y:S01]  /*0660*/  ISETP.GE.U32.AND P4, PT, R22, R20, PT ;  /* 0x000000141600720c */ /* 0x000fe20003f86070 */
[----:B------:R-:W-:-:S05]  /*0670*/  IMAD R22, R25, R12, R24 ;  /* 0x0000000c19167224 */ /* 0x000fca00078e0218 */
[----:B------:R-:W-:-:S07]  /*0680*/  ISETP.GT.U32.AND P5, PT, R20, R22, PT ;  /* 0x000000161400720c */ /* 0x000fce0003fa4070 */
[----:B------:R-:W-:-:S04]  /*0690*/  @P4 VIADD R27, R27, 0x1 ;  /* 0x000000011b1b4836 */ /* 0x000fc80000000000 */
[----:B------:R-:W-:Y:S02]  /*06a0*/  @!P6 IMAD.MOV R27, RZ, RZ, -R27 ;  /* 0x000000ffff1be224 */ /* 0x000fe400078e0a1b */
[----:B------:R-:W-:Y:S02]  /*06b0*/  @!P5 IMAD.IADD R22, R22, 0x1, -R20 ;  /* 0x000000011616d824 */ /* 0x000fe400078e0a14 */
[----:B------:R-:W-:-:S03]  /*06c0*/  @!P5 VIADD R25, R25, 0x1 ;  /* 0x000000011919d836 */ /* 0x000fc60000000000 */
[----:B------:R-:W-:Y:S02]  /*06d0*/  ISETP.GE.U32.AND P4, PT, R22, R20, PT ;  /* 0x000000141600720c */ /* 0x000fe40003f86070 */
[----:B-----5:R-:W-:Y:S02]  /*06e0*/  IABS R22, R23 ;  /* 0x0000001700167213 */ /* 0x020fe40000000000 */
[----:B------:R-:W-:-:S03]  /*06f0*/  LOP3.LUT R23, R23, R14, RZ, 0x3c, !PT ;  /* 0x0000000e17177212 */ /* 0x000fc600078e3cff */
[----:B------:R-:W-:-:S04]  /*0700*/  IMAD.HI.U32 R13, R13, R22, RZ ;  /* 0x000000160d0d7227 */ /* 0x000fc800078e00ff */
[----:B------:R-:W-:Y:S02]  /*0710*/  IMAD R12, R13, R12, R22 ;  /* 0x0000000c0d0c7224 */ /* 0x000fe400078e0216 */
[----:B------:R-:W-:Y:S01]  /*0720*/  @P4 VIADD R25, R25, 0x1 ;  /* 0x0000000119194836 */ /* 0x000fe20000000000 */
[----:B------:R-:W-:Y:S02]  /*0730*/  ISETP.GE.AND P4, PT, R21, RZ, PT ;  /* 0x000000ff1500720c */ /* 0x000fe40003f86270 */
[----:B------:R-:W-:-:S11]  /*0740*/  ISETP.GT.U32.AND P6, PT, R20, R12, PT ;  /* 0x0000000c1400720c */ /* 0x000fd60003fc4070 */
[----:B------:R-:W-:Y:S02]  /*0750*/  @!P4 IMAD.MOV R25, RZ, RZ, -R25 ;  /* 0x000000ffff19c224 */ /* 0x000fe400078e0a19 */
[----:B------:R-:W-:Y:S02]  /*0760*/  @!P6 IMAD.IADD R12, R12, 0x1, -R20 ;  /* 0x000000010c0ce824 */ /* 0x000fe400078e0a14 */
[----:B------:R-:W-:Y:S01]  /*0770*/  @!P6 VIADD R13, R13, 0x1 ;  /* 0x000000010d0de836 */ /* 0x000fe20000000000 */
[----:B------:R-:W-:Y:S02]  /*0780*/  ISETP.GE.AND P6, PT, R23, RZ, PT ;  /* 0x000000ff1700720c */ /* 0x000fe40003fc6270 */
[----:B------:R-:W-:Y:S02]  /*0790*/  ISETP.GE.U32.AND P5, PT, R12, R20, PT ;  /* 0x000000140c00720c */ /* 0x000fe40003fa6070 */
[----:B------:R-:W-:-:S11]  /*07a0*/  LOP3.LUT R12, RZ, R14, RZ, 0x33, !PT ;  /* 0x0000000eff0c7212 */ /* 0x000fd600078e33ff */
[----:B------:R-:W-:Y:S01]  /*07b0*/  @P5 VIADD R13, R13, 0x1 ;  /* 0x000000010d0d5836 */ /* 0x000fe20000000000 */
[----:B------:R-:W-:-:S03]  /*07c0*/  ISETP.NE.AND P5, PT, R14, RZ, PT ;  /* 0x000000ff0e00720c */ /* 0x000fc60003fa5270 */
[----:B------:R-:W-:Y:S01]  /*07d0*/  @!P6 IMAD.MOV R13, RZ, RZ, -R13 ;  /* 0x000000ffff0de224 */ /* 0x000fe200078e0a0d */
[C---:B------:R-:W-:Y:S02]  /*07e0*/  SEL R29, R12.reuse, R29, !P5 ;  /* 0x0000001d0c1d7207 */ /* 0x040fe40006800000 */
[C---:B------:R-:W-:Y:S02]  /*07f0*/  SEL R27, R12.reuse, R27, !P5 ;  /* 0x0000001b0c1b7207 */ /* 0x040fe40006800000 */
[C---:B------:R-:W-:Y:S01]  /*0800*/  SEL R25, R12.reuse, R25, !P5 ;  /* 0x000000190c197207 */ /* 0x040fe20006800000 */
[----:B------:R2:W-:Y:S01]  /*0810*/  @P0 STG.E desc[UR4][R6.64], R29 ;  /* 0x0000001d06000986 */ /* 0x0005e2000c101904 */
[----:B------:R-:W-:Y:S02]  /*0820*/  SEL R13, R12, R13, !P5 ;  /* 0x0000000d0c0d7207 */ /* 0x000fe40006800000 */
[C---:B------:R-:W-:Y:S01]  /*0830*/  ISETP.GE.U32.AND P0, PT, R16.reuse, 0x10000, PT ;  /* 0x000100001000780c */ /* 0x040fe20003f06070 */
[----:B------:R2:W-:Y:S01]  /*0840*/  @P1 STG.E desc[UR4][R10.64], R27 ;  /* 0x0000001b0a001986 */ /* 0x0005e2000c101904 */
[----:B------:R-:W-:-:S02]  /*0850*/  ISETP.LT.U32.AND P1, PT, R16, R0, PT ;  /* 0x000000001000720c */ /* 0x000fc40003f21070 */
[C---:B------:R-:W-:Y:S01]  /*0860*/  ISETP.GE.U32.AND.EX P0, PT, R17.reuse, RZ, PT, P0 ;  /* 0x000000ff1100720c */ /* 0x040fe20003f06100 */
[----:B------:R2:W-:Y:S01]  /*0870*/  @P2 STG.E desc[UR4][R4.64], R25 ;  /* 0x0000001904002986 */ /* 0x0005e2000c101904 */
[----:B------:R-:W-:-:S03]  /*0880*/  ISETP.LT.AND.EX P1, PT, R17, R15, PT, P1 ;  /* 0x0000000f1100720c */ /* 0x000fc60003f21310 */
[----:B------:R2:W-:Y:S10]  /*0890*/  @P3 STG.E desc[UR4][R8.64], R13 ;  /* 0x0000000d08003986 */ /* 0x0005f4000c101904 */
[----:B------:R-:W-:Y:S05]  /*08a0*/  @!P0 BRA P1, `(.L_x_3723) ;  /* 0xfffffff800408947 */ /* 0x000fea000083ffff */
[----:B------:R-:W-:Y:S05]  /*08b0*/  EXIT ;  /* 0x000000000000794d */ /* 0x000fea0003800000 */
.L_x_3722:
[----:B------:R-:W0:Y:S02]  /*08c0*/  S2R R13, SR_TID.X ;  /* 0x00000000000d7919 */ /* 0x000e240000002100 */
[----:B0-----:R-:W-:-:S03]  /*08d0*/  IMAD.WIDE.U32 R4, R13, 0x4, RZ ;  /* 0x000000040d047825 */ /* 0x001fc600078e00ff */
[----:B------:R-:W-:-:S04]  /*08e0*/  ISETP.GE.U32.AND P0, PT, R4, R0, PT ;  /* 0x000000000400720c */ /* 0x000fc80003f06070 */
[----:B------:R-:W-:-:S04]  /*08f0*/  ISETP.GE.AND.EX P0, PT, R5, R15, PT, P0 ;  /* 0x0000000f0500720c */ /* 0x000fc80003f06300 */
[----:B------:R-:W-:-:S13]  /*0900*/  ISETP.GT.U32.OR P0, PT, R13, 0x3fff, P0 ;  /* 0x00003fff0d00780c */ /* 0x000fda0000704470 */
[----:B------:R-:W-:Y:S05]  /*0910*/  @P0 EXIT ;  /* 0x000000000000094d */ /* 0x000fea0003800000 */
[----:B------:R-:W-:Y:S01]  /*0920*/  IABS R12, R14 ;  /* 0x0000000e000c7213 */ /* 0x000fe20000000000 */
        /* <DEDUP_REMOVED lines=10> */
.L_x_3724:
[----:B------:R-:W-:-:S04]  /*09d0*/  LEA R8, P0, R13, R2, 0x4 ;  /* 0x000000020d087211 */ /* 0x000fc800078020ff */
[----:B------:R-:W-:-:S05]  /*09e0*/  LEA.HI.X R9, R13, R3, R16, 0x4, P0 ;  /* 0x000000030d097211 */ /* 0x000fca00000f2410 */
[----:B------:R-:W2:Y:S01]  /*09f0*/  LDG.E.128 R4, desc[UR4][R8.64] ;  /* 0x0000000408047981 */ /* 0x000ea2000c1e1d00 */
[-C--:B------:R-:W-:Y:S02]  /*0a00*/  IABS R20, R14.reuse ;  /* 0x0000000e00147213 */ /* 0x080fe40000000000 */
[----:B------:R-:W-:Y:S02]  /*0a10*/  IABS R17, R14 ;  /* 0x0000000e00117213 */ /* 0x000fe40000000000 */
[----:B------:R-:W0:Y:S03]  /*0a20*/  I2F.RP R18, R20 ;  /* 0x0000001400127306 */ /* 0x000e260000209400 */
[----:B------:R-:W-:-:S05]  /*0a30*/  IMAD.MOV R22, RZ, RZ, -R17 ;  /* 0x000000ffff167224 */ /* 0x000fca00078e0a11 */
[----:B0-----:R-:W0:Y:S02]  /*0a40*/  MUFU.RCP R18, R18 ;  /* 0x0000001200127308 */ /* 0x001e240000001000 */
[----:B0-----:R-:W-:-:S06]  /*0a50*/  VIADD R11, R18, 0xffffffe ;  /* 0x0ffffffe120b7836 */ /* 0x001fcc0000000000 */
[----:B------:R-:W0:Y:S02]  /*0a60*/  F2I.FTZ.U32.TRUNC.NTZ R11, R11 ;  /* 0x0000000b000b7305 */ /* 0x000e24000021f000 */
[----:B0-----:R-:W-:-:S04]  /*0a70*/  IMAD.MOV R19, RZ, RZ, -R11 ;  /* 0x000000ffff137224 */ /* 0x001fc800078e0a0b */
[----:B------:R-:W-:Y:S01]  /*0a80*/  IMAD R19, R19, R20, RZ ;  /* 0x0000001413137224 */ /* 0x000fe200078e02ff */
[----:B--2---:R-:W-:Y:S02]  /*0a90*/  IABS R21, R7 ;  /* 0x0000000700157213 */ /* 0x004fe40000000000 */
[----:B------:R-:W-:Y:S02]  /*0aa0*/  IABS R23, R6 ;  /* 0x0000000600177213 */ /* 0x000fe40000000000 */
[----:B------:R-:W-:Y:S01]  /*0ab0*/  IABS R25, R5 ;  /* 0x0000000500197213 */ /* 0x000fe20000000000 */
[----:B------:R-:W-:Y:S01]  /*0ac0*/  IMAD.HI.U32 R17, R10, R21, RZ ;  /* 0x000000150a117227 */ /* 0x000fe200078e00ff */
[----:B------:R-:W-:Y:S02]  /*0ad0*/  IABS R27, R4 ;  /* 0x00000004001b7213 */ /* 0x000fe40000000000 */
[----:B------:R-:W-:Y:S01]  /*0ae0*/  LOP3.LUT R7, R7, R14, RZ, 0x3c, !PT ;  /* 0x0000000e07077212 */ /* 0x000fe200078e3cff */
[----:B------:R-:W-:Y:S01]  /*0af0*/  IMAD R21, R17, R22, R21 ;  /* 0x0000001611157224 */ /* 0x000fe200078e0215 */
[-C--:B------:R-:W-:Y:S01]  /*0b00*/  LOP3.LUT R6, R6, R14.reuse, RZ, 0x3c, !PT ;  /* 0x0000000e06067212 */ /* 0x080fe200078e3cff */
[----:B------:R-:W-:Y:S01]  /*0b10*/  IMAD.MOV.U32 R10, RZ, RZ, RZ ;  /* 0x000000ffff0a7224 */ /* 0x000fe200078e00ff */
[----:B------:R-:W-:-:S02]  /*0b20*/  LOP3.LUT R5, R5, R14, RZ, 0x3c, !PT ;  /* 0x0000000e05057212 */ /* 0x000fc400078e3cff */
[----:B------:R-:W-:Y:S01]  /*0b30*/  ISETP.GT.U32.AND P4, PT, R12, R21, PT ;  /* 0x000000150c00720c */ /* 0x000fe20003f84070 */
[----:B------:R-:W-:Y:S01]  /*0b40*/  IMAD.HI.U32 R10, R11, R19, R10 ;  /* 0x000000130b0a7227 */ /* 0x000fe200078e000a */
[----:B------:R-:W-:-:S05]  /*0b50*/  LOP3.LUT R4, R4, R14, RZ, 0x3c, !PT ;  /* 0x0000000e04047212 */ /* 0x000fca00078e3cff */
[----:B------:R-:W-:-:S04]  /*0b60*/  IMAD.HI.U32 R19, R10, R23, RZ ;  /* 0x000000170a137227 */ /* 0x000fc800078e00ff */
[----:B------:R-:W-:-:S04]  /*0b70*/  IMAD.HI.U32 R18, R10, R25, RZ ;  /* 0x000000190a127227 */ /* 0x000fc800078e00ff */
[----:B------:R-:W-:Y:S02]  /*0b80*/  @!P4 IMAD.IADD R21, R21, 0x1, -R20 ;  /* 0x000000011515c824 */ /* 0x000fe400078e0a14 */
[----:B------:R-:W-:-:S03]  /*0b90*/  IMAD.HI.U32 R11, R10, R27, RZ ;  /* 0x0000001b0a0b7227 */ /* 0x000fc600078e00ff */
[----:B------:R-:W-:Y:S01]  /*0ba0*/  ISETP.GE.U32.AND P5, PT, R21, R12, PT ;  /* 0x0000000c1500720c */ /* 0x000fe20003fa6070 */
[-C--:B------:R-:W-:Y:S02]  /*0bb0*/  IMAD R21, R19, R22.reuse, R23 ;  /* 0x0000001613157224 */ /* 0x080fe400078e0217 */
[----:B------:R-:W-:Y:S02]  /*0bc0*/  IMAD.MOV.U32 R12, RZ, RZ, R20 ;  /* 0x000000ffff0c7224 */ /* 0x000fe400078e0014 */
[-C--:B------:R-:W-:Y:S02]  /*0bd0*/  IMAD R23, R18, R22.reuse, R25 ;  /* 0x0000001612177224 */ /* 0x080fe400078e0219 */
[----:B------:R-:W-:Y:S01]  /*0be0*/  IMAD R25, R11, R22, R27 ;  /* 0x000000160b197224 */ /* 0x000fe200078e021b */
[C---:B------:R-:W-:Y:S01]  /*0bf0*/  ISETP.GT.U32.AND P6, PT, R12.reuse, R21, PT ;  /* 0x000000150c00720c */ /* 0x040fe20003fc4070 */
[----:B------:R-:W-:Y:S01]  /*0c00*/  @!P4 VIADD R17, R17, 0x1 ;  /* 0x000000011111c836 */ /* 0x000fe20000000000 */
[----:B------:R-:W-:-:S02]  /*0c10*/  ISETP.GT.U32.AND P0, PT, R12, R23, PT ;  /* 0x000000170c00720c */ /* 0x000fc40003f04070 */
[----:B------:R-:W-:Y:S01]  /*0c20*/  ISETP.GT.U32.AND P1, PT, R12, R25, PT ;  /* 0x000000190c00720c */ /* 0x000fe20003f24070 */
[----:B------:R-:W-:Y:S01]  /*0c30*/  @P5 VIADD R17, R17, 0x1 ;  /* 0x0000000111115836 */ /* 0x000fe20000000000 */
[----:B------:R-:W-:-:S07]  /*0c40*/  ISETP.GE.AND P5, PT, R6, RZ, PT ;  /* 0x000000ff0600720c */ /* 0x000fce0003fa6270 */
[--C-:B------:R-:W-:Y:S02]  /*0c50*/  @!P6 IMAD.IADD R21, R21, 0x1, -R20.reuse ;  /* 0x000000011515e824 */ /* 0x100fe400078e0a14 */
[--C-:B------:R-:W-:Y:S02]  /*0c60*/  @!P0 IMAD.IADD R23, R23, 0x1, -R20.reuse ;  /* 0x0000000117178824 */ /* 0x100fe400078e0a14 */
[----:B------:R-:W-:Y:S01]  /*0c70*/  @!P1 IMAD.IADD R25, R25, 0x1, -R20 ;  /* 0x0000000119199824 */ /* 0x000fe200078e0a14 */
[-C--:B------:R-:W-:Y:S01]  /*0c80*/  ISETP.GE.U32.AND P2, PT, R21, R12.reuse, PT ;  /* 0x0000000c1500720c */ /* 0x080fe20003f46070 */
[----:B------:R-:W-:Y:S01]  /*0c90*/  @!P6 VIADD R19, R19, 0x1 ;  /* 0x000000011313e836 */ /* 0x000fe20000000000 */
[-C--:B------:R-:W-:Y:S01]  /*0ca0*/  ISETP.GE.U32.AND P3, PT, R23, R12.reuse, PT ;  /* 0x0000000c1700720c */ /* 0x080fe20003f66070 */
[----:B------:R-:W-:Y:S01]  /*0cb0*/  @!P0 VIADD R18, R18, 0x1 ;  /* 0x0000000112128836 */ /* 0x000fe20000000000 */
[----:B------:R-:W-:Y:S01]  /*0cc0*/  ISETP.GE.U32.AND P4, PT, R25, R12, PT ;  /* 0x0000000c1900720c */ /* 0x000fe20003f86070 */
[----:B------:R-:W-:Y:S01]  /*0cd0*/  @!P1 VIADD R11, R11, 0x1 ;  /* 0x000000010b0b9836 */ /* 0x000fe20000000000 */
[----:B------:R-:W-:-:S02]  /*0ce0*/  ISETP.GE.AND P6, PT, R7, RZ, PT ;  /* 0x000000ff0700720c */ /* 0x000fc40003fc6270 */
[----:B------:R-:W-:Y:S02]  /*0cf0*/  ISETP.GE.AND P0, PT, R4, RZ, PT ;  /* 0x000000ff0400720c */ /* 0x000fe40003f06270 */
[----:B------:R-:W-:Y:S02]  /*0d00*/  ISETP.NE.AND P1, PT, R14, RZ, PT ;  /* 0x000000ff0e00720c */ /* 0x000fe40003f25270 */
[----:B------:R-:W-:Y:S01]  /*0d10*/  LOP3.LUT R4, RZ, R14, RZ, 0x33, !PT ;  /* 0x0000000eff047212 */ /* 0x000fe200078e33ff */
[----:B------:R-:W-:Y:S01]  /*0d20*/  @P2 VIADD R19, R19, 0x1 ;  /* 0x0000000113132836 */ /* 0x000fe20000000000 */
[----:B------:R-:W-:Y:S01]  /*0d30*/  ISETP.GE.AND P2, PT, R5, RZ, PT ;  /* 0x000000ff0500720c */ /* 0x000fe20003f46270 */
[----:B------:R-:W-:Y:S02]  /*0d40*/  @P3 VIADD R18, R18, 0x1 ;  /* 0x0000000112123836 */ /* 0x000fe40000000000 */
[----:B------:R-:W-:Y:S02]  /*0d50*/  @P4 VIADD R11, R11, 0x1 ;  /* 0x000000010b0b4836 */ /* 0x000fe40000000000 */
[----:B------:R-:W-:-:S02]  /*0d60*/  @!P6 IMAD.MOV R17, RZ, RZ, -R17 ;  /* 0x000000ffff11e224 */ /* 0x000fc400078e0a11 */
[----:B------:R-:W-:Y:S02]  /*0d70*/  @!P5 IMAD.MOV R19, RZ, RZ, -R19 ;  /* 0x000000ffff13d224 */ /* 0x000fe400078e0a13 */
[----:B------:R-:W-:Y:S01]  /*0d80*/  @!P0 IMAD.MOV R11, RZ, RZ, -R11 ;  /* 0x000000ffff0b8224 */ /* 0x000fe200078e0a0b */
[----:B------:R-:W-:Y:S02]  /*0d90*/  IADD3 R13, P0, R13, UR6, RZ ;  /* 0x000000060d0d7c10 */ /* 0x000fe4000ff1e0ff */
[C---:B------:R-:W-:Y:S01]  /*0da0*/  SEL R7, R4.reuse, R17, !P1 ;  /* 0x0000001104077207 */ /* 0x040fe20004800000 */
[----:B------:R-:W-:Y:S01]  /*0db0*/  @!P2 IMAD.MOV R18, RZ, RZ, -R18 ;  /* 0x000000ffff12a224 */ /* 0x000fe200078e0a12 */
[----:B------:R-:W-:Y:S01]  /*0dc0*/  SEL R6, R4, R19, !P1 ;  /* 0x0000001304067207 */ /* 0x000fe20004800000 */
[----:B------:R-:W-:-:S03]  /*0dd0*/  IMAD.X R16, RZ, RZ, R16, P0 ;  /* 0x000000ffff107224 */ /* 0x000fc600000e0610 */
[C---:B------:R-:W-:Y:S02]  /*0de0*/  SEL R5, R4.reuse, R18, !P1 ;  /* 0x0000001204057207 */ /* 0x040fe40004800000 */
[----:B------:R-:W-:Y:S01]  /*0df0*/  SEL R4, R4, R11, !P1 ;  /* 0x0000000b04047207 */ /* 0x000fe20004800000 */
[C---:B------:R-:W-:Y:S01]  /*0e00*/  IMAD.SHL.U32 R11, R13.reuse, 0x4, RZ ;  /* 0x000000040d0b7824 */ /* 0x040fe200078e00ff */
[C---:B------:R-:W-:Y:S02]  /*0e10*/  ISETP.LT.U32.AND P1, PT, R13.reuse, 0x4000, PT ;  /* 0x000040000d00780c */ /* 0x040fe40003f21070 */
[----:B------:R-:W-:Y:S01]  /*0e20*/  SHF.L.U64.HI R18, R13, 0x2, R16 ;  /* 0x000000020d127819 */ /* 0x000fe20000010210 */
[----:B------:R0:W-:Y:S01]  /*0e30*/  STG.E.128 desc[UR4][R8.64], R4 ;  /* 0x0000000408007986 */ /* 0x0001e2000c101d04 */
[----:B------:R-:W-:Y:S02]  /*0e40*/  ISETP.GE.U32.AND P0, PT, R11, R0, PT ;  /* 0x000000000b00720c */ /* 0x000fe40003f06070 */
[----:B------:R-:W-:-:S02]  /*0e50*/  ISETP.LT.U32.AND.EX P1, PT, R16, RZ, PT, P1 ;  /* 0x000000ff1000720c */ /* 0x000fc40003f21110 */
[----:B------:R-:W-:-:S13]  /*0e60*/  ISETP.GE.AND.EX P0, PT, R18, R15, PT, P0 ;  /* 0x0000000f1200720c */ /* 0x000fda0003f06300 */
[----:B0-----:R-:W-:Y:S05]  /*0e70*/  @!P0 BRA P1, `(.L_x_3724) ;  /* 0xfffffff800d48947 */ /* 0x001fea000083ffff */
[----:B------:R-:W-:Y:S05]  /*0e80*/  EXIT ;  /* 0x000000000000794d */ /* 0x000fea0003800000 */
.L_x_3725:
        /* <DEDUP_REMOVED lines=15> */
.L_x_4046:


//--------------------- .text._ZN2at6native61_GLOBAL__N__44eb8e94_28_ForeachBinaryOpScalarList_cu_dda10a6925multi_tensor_apply_kernelINS1_28TensorListScalarListMetadataIaLi1EEENS1_25BinaryOpScalarListFunctorIaLi1ELi1ELi0EEEJSt7dividesIaEEEEvT_T0_DpT1_ --------------------------
	.section	.text._ZN2at6native61_GLOBAL__N__44eb8e94_28_ForeachBinaryOpScalarList_cu_dda10a6925multi_tensor_apply_kernelINS1_28TensorListScalarListMetadataIaLi1EEENS1_25BinaryOpScalarListFunctorIaLi1ELi1ELi0EEEJSt7dividesIaEEEEvT_T0_DpT1_,"ax",@progbits
	.align	128
.text._ZN2at6native61_GLOBAL__N__44eb8e94_28_ForeachBinaryOpScalarList_cu_dda10a6925multi_tensor_apply_kernelINS1_28TensorListScalarListMetadataIaLi1EEENS1_25BinaryOpScalarListFunctorIaLi1ELi1ELi0EEEJSt7dividesIaEEEEvT_T0_DpT1_:
        .type           _ZN2at6native61_GLOBAL__N__44eb8e94_28_ForeachBinaryOpScalarList_cu_dda10a6925multi_tensor_apply_kernelINS1_28TensorListScalarListMetadataIaLi1EEENS1_25BinaryOpScalarListFunctorIaLi1ELi1ELi0EEEJSt7dividesIaEEEEvT_T0_DpT1_,@function
        .size           _ZN2at6native61_GLOBAL__N__44eb8e94_28_ForeachBinaryOpScalarList_cu_dda10a6925multi_tensor_apply_kernelINS1_28TensorListScalarListMetadataIaLi1EEENS1_25BinaryOpScalarListFunctorIaLi1ELi1ELi0EEEJSt7dividesIaEEEEvT_T0_DpT1_,(.L_x_4047 - _ZN2at6native61_GLOBAL__N__44eb8e94_28_ForeachBinaryOpScalarList_cu_dda10a6925multi_tensor_apply_kernelINS1_28TensorListScalarListMetadataIaLi1EEENS1_25BinaryOpScalarListFunctorIaLi1ELi1ELi0EEEJSt7dividesIaEEEEvT_T0_DpT1_)
        .other          _ZN2at6native61_GLOBAL__N__44eb8e94_28_ForeachBinaryOpScalarList_cu_dda10a6925multi_tensor_apply_kernelINS1_28TensorListScalarListMetadataIaLi1EEENS1_25BinaryOpScalarListFunctorIaLi1ELi1ELi0EEEJSt7dividesIaEEEEvT_T0_DpT1_,@"STO_CUDA_ENTRY STV_DEFAULT"
_ZN2at6native61_GLOBAL__N__44eb8e94_28_ForeachBinaryOpScalarList_cu_dda10a6925multi_tensor_apply_kernelINS1_28TensorListScalarListMetadataIaLi1EEENS1_25BinaryOpScalarListFunctorIaLi1ELi1ELi0EEEJSt7dividesIaEEEEvT_T0_DpT1_:
        /* <DEDUP_REMOVED lines=27> */
.L_x_3727:
[----:B0-----:R-:W-:Y:S02]  /*01b0*/  IADD3 R22, P1, R19, R16, RZ ;  /* 0x0000001013167210 */ /* 0x001fe40007f3e0ff */
[----:B------:R-:W-:Y:S02]  /*01c0*/  PRMT R9, RZ, 0x7610, R9 ;  /* 0x00007610ff097816 */ /* 0x000fe40000000009 */
[C---:B------:R-:W-:Y:S01]  /*01d0*/  ISETP.GE.U32.AND P0, PT, R22.reuse, 0x10000, PT ;  /* 0x000100001600780c */ /* 0x040fe20003f06070 */
[----:B------:R-:W-:Y:S01]  /*01e0*/  IMAD.X R8, RZ, RZ, R15, P1 ;  /* 0x000000ffff087224 */ /* 0x000fe200008e060f */
[----:B------:R-:W-:-:S04]  /*01f0*/  ISETP.LT.U32.AND P1, PT, R22, R11, PT ;  /* 0x0000000b1600720c */ /* 0x000fc80003f21070 */
[----:B------:R-:W-:-:S04]  /*0200*/  ISETP.GE.U32.AND.EX P0, PT, R8, RZ, PT, P0 ;  /* 0x000000ff0800720c */ /* 0x000fc80003f06100 */
[----:B------:R-:W-:Y:S02]  /*0210*/  ISETP.LT.AND.EX P0, PT, R8, R13, !P0, P1 ;  /* 0x0000000d0800720c */ /* 0x000fe40004701310 */
[----:B------:R-:W-:-:S05]  /*0220*/  IADD3 R2, P1, R22, R10, RZ ;  /* 0x0000000a16027210 */ /* 0x000fca0007f3e0ff */
[----:B------:R-:W-:-:S06]  /*0230*/  IMAD.X R3, R8, 0x1, R12, P1 ;  /* 0x0000000108037824 */ /* 0x000fcc00008e060c */
[----:B------:R-:W2:Y:S01]  /*0240*/  @P0 LDG.E.U8 R9, desc[UR4][R2.64] ;  /* 0x0000000402090981 */ /* 0x000ea2000c1e1100 */
[----:B------:R-:W-:Y:S02]  /*0250*/  IABS R18, R14 ;  /* 0x0000000e00127213 */ /* 0x000fe40000000000 */
[CC--:B-1----:R-:W-:Y:S02]  /*0260*/  IADD3 R4, P2, R17.reuse, R22.reuse, RZ ;  /* 0x0000001611047210 */ /* 0x0c2fe40007f5e0ff */
[----:B------:R-:W0:Y:S01]  /*0270*/  I2F.RP R20, R18 ;  /* 0x0000001200147306 */ /* 0x000e220000209400 */
[----:B------:R-:W-:Y:S02]  /*0280*/  LEA R24, P3, R17, R22, 0x1 ;  /* 0x0000001611187211 */ /* 0x000fe400078608ff */
[--C-:B------:R-:W-:Y:S01]  /*0290*/  IMAD.X R5, RZ, RZ, R8.reuse, P2 ;  /* 0x000000ffff057224 */ /* 0x100fe200010e0608 */
[C---:B------:R-:W-:Y:S02]  /*02a0*/  ISETP.GE.U32.AND P1, PT, R4.reuse, 0x10000, PT ;  /* 0x000100000400780c */ /* 0x040fe40003f26070 */
[----:B------:R-:W-:Y:S01]  /*02b0*/  ISETP.LT.U32.AND P2, PT, R4, R11, PT ;  /* 0x0000000b0400720c */ /* 0x000fe20003f41070 */
[----:B------:R-:W-:Y:S01]  /*02c0*/  IMAD.X R21, RZ, RZ, R8, P3 ;  /* 0x000000ffff157224 */ /* 0x000fe200018e0608 */
[----:B------:R-:W-:-:S02]  /*02d0*/  ISETP.GE.U32.AND.EX P1, PT, R5, RZ, PT, P1 ;  /* 0x000000ff0500720c */ /* 0x000fc40003f26110 */
[----:B------:R-:W-:Y:S02]  /*02e0*/  PRMT R23, RZ, 0x7610, R23 ;  /* 0x00007610ff177816 */ /* 0x000fe40000000017 */
[C---:B------:R-:W-:Y:S02]  /*02f0*/  ISETP.LT.AND.EX P1, PT, R5.reuse, R13, !P1, P2 ;  /* 0x0000000d0500720c */ /* 0x040fe40004f21320 */
[----:B------:R-:W-:Y:S01]  /*0300*/  IADD3 R4, P2, R4, R10, RZ ;  /* 0x0000000a04047210 */ /* 0x000fe20007f5e0ff */
[----:B0-----:R-:W0:Y:S04]  /*0310*/  MUFU.RCP R20, R20 ;  /* 0x0000001400147308 */ /* 0x001e280000001000 */
[----:B------:R-:W-:Y:S01]  /*0320*/  IMAD.X R5, R5, 0x1, R12, P2 ;  /* 0x0000000105057824 */ /* 0x000fe200010e060c */
[----:B------:R-:W-:Y:S01]  /*0330*/  ISETP.GE.U32.AND P2, PT, R24, 0x10000, PT ;  /* 0x000100001800780c */ /* 0x000fe20003f46070 */
[----:B0-----:R-:W-:-:S04]  /*0340*/  VIADD R6, R20, 0xffffffe ;  /* 0x0ffffffe14067836 */ /* 0x001fc80000000000 */
[----:B------:R-:W3:Y:S01]  /*0350*/  @P1 LDG.E.U8 R23, desc[UR4][R4.64] ;  /* 0x0000000404171981 */ /* 0x000ee2000c1e1100 */
[----:B------:R0:W1:Y:S01]  /*0360*/  F2I.FTZ.U32.TRUNC.NTZ R7, R6 ;  /* 0x0000000600077305 */ /* 0x000062000021f000 */
[----:B------:R-:W-:Y:S02]  /*0370*/  ISETP.LT.U32.AND P3, PT, R24, R11, PT ;  /* 0x0000000b1800720c */ /* 0x000fe40003f61070 */
[----:B------:R-:W-:-:S04]  /*0380*/  ISETP.GE.U32.AND.EX P2, PT, R21, RZ, PT, P2 ;  /* 0x000000ff1500720c */ /* 0x000fc80003f46120 */
[----:B------:R-:W-:Y:S01]  /*0390*/  ISETP.LT.AND.EX P2, PT, R21, R13, !P2, P3 ;  /* 0x0000000d1500720c */ /* 0x000fe20005741330 */
[----:B0-----:R-:W-:Y:S02]  /*03a0*/  IMAD.MOV.U32 R6, RZ, RZ, RZ ;  /* 0x000000ffff067224 */ /* 0x001fe400078e00ff */
[----:B-1----:R-:W-:-:S04]  /*03b0*/  IMAD.MOV R25, RZ, RZ, -R7 ;  /* 0x000000ffff197224 */ /* 0x002fc800078e0a07 */
[----:B------:R-:W-:-:S04]  /*03c0*/  IMAD R25, R25, R18, RZ ;  /* 0x0000001219197224 */ /* 0x000fc800078e02ff */
[----:B------:R-:W-:Y:S01]  /*03d0*/  IMAD.HI.U32 R20, R7, R25, R6 ;  /* 0x0000001907147227 */ /* 0x000fe200078e0006 */
[----:B------:R-:W-:Y:S02]  /*03e0*/  IADD3 R6, P3, R24, R10, RZ ;  /* 0x0000000a18067210 */ /* 0x000fe40007f7e0ff */
[----:B------:R-:W-:-:S03]  /*03f0*/  PRMT R24, RZ, 0x7610, R24 ;  /* 0x00007610ff187816 */ /* 0x000fc60000000018 */
[----:B------:R-:W-:Y:S02]  /*0400*/  IMAD.X R7, R21, 0x1, R12, P3 ;  /* 0x0000000115077824 */ /* 0x000fe400018e060c */
[----:B------:R-:W-:-:S03]  /*0410*/  IMAD R25, R17, 0x3, RZ ;  /* 0x0000000311197824 */ /* 0x000fc600078e02ff */
[----:B------:R-:W4:Y:S02]  /*0420*/  @P2 LDG.E.U8 R24, desc[UR4][R6.64] ;  /* 0x0000000406182981 */ /* 0x000f24000c1e1100 */
[----:B------:R-:W-:-:S05]  /*0430*/  IADD3 R25, P3, R25, R22, RZ ;  /* 0x0000001619197210 */ /* 0x000fca0007f7e0ff */
[----:B------:R-:W-:Y:S01]  /*0440*/  IMAD.X R26, RZ, RZ, R8, P3 ;  /* 0x000000ffff1a7224 */ /* 0x000fe200018e0608 */
[C---:B------:R-:W-:Y:S02]  /*0450*/  ISETP.GE.U32.AND P3, PT, R25.reuse, 0x10000, PT ;  /* 0x000100001900780c */ /* 0x040fe40003f66070 */
[----:B------:R-:W-:Y:S02]  /*0460*/  ISETP.LT.U32.AND P5, PT, R25, R11, PT ;  /* 0x0000000b1900720c */ /* 0x000fe40003fa1070 */
[----:B------:R-:W-:-:S04]  /*0470*/  ISETP.GE.U32.AND.EX P3, PT, R26, RZ, PT, P3 ;  /* 0x000000ff1a00720c */ /* 0x000fc80003f66130 */
[----:B------:R-:W-:Y:S02]  /*0480*/  ISETP.LT.AND.EX P3, PT, R26, R13, !P3, P5 ;  /* 0x0000000d1a00720c */ /* 0x000fe40005f61350 */
[----:B------:R-:W-:Y:S02]  /*0490*/  IADD3 R8, P5, R25, R10, RZ ;  /* 0x0000000a19087210 */ /* 0x000fe40007fbe0ff */
[----:B------:R-:W-:Y:S02]  /*04a0*/  PRMT R25, RZ, 0x7610, R25 ;  /* 0x00007610ff197816 */ /* 0x000fe40000000019 */
[----:B--2---:R-:W-:-:S04]  /*04b0*/  LOP3.LUT R9, R9, 0xffff, RZ, 0xc0, !PT ;  /* 0x0000ffff09097812 */ /* 0x004fc800078ec0ff */
[----:B------:R-:W-:Y:S02]  /*04c0*/  PRMT R27, R9, 0x8880, RZ ;  /* 0x00008880091b7816 */ /* 0x000fe400000000ff */
[----:B------:R-:W-:-:S05]  /*04d0*/  IABS R9, R14 ;  /* 0x0000000e00097213 */ /* 0x000fca0000000000 */
[----:B------:R-:W-:Y:S01]  /*04e0*/  IMAD.MOV R21, RZ, RZ, -R9 ;  /* 0x000000ffff157224 */ /* 0x000fe200078e0a09 */
[----:B------:R-:W-:-:S05]  /*04f0*/  IABS R9, R27 ;  /* 0x0000001b00097213 */ /* 0x000fca0000000000 */
[----:B------:R-:W-:-:S04]  /*0500*/  IMAD.HI.U32 R22, R20, R9, RZ ;  /* 0x0000000914167227 */ /* 0x000fc800078e00ff */
[----:B------:R-:W-:-:S05]  /*0510*/  IMAD R9, R22, R21, R9 ;  /* 0x0000001516097224 */ /* 0x000fca00078e0209 */
[----:B------:R-:W-:-:S13]  /*0520*/  ISETP.GT.U32.AND P4, PT, R18, R9, PT ;  /* 0x000000091200720c */ /* 0x000fda0003f84070 */
[----:B------:R-:W-:-:S05]  /*0530*/  @!P4 IMAD.IADD R9, R9, 0x1, -R18 ;  /* 0x000000010909c824 */ /* 0x000fca00078e0a12 */
[----:B------:R-:W-:Y:S01]  /*0540*/  ISETP.GE.U32.AND P6, PT, R9, R18, PT ;  /* 0x000000120900720c */ /* 0x000fe20003fc6070 */
[----:B------:R-:W-:-:S05]  /*0550*/  IMAD.X R9, R26, 0x1, R12, P5 ;  /* 0x000000011a097824 */ /* 0x000fca00028e060c */
[----:B------:R-:W2:Y:S01]  /*0560*/  @P3 LDG.E.U8 R25, desc[UR4][R8.64] ;  /* 0x0000000408193981 */ /* 0x000ea2000c1e1100 */
[----:B------:R-:W-:Y:S01]  /*0570*/  LOP3.LUT R27, R27, R14, RZ, 0x3c, !PT ;  /* 0x0000000e1b1b7212 */ /* 0x000fe200078e3cff */
[----:B------:R-:W-:-:S03]  /*0580*/  @!P4 VIADD R22, R22, 0x1 ;  /* 0x000000011616c836 */ /* 0x000fc60000000000 */
[----:B------:R-:W-:Y:S02]  /*0590*/  ISETP.GE.AND P5, PT, R27, RZ, PT ;  /* 0x000000ff1b00720c */ /* 0x000fe40003fa6270 */
[----:B------:R-:W-:Y:S01]  /*05a0*/  @P6 VIADD R22, R22, 0x1 ;  /* 0x0000000116166836 */ /* 0x000fe20000000000 */
[----:B---3--:R-:W-:-:S03]  /*05b0*/  LOP3.LUT R23, R23, 0xffff, RZ, 0xc0, !PT ;  /* 0x0000ffff17177812 */ /* 0x008fc600078ec0ff */
[----:B------:R-:W-:Y:S01]  /*05c0*/  IMAD.MOV.U32 R27, RZ, RZ, R22 ;  /* 0x000000ffff1b7224 */ /* 0x000fe200078e0016 */
[----:B------:R-:W-:Y:S02]  /*05d0*/  ISETP.NE.AND P4, PT, R0, RZ, PT ;  /* 0x000000ff0000720c */ /* 0x000fe40003f85270 */
[----:B------:R-:W-:Y:S02]  /*05e0*/  LOP3.LUT R22, RZ, R14, RZ, 0x33, !PT ;  /* 0x0000000eff167212 */ /* 0x000fe400078e33ff */
[----:B------:R-:W-:Y:S02]  /*05f0*/  PRMT R23, R23, 0x8880, RZ ;  /* 0x0000888017177816 */ /* 0x000fe400000000ff */
[----:B------:R-:W-:-:S05]  /*0600*/  @!P5 IMAD.MOV R27, RZ, RZ, -R27 ;  /* 0x000000ffff1bd224 */ /* 0x000fca00078e0a1b */
[----:B------:R-:W-:Y:S02]  /*0610*/  SEL R29, R22, R27, !P4 ;  /* 0x0000001b161d7207 */ /* 0x000fe40006000000 */
[----:B------:R-:W-:-:S05]  /*0620*/  IABS R27, R23 ;  /* 0x00000017001b7213 */ /* 0x000fca0000000000 */
[----:B------:R-:W-:Y:S01]  /*0630*/  IMAD.HI.U32 R26, R20, R27, RZ ;  /* 0x0000001b141a7227 */ /* 0x000fe200078e00ff */
[----:B----4-:R-:W-:-:S03]  /*0640*/  LOP3.LUT R24, R24, 0xffff, RZ, 0xc0, !PT ;  /* 0x0000ffff18187812 */ /* 0x010fc600078ec0ff */
[----:B------:R-:W-:Y:S01]  /*0650*/  IMAD R27, R26, R21, R27 ;  /* 0x000000151a1b7224 */ /* 0x000fe200078e021b */
[----:B------:R0:W-:Y:S01]  /*0660*/  @P0 STG.E.U8 desc[UR4][R2.64], R29 ;  /* 0x0000001d02000986 */ /* 0x0001e2000c101104 */
[----:B------:R-:W-:-:S03]  /*0670*/  PRMT R24, R24, 0x8880, RZ ;  /* 0x0000888018187816 */ /* 0x000fc600000000ff */
[----:B------:R-:W-:Y:S02]  /*0680*/  ISETP.GT.U32.AND P0, PT, R18, R27, PT ;  /* 0x0000001b1200720c */ /* 0x000fe40003f04070 */
[----:B0-----:R-:W-:-:S05]  /*0690*/  IMAD.MOV.U32 R3, RZ, RZ, R24 ;  /* 0x000000ffff037224 */ /* 0x001fca00078e0018 */
[----:B------:R-:W-:-:S06]  /*06a0*/  IABS R29, R3 ;  /* 0x00000003001d7213 */ /* 0x000fcc0000000000 */
[----:B------:R-:W-:Y:S02]  /*06b0*/  @!P0 IMAD.IADD R27, R27, 0x1, -R18 ;  /* 0x000000011b1b8824 */ /* 0x000fe400078e0a12 */
[----:B------:R-:W-:-:S03]  /*06c0*/  IMAD.HI.U32 R2, R20, R29, RZ ;  /* 0x0000001d14027227 */ /* 0x000fc600078e00ff */
[----:B------:R-:W-:Y:S01]  /*06d0*/  ISETP.GE.U32.AND P5, PT, R27, R18, PT ;  /* 0x000000121b00720c */ /* 0x000fe20003fa6070 */
[----:B------:R-:W-:-:S05]  /*06e0*/  IMAD R27, R2, R21, R29 ;  /* 0x00000015021b7224 */ /* 0x000fca00078e021d */
[----:B------:R-:W-:Y:S01]  /*06f0*/  ISETP.GT.U32.AND P6, PT, R18, R27, PT ;  /* 0x0000001b1200720c */ /* 0x000fe20003fc4070 */
[----:B------:R-:W-:-:S12]  /*0700*/  @!P0 VIADD R26, R26, 0x1 ;  /* 0x000000011a1a8836 */ /* 0x000fd80000000000 */
[----:B------:R-:W-:-:S05]  /*0710*/  @!P6 IMAD.IADD R27, R27, 0x1, -R18 ;  /* 0x000000011b1be824 */ /* 0x000fca00078e0a12 */
[----:B------:R-:W-:Y:S01]  /*0720*/  ISETP.GE.U32.AND P0, PT, R27, R18, PT ;  /* 0x000000121b00720c */ /* 0x000fe20003f06070 */
[----:B------:R-:W-:Y:S02]  /*0730*/  @P5 VIADD R26, R26, 0x1 ;  /* 0x000000011a1a5836 */ /* 0x000fe40000000000 */
[----:B------:R-:W-:Y:S01]  /*0740*/  @!P6 VIADD R2, R2, 0x1 ;  /* 0x000000010202e836 */ /* 0x000fe20000000000 */
[-C--:B------:R-:W-:Y:S02]  /*0750*/  LOP3.LUT R3, R3, R14.reuse, RZ, 0x3c, !PT ;  /* 0x0000000e03037212 */ /* 0x080fe400078e3cff */
[----:B------:R-:W-:-:S07]  /*0760*/  LOP3.LUT R23, R23, R14, RZ, 0x3c, !PT ;  /* 0x0000000e17177212 */ /* 0x000fce00078e3cff */
[----:B------:R-:W-:Y:S01]  /*0770*/  @P0 VIADD R2, R2, 0x1 ;  /* 0x0000000102020836 */ /* 0x000fe20000000000 */
[----:B------:R-:W-:Y:S01]  /*0780*/  ISETP.GE.AND P0, PT, R3, RZ, PT ;  /* 0x000000ff0300720c */ /* 0x000fe20003f06270 */
[----:B------:R-:W-:-:S12]  /*0790*/  IMAD.MOV.U32 R3, RZ, RZ, R15 ;  /* 0x000000ffff037224 */ /* 0x000fd800078e000f */
[----:B------:R-:W-:Y:S01]  /*07a0*/  @!P0 IMAD.MOV R2, RZ, RZ, -R2 ;  /* 0x000000ffff028224 */ /* 0x000fe200078e0a02 */
[----:B--2---:R-:W-:-:S04]  /*07b0*/  LOP3.LUT R25, R25, 0xffff, RZ, 0xc0, !PT ;  /* 0x0000ffff19197812 */ /* 0x004fc800078ec0ff */
[----:B------:R-:W-:-:S04]  /*07c0*/  PRMT R25, R25, 0x8880, RZ ;  /* 0x0000888019197816 */ /* 0x000fc800000000ff */
        /* <DEDUP_REMOVED lines=12> */
[----:B------:R-:W-:Y:S01]  /*0890*/  SEL R23, R22, R2, !P4 ;  /* 0x0000000216177207 */ /* 0x000fe20006000000 */
[----:B------:R-:W-:-:S03]  /*08a0*/  IMAD.MOV.U32 R2, RZ, RZ, R16 ;  /* 0x000000ffff027224 */ /* 0x000fc600078e0010 */
[----:B------:R-:W-:-:S05]  /*08b0*/  SEL R21, R22, R26, !P4 ;  /* 0x0000001a16157207 */ /* 0x000fca0006000000 */
[----:B------:R-:W-:Y:S02]  /*08c0*/  @!P6 IMAD.MOV R20, RZ, RZ, -R20 ;  /* 0x000000ffff14e224 */ /* 0x000fe400078e0a14 */
[----:B------:R-:W-:-:S03]  /*08d0*/  IMAD.WIDE.U32 R2, R17, 0x4, R2 ;  /* 0x0000000411027825 */ /* 0x000fc600078e0002 */
[----:B------:R-:W-:Y:S01]  /*08e0*/  SEL R25, R22, R20, !P4 ;  /* 0x0000001416197207 */ /* 0x000fe20006000000 */
[----:B------:R2:W-:Y:S01]  /*08f0*/  @P1 STG.E.U8 desc[UR4][R4.64], R21 ;  /* 0x0000001504001986 */ /* 0x0005e2000c101104 */
[----:B------:R-:W-:-:S03]  /*0900*/  ISETP.GE.U32.AND P0, PT, R2, 0x10000, PT ;  /* 0x000100000200780c */ /* 0x000fc60003f06070 */
[----:B------:R2:W-:Y:S01]  /*0910*/  @P2 STG.E.U8 desc[UR4][R6.64], R23 ;  /* 0x0000001706002986 */ /* 0x0005e2000c101104 */
[----:B------:R-:W-:-:S03]  /*0920*/  ISETP.LT.U32.AND P1, PT, R2, R11, PT ;  /* 0x0000000b0200720c */ /* 0x000fc60003f21070 */
[----:B------:R2:W-:Y:S01]  /*0930*/  @P3 STG.E.U8 desc[UR4][R8.64], R25 ;  /* 0x0000001908003986 */ /* 0x0005e2000c101104 */
[C---:B------:R-:W-:Y:S02]  /*0940*/  ISETP.GE.U32.AND.EX P0, PT, R3.reuse, RZ, PT, P0 ;  /* 0x000000ff0300720c */ /* 0x040fe40003f06100 */
[----:B------:R-:W-:Y:S01]  /*0950*/  ISETP.LT.AND.EX P1, PT, R3, R13, PT, P1 ;  /* 0x0000000d0300720c */ /* 0x000fe20003f21310 */
[----:B------:R-:W-:Y:S02]  /*0960*/  IMAD.MOV.U32 R16, RZ, RZ, R2 ;  /* 0x000000ffff107224 */ /* 0x000fe400078e0002 */
[----:B------:R-:W-:-:S10]  /*0970*/  IMAD.MOV.U32 R15, RZ, RZ, R3 ;  /* 0x000000ffff0f7224 */ /* 0x000fd400078e0003 */
[----:B--2---:R-:W-:Y:S05]  /*0980*/  @!P0 BRA P1, `(.L_x_3727) ;  /* 0xfffffff800088947 */ /* 0x004fea000083ffff */
[----:B------:R-:W-:Y:S05]  /*0990*/  EXIT ;  /* 0x000000000000794d */ /* 0x000fea0003800000 */
.L_x_3726:
        /* <DEDUP_REMOVED lines=18> */
.L_x_3728:
[----:B------:R-:W-:-:S04]  /*0ac0*/  LEA R2, P0, R8, R10, 0x2 ;  /* 0x0000000a08027211 */ /* 0x000fc800078010ff */
[----:B------:R-:W-:-:S05]  /*0ad0*/  LEA.HI.X R3, R8, R12, R9, 0x2, P0 ;  /* 0x0000000c08037211 */ /* 0x000fca00000f1409 */
[----:B------:R-:W2:Y:S01]  /*0ae0*/  LDG.E R16, desc[UR4][R2.64] ;  /* 0x0000000402107981 */ /* 0x000ea2000c1e1900 */
[-C--:B------:R-:W-:Y:S02]  /*0af0*/  IABS R15, R6.reuse ;  /* 0x00000006000f7213 */ /* 0x080fe40000000000 */
[----:B------:R-:W-:Y:S02]  /*0b00*/  IABS R14, R6 ;  /* 0x00000006000e7213 */ /* 0x000fe40000000000 */
        /* <DEDUP_REMOVED lines=9> */
[----:B------:R-:W-:Y:S02]  /*0ba0*/  PRMT R19, R19, 0x8880, RZ ;  /* 0x0000888013137816 */ /* 0x000fe400000000ff */
[----:B------:R-:W-:Y:S01]  /*0bb0*/  LOP3.LUT R21, R21, R6, RZ, 0x3c, !PT ;  /* 0x0000000615157212 */ /* 0x000fe200078e3cff */
[----:B------:R-:W-:Y:S01]  /*0bc0*/  IMAD.HI.U32 R14, R4, R17, RZ ;  /* 0x00000011040e7227 */ /* 0x000fe200078e00ff */
[----:B------:R-:W-:-:S02]  /*0bd0*/  PRMT R4, R16, 0x7771, RZ ;  /* 0x0000777110047816 */ /* 0x000fc400000000ff */
[----:B------:R-:W-:Y:S01]  /*0be0*/  PRMT R16, R16, 0x7773, RZ ;  /* 0x0000777310107816 */ /* 0x000fe200000000ff */
[----:B------:R-:W-:Y:S01]  /*0bf0*/  IMAD R20, R14, R18, R17 ;  /* 0x000000120e147224 */ /* 0x000fe200078e0211 */
[----:B------:R-:W-:Y:S01]  /*0c00*/  PRMT R23, R4, 0x8880, RZ ;  /* 0x0000888004177816 */ /* 0x000fe200000000ff */
[----:B------:R-:W-:Y:S01]  /*0c10*/  IMAD R17, R22, R15, RZ ;  /* 0x0000000f16117224 */ /* 0x000fe200078e02ff */
[----:B------:R-:W-:Y:S01]  /*0c20*/  PRMT R25, R16, 0x8880, RZ ;  /* 0x0000888010197816 */ /* 0x000fe200000000ff */
[----:B------:R-:W-:Y:S01]  /*0c30*/  IMAD.MOV.U32 R4, RZ, RZ, RZ ;  /* 0x000000ffff047224 */ /* 0x000fe200078e00ff */
[----:B------:R-:W-:Y:S02]  /*0c40*/  ISETP.GT.U32.AND P2, PT, R7, R20, PT ;  /* 0x000000140700720c */ /* 0x000fe40003f44070 */
[----:B------:R-:W-:Y:S01]  /*0c50*/  IABS R27, R19 ;  /* 0x00000013001b7213 */ /* 0x000fe20000000000 */
[----:B------:R-:W-:Y:S01]  /*0c60*/  IMAD.HI.U32 R4, R5, R17, R4 ;  /* 0x0000001105047227 */ /* 0x000fe200078e0004 */
[----:B------:R-:W-:-:S02]  /*0c70*/  IABS R5, R23 ;  /* 0x0000001700057213 */ /* 0x000fc40000000000 */
[----:B------:R-:W-:Y:S02]  /*0c80*/  IABS R29, R25 ;  /* 0x00000019001d7213 */ /* 0x000fe40000000000 */
[-C--:B------:R-:W-:Y:S01]  /*0c90*/  LOP3.LUT R23, R23, R6.reuse, RZ, 0x3c, !PT ;  /* 0x0000000617177212 */ /* 0x080fe200078e3cff */
[----:B------:R-:W-:Y:S01]  /*0ca0*/  IMAD.HI.U32 R16, R4, R5, RZ ;  /* 0x0000000504107227 */ /* 0x000fe200078e00ff */
[-C--:B------:R-:W-:Y:S02]  /*0cb0*/  LOP3.LUT R19, R19, R6.reuse, RZ, 0x3c, !PT ;  /* 0x0000000613137212 */ /* 0x080fe400078e3cff */
[----:B------:R-:W-:Y:S01]  /*0cc0*/  LOP3.LUT R25, R25, R6, RZ, 0x3c, !PT ;  /* 0x0000000619197212 */ /* 0x000fe200078e3cff */
[----:B------:R-:W-:Y:S02]  /*0cd0*/  @!P2 IMAD.IADD R20, R20, 0x1, -R15 ;  /* 0x000000011414a824 */ /* 0x000fe400078e0a0f */
[----:B------:R-:W-:-:S03]  /*0ce0*/  IMAD.HI.U32 R17, R4, R27, RZ ;  /* 0x0000001b04117227 */ /* 0x000fc600078e00ff */
[----:B------:R-:W-:Y:S01]  /*0cf0*/  ISETP.GE.U32.AND P3, PT, R20, R7, PT ;  /* 0x000000071400720c */ /* 0x000fe20003f66070 */
        /* <DEDUP_REMOVED lines=20> */
[----:B------:R-:W-:Y:S01]  /*0e40*/  @!P0 VIADD R5, R5, 0x1 ;  /* 0x0000000105058836 */ /* 0x000fe20000000000 */
[----:B------:R-:W-:Y:S01]  /*0e50*/  IADD3 R8, P0, R8, UR6, RZ ;  /* 0x0000000608087c10 */ /* 0x000fe2000ff1e0ff */
[----:B------:R-:W-:Y:S01]  /*0e60*/  @!P2 IMAD.MOV R14, RZ, RZ, -R14 ;  /* 0x000000ffff0ea224 */ /* 0x000fe200078e0a0e */
[----:B------:R-:W-:-:S02]  /*0e70*/  ISETP.GE.U32.AND P6, PT, R18, R7, PT ;  /* 0x000000071200720c */ /* 0x000fc40003fc6070 */
[----:B------:R-:W-:Y:S01]  /*0e80*/  LOP3.LUT R18, RZ, R6, RZ, 0x33, !PT ;  /* 0x00000006ff127212 */ /* 0x000fe200078e33ff */
[----:B------:R-:W-:Y:S02]  /*0e90*/  IMAD.X R9, RZ, RZ, R9, P0 ;  /* 0x000000ffff097224 */ /* 0x000fe400000e0609 */
[----:B------:R-:W-:Y:S01]  /*0ea0*/  @P4 VIADD R16, R16, 0x1 ;  /* 0x0000000110104836 */ /* 0x000fe20000000000 */
[----:B------:R-:W-:Y:S01]  /*0eb0*/  ISETP.GE.AND P4, PT, R25, RZ, PT ;  /* 0x000000ff1900720c */ /* 0x000fe20003f86270 */
[----:B------:R-:W-:Y:S01]  /*0ec0*/  @P1 VIADD R17, R17, 0x1 ;  /* 0x0000000111111836 */ /* 0x000fe20000000000 */
[----:B------:R-:W-:Y:S01]  /*0ed0*/  ISETP.NE.AND P1, PT, R0, RZ, PT ;  /* 0x000000ff0000720c */ /* 0x000fe20003f25270 */
[----:B------:R-:W-:Y:S02]  /*0ee0*/  @!P3 IMAD.MOV R16, RZ, RZ, -R16 ;  /* 0x000000ffff10b224 */ /* 0x000fe400078e0a10 */
[----:B------:R-:W-:Y:S01]  /*0ef0*/  @!P5 IMAD.MOV R17, RZ, RZ, -R17 ;  /* 0x000000ffff11d224 */ /* 0x000fe200078e0a11 */
[C---:B------:R-:W-:Y:S01]  /*0f00*/  SEL R14, R18.reuse, R14, !P1 ;  /* 0x0000000e120e7207 */ /* 0x040fe20004800000 */
[----:B------:R-:W-:Y:S01]  /*0f10*/  @P6 VIADD R5, R5, 0x1 ;  /* 0x0000000105056836 */ /* 0x000fe20000000000 */
[----:B------:R-:W-:-:S02]  /*0f20*/  SEL R15, R18, R16, !P1 ;  /* 0x00000010120f7207 */ /* 0x000fc40004800000 */
[----:B------:R-:W-:Y:S02]  /*0f30*/  SEL R17, R18, R17, !P1 ;  /* 0x0000001112117207 */ /* 0x000fe40004800000 */
[----:B------:R-:W-:Y:S01]  /*0f40*/  PRMT R14, R15, 0x7604, R14 ;  /* 0x000076040f0e7816 */ /* 0x000fe2000000000e */
[----:B------:R-:W-:-:S03]  /*0f50*/  @!P4 IMAD.MOV R5, RZ, RZ, -R5 ;  /* 0x000000ffff05c224 */ /* 0x000fc600078e0a05 */
[----:B------:R-:W-:Y:S02]  /*0f60*/  PRMT R14, R17, 0x7054, R14 ;  /* 0x00007054110e7816 */ /* 0x000fe4000000000e */
[----:B------:R-:W-:Y:S02]  /*0f70*/  SEL R5, R18, R5, !P1 ;  /* 0x0000000512057207 */ /* 0x000fe40004800000 */
[C---:B------:R-:W-:Y:S02]  /*0f80*/  ISETP.LT.U32.AND P1, PT, R8.reuse, 0x4000, PT ;  /* 0x000040000800780c */ /* 0x040fe40003f21070 */
[----:B------:R-:W-:Y:S01]  /*0f90*/  PRMT R5, R5, 0x654, R14 ;  /* 0x0000065405057816 */ /* 0x000fe2000000000e */
[----:B------:R-:W-:Y:S01]  /*0fa0*/  IMAD.SHL.U32 R14, R8, 0x4, RZ ;  /* 0x00000004080e7824 */ /* 0x000fe200078e00ff */
[----:B------:R-:W-:-:S03]  /*0fb0*/  ISETP.LT.U32.AND.EX P1, PT, R9, RZ, PT, P1 ;  /* 0x000000ff0900720c */ /* 0x000fc60003f21110 */
[----:B------:R0:W-:Y:S01]  /*0fc0*/  STG.E desc[UR4][R2.64], R5 ;  /* 0x0000000502007986 */ /* 0x0001e2000c101904 */
[----:B------:R-:W-:Y:S02]  /*0fd0*/  ISETP.GE.U32.AND P0, PT, R14, R11, PT ;  /* 0x0000000b0e00720c */ /* 0x000fe40003f06070 */
[----:B------:R-:W-:-:S04]  /*0fe0*/  SHF.L.U64.HI R14, R8, 0x2, R9 ;  /* 0x00000002080e7819 */ /* 0x000fc80000010209 */
[----:B------:R-:W-:-:S13]  /*0ff0*/  ISETP.GE.AND.EX P0, PT, R14, R13, PT, P0 ;  /* 0x0000000d0e00720c */ /* 0x000fda0003f06300 */
[----:B0-----:R-:W-:Y:S05]  /*1000*/  @!P0 BRA P1, `(.L_x_3728) ;  /* 0xfffffff800ac8947 */ /* 0x001fea000083ffff */
[----:B------:R-:W-:Y:S05]  /*1010*/  EXIT ;  /* 0x000000000000794d */ /* 0x000fea0003800000 */
.L_x_3729:
        /* <DEDUP_REMOVED lines=14> */
.L_x_4047:


//--------------------- .text._ZN2at6native61_GLOBAL__N__44eb8e94_28_ForeachBinaryOpScalarList_cu_dda10a6925multi_tensor_apply_kernelINS1_28TensorListScalarListMetadataIhLi1EEENS1_25BinaryOpScalarListFunctorIhLi1ELi1ELi0EEEJSt7dividesIhEEEEvT_T0_DpT1_ --------------------------
	.section	.text._ZN2at6native61_GLOBAL__N__44eb8e94_28_ForeachBinaryOpScalarList_cu_dda10a6925multi_tensor_apply_kernelINS1_28TensorListScalarListMetadataIhLi1EEENS1_25BinaryOpScalarListFunctorIhLi1ELi1ELi0EEEJSt7dividesIhEEEEvT_T0_DpT1_,"ax",@progbits
	.align	128
.text._ZN2at6native61_GLOBAL__N__44eb8e94_28_ForeachBinaryOpScalarList_cu_dda10a6925multi_tensor_apply_kernelINS1_28TensorListScalarListMetadataIhLi1EEENS1_25BinaryOpScalarListFunctorIhLi1ELi1ELi0EEEJSt7dividesIhEEEEvT_T0_DpT1_:
        .type           _ZN2at6native61_GLOBAL__N__44eb8e94_28_ForeachBinaryOpScalarList_cu_dda10a6925multi_tensor_apply_kernelINS1_28TensorListScalarListMetadataIhLi1EEENS1_25BinaryOpScalarListFunctorIhLi1ELi1ELi0EEEJSt7dividesIhEEEEvT_T0_DpT1_,@function
        .size           _ZN2at6native61_GLOBAL__N__44eb8e94_28_ForeachBinaryOpScalarList_cu_dda10a6925multi_tensor_apply_kernelINS1_28TensorListScalarListMetadataIhLi1EEENS1_25BinaryOpScalarListFunctorIhLi1ELi1ELi0EEEJSt7dividesIhEEEEvT_T0_DpT1_,(.L_x_4048 - _ZN2at6native61_GLOBAL__N__44eb8e94_28_ForeachBinaryOpScalarList_cu_dda10a6925multi_tensor_apply_kernelINS1_28TensorListScalarListMetadataIhLi1EEENS1_25BinaryOpScalarListFunctorIhLi1ELi1ELi0EEEJSt7dividesIhEEEEvT_T0_DpT1_)
        .other          _ZN2at6native61_GLOBAL__N__44eb8e94_28_ForeachBinaryOpScalarList_cu_dda10a6925multi_tensor_apply_kernelINS1_28TensorListScalarListMetadataIhLi1EEENS1_25BinaryOpScalarListFunctorIhLi1ELi1ELi0EEEJSt7dividesIhEEEEvT_T0_DpT1_,@"STO_CUDA_ENTRY STV_DEFAULT"
_ZN2at6native61_GLOBAL__N__44eb8e94_28_ForeachBinaryOpScalarList_cu_dda10a6925multi_tensor_apply_kernelINS1_28TensorListScalarListMetadataIhLi1EEENS1_25BinaryOpScalarListFunctorIhLi1ELi1ELi0EEEJSt7dividesIhEEEEvT_T0_DpT1_:
        /* <DEDUP_REMOVED lines=25> */
.L_x_3731:
        /* <DEDUP_REMOVED lines=14> */
[----:B------:R-:W-:Y:S02]  /*0270*/  ISETP.LT.U32.AND P1, PT, R16, R8, PT ;  /* 0x000000081000720c */ /* 0x000fe40003f21070 */
[----:B------:R-:W-:Y:S02]  /*0280*/  ISETP.GE.U32.AND.EX P3, PT, R13, RZ, PT, P3 ;  /* 0x000000ff0d00720c */ /* 0x000fe40003f66130 */
[----:B------:R-:W-:-:S02]  /*0290*/  ISETP.LT.AND.EX P0, PT, R18, R6, !P5, P0 ;  /* 0x000000061200720c */ /* 0x000fc40006f01300 */
[----:B------:R-:W-:Y:S02]  /*02a0*/  ISETP.GE.U32.AND P5, PT, R12, 0x10000, PT ;  /* 0x000100000c00780c */ /* 0x000fe40003fa6070 */
[----:B------:R-:W-:Y:S02]  /*02b0*/  ISETP.GE.U32.AND P2, PT, R10, 0x10000, PT ;  /* 0x000100000a00780c */ /* 0x000fe40003f46070 */
[----:B------:R-:W-:Y:S02]  /*02c0*/  IADD3 R16, P6, R16, R9, RZ ;  /* 0x0000000910107210 */ /* 0x000fe40007fde0ff */
[C---:B------:R-:W-:Y:S02]  /*02d0*/  ISETP.LT.AND.EX P1, PT, R13.reuse, R6, !P3, P1 ;  /* 0x000000060d00720c */ /* 0x040fe40005f21310 */
[----:B------:R-:W-:Y:S01]  /*02e0*/  ISETP.LT.U32.AND P3, PT, R12, R8, PT ;  /* 0x000000080c00720c */ /* 0x000fe20003f61070 */
[----:B------:R-:W-:Y:S01]  /*02f0*/  IMAD.X R17, R13, 0x1, R7, P6 ;  /* 0x000000010d117824 */ /* 0x000fe200030e0607 */
[----:B------:R-:W-:-:S02]  /*0300*/  ISETP.GE.U32.AND.EX P5, PT, R11, RZ, PT, P5 ;  /* 0x000000ff0b00720c */ /* 0x000fc40003fa6150 */
[----:B------:R-:W-:Y:S02]  /*0310*/  ISETP.LT.U32.AND P4, PT, R10, R8, PT ;  /* 0x000000080a00720c */ /* 0x000fe40003f81070 */
[----:B------:R-:W-:Y:S02]  /*0320*/  ISETP.GE.U32.AND.EX P2, PT, R0, RZ, PT, P2 ;  /* 0x000000ff0000720c */ /* 0x000fe40003f46120 */
[-C--:B------:R-:W-:Y:S02]  /*0330*/  IADD3 R14, P6, R15, R9.reuse, RZ ;  /* 0x000000090f0e7210 */ /* 0x080fe40007fde0ff */
[-C--:B------:R-:W-:Y:S02]  /*0340*/  ISETP.LT.AND.EX P3, PT, R11, R6.reuse, !P5, P3 ;  /* 0x000000060b00720c */ /* 0x080fe40006f61330 */
[----:B------:R-:W-:Y:S01]  /*0350*/  IADD3 R12, P5, R12, R9, RZ ;  /* 0x000000090c0c7210 */ /* 0x000fe20007fbe0ff */
[----:B------:R-:W-:Y:S01]  /*0360*/  IMAD.X R15, R18, 0x1, R7, P6 ;  /* 0x00000001120f7824 */ /* 0x000fe200030e0607 */
[----:B------:R-:W-:-:S02]  /*0370*/  ISETP.LT.AND.EX P2, PT, R0, R6, !P2, P4 ;  /* 0x000000060000720c */ /* 0x000fc40005741340 */
[----:B------:R-:W-:Y:S01]  /*0380*/  IADD3 R10, P4, R10, R9, RZ ;  /* 0x000000090a0a7210 */ /* 0x000fe20007f9e0ff */
[----:B------:R-:W-:Y:S01]  /*0390*/  IMAD.X R13, R11, 0x1, R7, P5 ;  /* 0x000000010b0d7824 */ /* 0x000fe200028e0607 */
[----:B------:R-:W-:Y:S01]  /*03a0*/  PRMT R23, RZ, 0x7610, R23 ;  /* 0x00007610ff177816 */ /* 0x000fe20000000017 */
[----:B------:R-:W2:Y:S01]  /*03b0*/  @P0 LDG.E.U8 R24, desc[UR4][R14.64] ;  /* 0x000000040e180981 */ /* 0x000ea2000c1e1100 */
[----:B------:R-:W-:Y:S01]  /*03c0*/  PRMT R22, RZ, 0x7610, R22 ;  /* 0x00007610ff167816 */ /* 0x000fe20000000016 */
[----:B------:R-:W-:Y:S01]  /*03d0*/  IMAD.X R11, R0, 0x1, R7, P4 ;  /* 0x00000001000b7824 */ /* 0x000fe200020e0607 */
[----:B------:R-:W-:Y:S02]  /*03e0*/  PRMT R0, RZ, 0x7610, R0 ;  /* 0x00007610ff007816 */ /* 0x000fe40000000000 */
[----:B------:R0:W5:Y:S04]  /*03f0*/  @P1 LDG.E.U8 R23, desc[UR4][R16.64] ;  /* 0x0000000410171981 */ /* 0x000168000c1e1100 */
[----:B------:R0:W5:Y:S04]  /*0400*/  @P3 LDG.E.U8 R22, desc[UR4][R12.64] ;  /* 0x000000040c163981 */ /* 0x000168000c1e1100 */
[----:B------:R0:W5:Y:S01]  /*0410*/  @P2 LDG.E.U8 R0, desc[UR4][R10.64] ;  /* 0x000000040a002981 */ /* 0x000162000c1e1100 */
[----:B------:R-:W-:-:S02]  /*0420*/  MOV R18, 0x450 ;  /* 0x0000045000127802 */ /* 0x000fc40000000f00 */
[----:B0-2---:R-:W-:-:S07]  /*0430*/  LOP3.LUT R24, R24, 0xff, RZ, 0xc0, !PT ;  /* 0x000000ff18187812 */ /* 0x005fce00078ec0ff */
[----:B-----5:R-:W-:Y:S05]  /*0440*/  CALL.REL.NOINC `($__internal_13_$__cuda_sm20_div_u16) ;  /* 0x00000004000c7944 */ /* 0x020fea0003c00000 */
[----:B------:R-:W-:Y:S01]  /*0450*/  IMAD.MOV.U32 R21, RZ, RZ, R27 ;  /* 0x000000ffff157224 */ /* 0x000fe200078e001b */
[----:B------:R-:W-:Y:S02]  /*0460*/  LOP3.LUT R24, R23, 0xff, RZ, 0xc0, !PT ;  /* 0x000000ff17187812 */ /* 0x000fe400078ec0ff */
[----:B------:R-:W-:-:S07]  /*0470*/  MOV R18, 0x490 ;  /* 0x0000049000127802 */ /* 0x000fce0000000f00 */
[----:B------:R-:W-:Y:S05]  /*0480*/  CALL.REL.NOINC `($__internal_13_$__cuda_sm20_div_u16) ;  /* 0x0000000000fc7944 */ /* 0x000fea0003c00000 */
        /* <DEDUP_REMOVED lines=19> */
.L_x_3730:
[----:B------:R-:W0:Y:S02]  /*05c0*/  S2R R0, SR_TID.X ;  /* 0x0000000000007919 */ /* 0x000e240000002100 */
[----:B0-----:R-:W-:-:S03]  /*05d0*/  IMAD.WIDE.U32 R2, R0, 0x4, RZ ;  /* 0x0000000400027825 */ /* 0x001fc600078e00ff */
[----:B------:R-:W-:-:S04]  /*05e0*/  ISETP.GE.U32.AND P0, PT, R2, R8, PT ;  /* 0x000000080200720c */ /* 0x000fc80003f06070 */
[----:B------:R-:W-:-:S04]  /*05f0*/  ISETP.GE.AND.EX P0, PT, R3, R6, PT, P0 ;  /* 0x000000060300720c */ /* 0x000fc80003f06300 */
[----:B------:R-:W-:-:S13]  /*0600*/  ISETP.GT.U32.OR P0, PT, R0, 0x3fff, P0 ;  /* 0x00003fff0000780c */ /* 0x000fda0000704470 */
[----:B------:R-:W-:Y:S05]  /*0610*/  @P0 EXIT ;  /* 0x000000000000094d */ /* 0x000fea0003800000 */
[----:B------:R-:W-:Y:S01]  /*0620*/  IMAD.MOV.U32 R2, RZ, RZ, R0 ;  /* 0x000000ffff027224 */ /* 0x000fe200078e0000 */
[----:B------:R-:W-:Y:S01]  /*0630*/  ULDC UR6, c[0x0][0x0] ;  /* 0x0000000000067ab9 */ /* 0x000fe20000000800 */
[----:B------:R-:W-:-:S07]  /*0640*/  IMAD.MOV.U32 R0, RZ, RZ, RZ ;  /* 0x000000ffff007224 */ /* 0x000fce00078e00ff */
.L_x_3732:
[----:B------:R-:W-:-:S04]  /*0650*/  LEA R12, P0, R2, R9, 0x2 ;  /* 0x00000009020c7211 */ /* 0x000fc800078010ff */
[----:B------:R-:W-:-:S05]  /*0660*/  LEA.HI.X R13, R2, R7, R0, 0x2, P0 ;  /* 0x00000007020d7211 */ /* 0x000fca00000f1400 */
[----:B------:R-:W2:Y:S01]  /*0670*/  LDG.E R24, desc[UR4][R12.64] ;  /* 0x000000040c187981 */ /* 0x000ea2000c1e1900 */
[----:B------:R-:W-:Y:S02]  /*0680*/  MOV R18, 0x6e0 ;  /* 0x000006e000127802 */ /* 0x000fe40000000f00 */
[C---:B--2---:R-:W-:Y:S02]  /*0690*/  PRMT R3, R24.reuse, 0x7770, RZ ;  /* 0x0000777018037816 */ /* 0x044fe400000000ff */
[C---:B------:R-:W-:Y:S02]  /*06a0*/  PRMT R4, R24.reuse, 0x7771, RZ ;  /* 0x0000777118047816 */ /* 0x040fe400000000ff */
[C---:B------:R-:W-:Y:S02]  /*06b0*/  PRMT R5, R24.reuse, 0x7772, RZ ;  /* 0x0000777218057816 */ /* 0x040fe400000000ff */
[----:B------:R-:W-:-:S07]  /*06c0*/  PRMT R24, R24, 0x7773, RZ ;  /* 0x0000777318187816 */ /* 0x000fce00000000ff */
[----:B------:R-:W-:Y:S05]  /*06d0*/  CALL.REL.NOINC `($__internal_13_$__cuda_sm20_div_u16) ;  /* 0x0000000000687944 */ /* 0x000fea0003c00000 */
[----:B------:R-:W-:Y:S01]  /*06e0*/  IMAD.MOV.U32 R10, RZ, RZ, R27 ;  /* 0x000000ffff0a7224 */ /* 0x000fe200078e001b */
[----:B------:R-:W-:Y:S01]  /*06f0*/  MOV R18, 0x720 ;  /* 0x0000072000127802 */ /* 0x000fe20000000f00 */
[----:B------:R-:W-:-:S07]  /*0700*/  IMAD.MOV.U32 R24, RZ, RZ, R5 ;  /* 0x000000ffff187224 */ /* 0x000fce00078e0005 */
        /* <DEDUP_REMOVED lines=23> */
        .weak           $__internal_13_$__cuda_sm20_div_u16
        .type           $__internal_13_$__cuda_sm20_div_u16,@function
        .size           $__internal_13_$__cuda_sm20_div_u16,(.L_x_4048 - $__internal_13_$__cuda_sm20_div_u16)
$__internal_13_$__cuda_sm20_div_u16:
        /* <DEDUP_REMOVED lines=10> */
[----:B0-----:R-:W-:-:S04]  /*0920*/  FMUL R19, R19, R26 ;  /* 0x0000001a13137220 */ /* 0x001fc80000400000 */
[----:B------:R-:W-:-:S04]  /*0930*/  VIADD R19, R19, 0x2 ;  /* 0x0000000213137836 */ /* 0x000fc80000000000 */
[----:B------:R-:W-:Y:S01]  /*0940*/  FMUL.RZ R28, R24, R19 ;  /* 0x00000013181c7220 */ /* 0x000fe2000040c000 */
[----:B------:R-:W-:-:S05]  /*0950*/  IMAD.MOV.U32 R19, RZ, RZ, 0x0 ;  /* 0x00000000ff137424 */ /* 0x000fca00078e00ff */
[----:B------:R-:W0:Y:S02]  /*0960*/  F2I.U32.TRUNC.NTZ R28, R28 ;  /* 0x0000001c001c7305 */ /* 0x000e24000020f000 */
[----:B0-----:R-:W-:Y:S01]  /*0970*/  LOP3.LUT R27, R28, 0xffff, RZ, 0xc0, !PT ;  /* 0x0000ffff1c1b7812 */ /* 0x001fe200078ec0ff */
[----:B------:R-:W-:Y:S01]  /*0980*/  @!P4 IMAD.MOV.U32 R27, RZ, RZ, -0x1 ;  /* 0xffffffffff1bc424 */ /* 0x000fe200078e00ff */
[----:B------:R-:W-:Y:S06]  /*0990*/  RET.REL.NODEC R18 `(_ZN2at6native61_GLOBAL__N__44eb8e94_28_ForeachBinaryOpScalarList_cu_dda10a6925multi_tensor_apply_kernelINS1_28TensorListScalarListMetadataIhLi1EEENS1_25BinaryOpScalarListFunctorIhLi1ELi1ELi0EEEJSt7dividesIhEEEEvT_T0_DpT1_) ;  /* 0xfffffff412987950 */ /* 0x000fec0003c3ffff */
.L_x_3733:
        /* <DEDUP_REMOVED lines=14> */
.L_x_4048:


//--------------------- .text._ZN2at6native61_GLOBAL__N__44eb8e94_28_ForeachBinaryOpScalarList_cu_dda10a6925multi_tensor_apply_kernelINS1_28TensorListScalarListMetadataIfLi2EEENS1_25BinaryOpScalarListFunctorIN3c108BFloat16ELi2ELi1ELi1EEEJSt10multipliesIfEEEEvT_T0_DpT1_ --------------------------
	.section	.text._ZN2at6native61_GLOBAL__N__44eb8e94_28_ForeachBinaryOpScalarList_cu_dda10a6925multi_tensor_apply_kernelINS1_28TensorListScalarListMetadataIfLi2EEENS1_25BinaryOpScalarListFunctorIN3c108BFloat16ELi2ELi1ELi1EEEJSt10multipliesIfEEEEvT_T0_DpT1_,"ax",@progbits
	.align	128
.text._ZN2at6native61_GLOBAL__N__44eb8e94_28_ForeachBinaryOpScalarList_cu_dda10a6925multi_tensor_apply_kernelINS1_28TensorListScalarListMetadataIfLi2EEENS1_25BinaryOpScalarListFunctorIN3c108BFloat16ELi2ELi1ELi1EEEJSt10multipliesIfEEEEvT_T0_DpT1_:
        .type           _ZN2at6native61_GLOBAL__N__44eb8e94_28_ForeachBinaryOpScalarList_cu_dda10a6925multi_tensor_apply_kernelINS1_28TensorListScalarListMetadataIfLi2EEENS1_25BinaryOpScalarListFunctorIN3c108BFloat16ELi2ELi1ELi1EEEJSt10multipliesIfEEEEvT_T0_DpT1_,@function
        .size           _ZN2at6native61_GLOBAL__N__44eb8e94_28_ForeachBinaryOpScalarList_cu_dda10a6925multi_tensor_apply_kernelINS1_28TensorListScalarListMetadataIfLi2EEENS1_25BinaryOpScalarListFunctorIN3c108BFloat16ELi2ELi1ELi1EEEJSt10multipliesIfEEEEvT_T0_DpT1_,(.L_x_4050 - _ZN2at6native61_GLOBAL__N__44eb8e94_28_ForeachBinaryOpScalarList_cu_dda10a6925multi_tensor_apply_kernelINS1_28TensorListScalarListMetadataIfLi2EEENS1_25BinaryOpScalarListFunctorIN3c108BFloat16ELi2ELi1ELi1EEEJSt10multipliesIfEEEEvT_T0_DpT1_)
        .other          _ZN2at6native61_GLOBAL__N__44eb8e94_28_ForeachBinaryOpScalarList_cu_dda10a6925multi_tensor_apply_kernelINS1_28TensorListScalarListMetadataIfLi2EEENS1_25BinaryOpScalarListFunctorIN3c108BFloat16ELi2ELi1ELi1EEEJSt10multipliesIfEEEEvT_T0_DpT1_,@"STO_CUDA_ENTRY STV_DEFAULT"
_ZN2at6native61_GLOBAL__N__44eb8e94_28_ForeachBinaryOpScalarList_cu_dda10a6925multi_tensor_apply_kernelINS1_28TensorListScalarListMetadataIfLi2EEENS1_25BinaryOpScalarListFunctorIN3c108BFloat16ELi2ELi1ELi1EEEJSt10multipliesIfEEEEvT_T0_DpT1_:
        /* <DEDUP_REMOVED lines=29> */
.L_x_3735:
        /* <DEDUP_REMOVED lines=49> */
[----:B0-----:R-:W-:Y:S01]  /*04e0*/  FMUL.FTZ R9, R0, R7 ;  /* 0x0000000700097220 */ /* 0x001fe20000410000 */
[----:B------:R-:W-:Y:S01]  /*04f0*/  @P4 LEA.HI.X R7, R29, R15, R27, 0x1, P5 ;  /* 0x0000000f1d074211 */ /* 0x000fe200028f0c1b */
[----:B----4-:R-:W-:-:S04]  /*0500*/  IMAD.U32 R22, R22, 0x10000, RZ ;  /* 0x0001000016167824 */ /* 0x010fc800078e00ff */
[----:B------:R-:W-:Y:S01]  /*0510*/  FMUL.FTZ R22, R0, R22 ;  /* 0x0000001600167220 */ /* 0x000fe20000410000 */
[----:B-----5:R-:W-:Y:S01]  /*0520*/  F2FP.BF16.F32.PACK_AB R20, RZ, R9 ;  /* 0x00000009ff14723e */ /* 0x020fe200000010ff */
[----:B---3--:R-:W-:Y:S02]  /*0530*/  IMAD.U32 R27, R24, 0x10000, RZ ;  /* 0x00010000181b7824 */ /* 0x008fe400078e00ff */
[----:B------:R-:W-:Y:S02]  /*0540*/  IMAD.U32 R21, R26, 0x10000, RZ ;  /* 0x000100001a157824 */ /* 0x000fe400078e00ff */
[C---:B------:R-:W-:Y:S02]  /*0550*/  FMUL.FTZ R27, R0.reuse, R27 ;  /* 0x0000001b001b7220 */ /* 0x040fe40000410000 */
[----:B------:R-:W-:Y:S01]  /*0560*/  FMUL.FTZ R21, R0, R21 ;  /* 0x0000001500157220 */ /* 0x000fe20000410000 */
        /* <DEDUP_REMOVED lines=14> */
.L_x_3734:
        /* <DEDUP_REMOVED lines=8> */
.L_x_3736:
        /* <DEDUP_REMOVED lines=12> */
[C---:B0-----:R-:W-:Y:S01]  /*0790*/  FMUL.FTZ R11, R0.reuse, R11 ;  /* 0x0000000b000b7220 */ /* 0x041fe20000410000 */
[C---:B------:R-:W-:Y:S01]  /*07a0*/  FMUL.FTZ R10, R0.reuse, R17 ;  /* 0x00000011000a7220 */ /* 0x040fe20000410000 */
[C---:B------:R-:W-:Y:S01]  /*07b0*/  FMUL.FTZ R19, R0.reuse, R19 ;  /* 0x0000001300137220 */ /* 0x040fe20000410000 */
        /* <DEDUP_REMOVED lines=15> */
.L_x_3737:
        /* <DEDUP_REMOVED lines=13> */
.L_x_4050:


//--------------------- .text._ZN2at6native61_GLOBAL__N__44eb8e94_28_ForeachBinaryOpScalarList_cu_dda10a6925multi_tensor_apply_kernelINS1_28TensorListScalarListMetadataIfLi2EEENS1_25BinaryOpScalarListFunctorIN3c104HalfELi2ELi1ELi1EEEJSt10multipliesIfEEEEvT_T0_DpT1_ --------------------------
	.section	.text._ZN2at6native61_GLOBAL__N__44eb8e94_28_ForeachBinaryOpScalarList_cu_dda10a6925multi_tensor_apply_kernelINS1_28TensorListScalarListMetadataIfLi2EEENS1_25BinaryOpScalarListFunctorIN3c104HalfELi2ELi1ELi1EEEJSt10multipliesIfEEEEvT_T0_DpT1_,"ax",@progbits
	.align	128
.text._ZN2at6native61_GLOBAL__N__44eb8e94_28_ForeachBinaryOpScalarList_cu_dda10a6925multi_tensor_apply_kernelINS1_28TensorListScalarListMetadataIfLi2EEENS1_25BinaryOpScalarListFunctorIN3c104HalfELi2ELi1ELi1EEEJSt10multipliesIfEEEEvT_T0_DpT1_:
        .type           _ZN2at6native61_GLOBAL__N__44eb8e94_28_ForeachBinaryOpScalarList_cu_dda10a6925multi_tensor_apply_kernelINS1_28TensorListScalarListMetadataIfLi2EEENS1_25BinaryOpScalarListFunctorIN3c104HalfELi2ELi1ELi1EEEJSt10multipliesIfEEEEvT_T0_DpT1_,@function
        .size           _ZN2at6native61_GLOBAL__N__44eb8e94_28_ForeachBinaryOpScalarList_cu_dda10a6925multi_tensor_apply_kernelINS1_28TensorListScalarListMetadataIfLi2EEENS1_25BinaryOpScalarListFunctorIN3c104HalfELi2ELi1ELi1EEEJSt10multipliesIfEEEEvT_T0_DpT1_,(.L_x_4051 - _ZN2at6native61_GLOBAL__N__44eb8e94_28_ForeachBinaryOpScalarList_cu_dda10a6925multi_tensor_apply_kernelINS1_28TensorListScalarListMetadataIfLi2EEENS1_25BinaryOpScalarListFunctorIN3c104HalfELi2ELi1ELi1EEEJSt10multipliesIfEEEEvT_T0_DpT1_)
        .other          _ZN2at6native61_GLOBAL__N__44eb8e94_28_ForeachBinaryOpScalarList_cu_dda10a6925multi_tensor_apply_kernelINS1_28TensorListScalarListMetadataIfLi2EEENS1_25BinaryOpScalarListFunctorIN3c104HalfELi2ELi1ELi1EEEJSt10multipliesIfEEEEvT_T0_DpT1_,@"STO_CUDA_ENTRY STV_DEFAULT"
_ZN2at6native61_GLOBAL__N__44eb8e94_28_ForeachBinaryOpScalarList_cu_dda10a6925multi_tensor_apply_kernelINS1_28TensorListScalarListMetadataIfLi2EEENS1_25BinaryOpScalarListFunctorIN3c104HalfELi2ELi1ELi1EEEJSt10multipliesIfEEEEvT_T0_DpT1_:
        /* <DEDUP_REMOVED lines=29> */
.L_x_3739:
        /* <DEDUP_REMOVED lines=49> */
[----:B0-----:R-:W-:Y:S01]  /*04e0*/  FMUL.FTZ R9, R0, R7 ;  /* 0x0000000700097220 */ /* 0x001fe20000410000 */
[----:B----4-:R-:W-:Y:S01]  /*04f0*/  HADD2.F32 R22, -RZ, R22.H0_H0 ;  /* 0x20000016ff167230 */ /* 0x010fe20000004100 */
[----:B------:R-:W-:-:S04]  /*0500*/  @P4 LEA.HI.X R7, R29, R15, R27, 0x1, P5 ;  /* 0x0000000f1d074211 */ /* 0x000fc800028f0c1b */
[----:B------:R-:W-:Y:S01]  /*0510*/  FMUL.FTZ R22, R0, R22 ;  /* 0x0000001600167220 */ /* 0x000fe20000410000 */
[----:B---3--:R-:W-:Y:S02]  /*0520*/  HADD2.F32 R27, -RZ, R24.H0_H0 ;  /* 0x20000018ff1b7230 */ /* 0x008fe40000004100 */
[----:B-----5:R-:W-:-:S03]  /*0530*/  HADD2.F32 R21, -RZ, R26.H0_H0 ;  /* 0x2000001aff157230 */ /* 0x020fc60000004100 */
[C---:B------:R-:W-:Y:S01]  /*0540*/  FMUL.FTZ R27, R0.reuse, R27 ;  /* 0x0000001b001b7220 */ /* 0x040fe20000410000 */
[----:B------:R-:W-:Y:S01]  /*0550*/  F2FP.F16.F32.PACK_AB R20, RZ, R9 ;  /* 0x00000009ff14723e */ /* 0x000fe200000000ff */
[----:B------:R-:W-:Y:S01]  /*0560*/  FMUL.FTZ R21, R0, R21 ;  /* 0x0000001500157220 */ /* 0x000fe20000410000 */
        /* <DEDUP_REMOVED lines=14> */
.L_x_3738:
        /* <DEDUP_REMOVED lines=8> */
.L_x_3740:
        /* <DEDUP_REMOVED lines=9> */
[C---:B0-----:R-:W-:Y:S01]  /*0760*/  FMUL.FTZ R5, R0.reuse, R5 ;  /* 0x0000000500057220 */ /* 0x041fe20000410000 */
[----:B------:R-:W-:Y:S02]  /*0770*/  HADD2.F32 R17, -RZ, R7.H1_H1 ;  /* 0x30000007ff117230 */ /* 0x000fe40000004100 */
[C---:B------:R-:W-:Y:S01]  /*0780*/  FMUL.FTZ R8, R0.reuse, R9 ;  /* 0x0000000900087220 */ /* 0x040fe20000410000 */
        /* <DEDUP_REMOVED lines=16> */
.L_x_3741:
        /* <DEDUP_REMOVED lines=15> */
.L_x_4051:


//--------------------- .text._ZN2at6native61_GLOBAL__N__44eb8e94_28_ForeachBinaryOpScalarList_cu_dda10a6925multi_tensor_apply_kernelINS1_28TensorListScalarListMetadataIbLi2EEENS1_25BinaryOpScalarListFunctorIbLi2ELi1ELi1EEEJSt10multipliesIbEEEEvT_T0_DpT1_ --------------------------
	.section	.text._ZN2at6native61_GLOBAL__N__44eb8e94_28_ForeachBinaryOpScalarList_cu_dda10a6925multi_tensor_apply_kernelINS1_28TensorListScalarListMetadataIbLi2EEENS1_25BinaryOpScalarListFunctorIbLi2ELi1ELi1EEEJSt10multipliesIbEEEEvT_T0_DpT1_,"ax",@progbits
	.align	128
.text._ZN2at6native61_GLOBAL__N__44eb8e94_28_ForeachBinaryOpScalarList_cu_dda10a6925multi_tensor_apply_kernelINS1_28TensorListScalarListMetadataIbLi2EEENS1_25BinaryOpScalarListFunctorIbLi2ELi1ELi1EEEJSt10multipliesIbEEEEvT_T0_DpT1_:
        .type           _ZN2at6native61_GLOBAL__N__44eb8e94_28_ForeachBinaryOpScalarList_cu_dda10a6925multi_tensor_apply_kernelINS1_28TensorListScalarListMetadataIbLi2EEENS1_25BinaryOpScalarListFunctorIbLi2ELi1ELi1EEEJSt10multipliesIbEEEEvT_T0_DpT1_,@function
        .size           _ZN2at6native61_GLOBAL__N__44eb8e94_28_ForeachBinaryOpScalarList_cu_dda10a6925multi_tensor_apply_kernelINS1_28TensorListScalarListMetadataIbLi2EEENS1_25BinaryOpScalarListFunctorIbLi2ELi1ELi1EEEJSt10multipliesIbEEEEvT_T0_DpT1_,(.L_x_4052 - _ZN2at6native61_GLOBAL__N__44eb8e94_28_ForeachBinaryOpScalarList_cu_dda10a6925multi_tensor_apply_kernelINS1_28TensorListScalarListMetadataIbLi2EEENS1_25BinaryOpScalarListFunctorIbLi2ELi1ELi1EEEJSt10multipliesIbEEEEvT_T0_DpT1_)
        .other          _ZN2at6native61_GLOBAL__N__44eb8e94_28_ForeachBinaryOpScalarList_cu_dda10a6925multi_tensor_apply_kernelINS1_28TensorListScalarListMetadataIbLi2EEENS1_25BinaryOpScalarListFunctorIbLi2ELi1ELi1EEEJSt10multipliesIbEEEEvT_T0_DpT1_,@"STO_CUDA_ENTRY STV_DEFAULT"
_ZN2at6native61_GLOBAL__N__44eb8e94_28_ForeachBinaryOpScalarList_cu_dda10a6925multi_tensor_apply_kernelINS1_28TensorListScalarListMetadataIbLi2EEENS1_25BinaryOpScalarListFunctorIbLi2ELi1ELi1EEEJSt10multipliesIbEEEEvT_T0_DpT1_:
        /* <DEDUP_REMOVED lines=29> */
.L_x_3743:
        /* <DEDUP_REMOVED lines=43> */
[----:B0-----:R-:W-:-:S04]  /*0480*/  ISETP.NE.AND P5, PT, R0, RZ, P5 ;  /* 0x000000ff0000720c */ /* 0x001fc80002fa5270 */
[----:B------:R-:W-:Y:S02]  /*0490*/  @P2 SEL R29, RZ, 0x1, !P5 ;  /* 0x00000001ff1d2807 */ /* 0x000fe40006800000 */
[-C--:B------:R-:W-:Y:S02]  /*04a0*/  @P3 IADD3 R2, P5, R25, R11.reuse, RZ ;  /* 0x0000000b19023210 */ /* 0x080fe40007fbe0ff */
[----:B---3--:R-:W-:Y:S02]  /*04b0*/  LOP3.LUT P4, RZ, R6, 0xff, RZ, 0xc0, !PT ;  /* 0x000000ff06ff7812 */ /* 0x008fe4000788c0ff */
[----:B------:R-:W-:Y:S02]  /*04c0*/  @P2 IADD3 R6, P6, R28, R11, RZ ;  /* 0x0000000b1c062210 */ /* 0x000fe40007fde0ff */
[----:B------:R-:W-:-:S03]  /*04d0*/  ISETP.NE.AND P4, PT, R0, RZ, P4 ;  /* 0x000000ff0000720c */ /* 0x000fc60002785270 */
[--C-:B------:R-:W-:Y:S01]  /*04e0*/  @P2 IMAD.X R7, R26, 0x1, R14.reuse, P6 ;  /* 0x000000011a072824 */ /* 0x100fe200030e060e */
[----:B------:R-:W-:Y:S02]  /*04f0*/  SEL R25, RZ, 0x1, !P4 ;  /* 0x00000001ff197807 */ /* 0x000fe40006000000 */
[----:B----4-:R-:W-:Y:S02]  /*0500*/  LOP3.LUT P4, RZ, R27, 0xff, RZ, 0xc0, !PT ;  /* 0x000000ff1bff7812 */ /* 0x010fe4000788c0ff */
[----:B------:R3:W-:Y:S01]  /*0510*/  @P2 STG.E.U8 desc[UR4][R6.64], R29 ;  /* 0x0000001d06002986 */ /* 0x0007e2000c101104 */
[-C--:B-1----:R-:W-:Y:S02]  /*0520*/  @P0 IADD3 R8, P2, R21, R11.reuse, RZ ;  /* 0x0000000b15080210 */ /* 0x082fe40007f5e0ff */
[----:B------:R-:W-:Y:S02]  /*0530*/  ISETP.NE.AND P4, PT, R0, RZ, P4 ;  /* 0x000000ff0000720c */ /* 0x000fe40002785270 */
[----:B-----5:R-:W-:Y:S01]  /*0540*/  LOP3.LUT P6, RZ, R3, 0xff, RZ, 0xc0, !PT ;  /* 0x000000ff03ff7812 */ /* 0x020fe200078cc0ff */
[--C-:B------:R-:W-:Y:S01]  /*0550*/  @P3 IMAD.X R3, R24, 0x1, R14.reuse, P5 ;  /* 0x0000000118033824 */ /* 0x100fe200028e060e */
[----:B------:R-:W-:Y:S01]  /*0560*/  @P1 IADD3 R4, P5, R23, R11, RZ ;  /* 0x0000000b17041210 */ /* 0x000fe20007fbe0ff */
[----:B------:R-:W-:Y:S01]  /*0570*/  @P0 IMAD.X R9, R22, 0x1, R14, P2 ;  /* 0x0000000116090824 */ /* 0x000fe200010e060e */
[----:B------:R-:W-:-:S02]  /*0580*/  ISETP.NE.AND P6, PT, R0, RZ, P6 ;  /* 0x000000ff0000720c */ /* 0x000fc400037c5270 */
        /* <DEDUP_REMOVED lines=12> */
.L_x_3742:
        /* <DEDUP_REMOVED lines=9> */
.L_x_3744:
        /* <DEDUP_REMOVED lines=8> */
[----:B------:R-:W-:Y:S02]  /*0760*/  ISETP.NE.AND P0, PT, R0, RZ, P2 ;  /* 0x000000ff0000720c */ /* 0x000fe40001705270 */
[----:B------:R-:W-:-:S02]  /*0770*/  ISETP.NE.AND P1, PT, R4, RZ, P2 ;  /* 0x000000ff0400720c */ /* 0x000fc40001725270 */
[----:B------:R-:W-:Y:S02]  /*0780*/  ISETP.NE.AND P3, PT, R5, RZ, P2 ;  /* 0x000000ff0500720c */ /* 0x000fe40001765270 */
[----:B------:R-:W-:Y:S02]  /*0790*/  PRMT R0, R2, 0x7773, RZ ;  /* 0x0000777302007816 */ /* 0x000fe400000000ff */
[----:B------:R-:W-:Y:S02]  /*07a0*/  SEL R4, RZ, 0x1, !P0 ;  /* 0x00000001ff047807 */ /* 0x000fe40004000000 */
[----:B------:R-:W-:Y:S02]  /*07b0*/  SEL R5, RZ, 0x1, !P1 ;  /* 0x00000001ff057807 */ /* 0x000fe40004800000 */
[----:B------:R-:W-:Y:S02]  /*07c0*/  ISETP.NE.AND P0, PT, R0, RZ, P2 ;  /* 0x000000ff0000720c */ /* 0x000fe40001705270 */
        /* <DEDUP_REMOVED lines=18> */
.L_x_3745:
        /* <DEDUP_REMOVED lines=9> */
.L_x_4052:


//--------------------- .text._ZN2at6native61_GLOBAL__N__44eb8e94_28_ForeachBinaryOpScalarList_cu_dda10a6925multi_tensor_apply_kernelINS1_28TensorListScalarListMetadataIN3c107complexIfEELi2EEENS1_25BinaryOpScalarListFunctorIS6_Li2ELi1ELi1EEEJSt10multipliesIS6_EEEEvT_T0_DpT1_ --------------------------
	.section	.text._ZN2at6native61_GLOBAL__N__44eb8e94_28_ForeachBinaryOpScalarList_cu_dda10a6925multi_tensor_apply_kernelINS1_28TensorListScalarListMetadataIN3c107complexIfEELi2EEENS1_25BinaryOpScalarListFunctorIS6_Li2ELi1ELi1EEEJSt10multipliesIS6_EEEEvT_T0_DpT1_,"ax",@progbits
	.align	128
.text._ZN2at6native61_GLOBAL__N__44eb8e94_28_ForeachBinaryOpScalarList_cu_dda10a6925multi_tensor_apply_kernelINS1_28TensorListScalarListMetadataIN3c107complexIfEELi2EEENS1_25BinaryOpScalarListFunctorIS6_Li2ELi1ELi1EEEJSt10multipliesIS6_EEEEvT_T0_DpT1_:
        .type           _ZN2at6native61_GLOBAL__N__44eb8e94_28_ForeachBinaryOpScalarList_cu_dda10a6925multi_tensor_apply_kernelINS1_28TensorListScalarListMetadataIN3c107complexIfEELi2EEENS1_25BinaryOpScalarListFunctorIS6_Li2ELi1ELi1EEEJSt10multipliesIS6_EEEEvT_T0_DpT1_,@function
        .size           _ZN2at6native61_GLOBAL__N__44eb8e94_28_ForeachBinaryOpScalarList_cu_dda10a6925multi_tensor_apply_kernelINS1_28TensorListScalarListMetadataIN3c107complexIfEELi2EEENS1_25BinaryOpScalarListFunctorIS6_Li2ELi1ELi1EEEJSt10multipliesIS6_EEEEvT_T0_DpT1_,(.L_x_4053 - _ZN2at6native61_GLOBAL__N__44eb8e94_28_ForeachBinaryOpScalarList_cu_dda10a6925multi_tensor_apply_kernelINS1_28TensorListScalarListMetadataIN3c107complexIfEELi2EEENS1_25BinaryOpScalarListFunctorIS6_Li2ELi1ELi1EEEJSt10multipliesIS6_EEEEvT_T0_DpT1_)
        .other          _ZN2at6native61_GLOBAL__N__44eb8e94_28_ForeachBinaryOpScalarList_cu_dda10a6925multi_tensor_apply_kernelINS1_28TensorListScalarListMetadataIN3c107complexIfEELi2EEENS1_25BinaryOpScalarListFunctorIS6_Li2ELi1ELi1EEEJSt10multipliesIS6_EEEEvT_T0_DpT1_,@"STO_CUDA_ENTRY STV_DEFAULT"
_ZN2at6native61_GLOBAL__N__44eb8e94_28_ForeachBinaryOpScalarList_cu_dda10a6925multi_tensor_apply_kernelINS1_28TensorListScalarListMetadataIN3c107complexIfEELi2EEENS1_25BinaryOpScalarListFunctorIS6_Li2ELi1ELi1EEEJSt10multipliesIS6_EEEEvT_T0_DpT1_:
        /* <DEDUP_REMOVED lines=29> */
.L_x_3747:
[----:B0-----:R-:W-:Y:S01]  /*01d0*/  IADD3 R5, P1, R0, R6, RZ ;  /* 0x0000000600057210 */ /* 0x001fe20007f3e0ff */
[C---:B-1----:R-:W-:Y:S01]  /*01e0*/  IMAD R8, R2.reuse, 0x3, RZ ;  /* 0x0000000302087824 */ /* 0x042fe200078e02ff */
[----:B------:R-:W-:Y:S02]  /*01f0*/  CS2R R10, SRZ ;  /* 0x00000000000a7805 */ /* 0x000fe4000001ff00 */
[CC--:B------:R-:W-:Y:S01]  /*0200*/  IADD3 R21, P3, R2.reuse, R5.reuse, RZ ;  /* 0x0000000502157210 */ /* 0x0c0fe20007f7e0ff */
[----:B------:R-:W-:Y:S01]  /*0210*/  IMAD.X R4, RZ, RZ, R7, P1 ;  /* 0x000000ffff047224 */ /* 0x000fe200008e0607 */
[C---:B------:R-:W-:Y:S02]  /*0220*/  ISETP.GE.U32.AND P0, PT, R5.reuse, 0x10000, PT ;  /* 0x000100000500780c */ /* 0x040fe40003f06070 */
[----:B------:R-:W-:Y:S01]  /*0230*/  LEA R3, P2, R2, R5, 0x1 ;  /* 0x0000000502037211 */ /* 0x000fe200078408ff */
[----:B------:R-:W-:Y:S01]  /*0240*/  IMAD.X R26, RZ, RZ, R4, P3 ;  /* 0x000000ffff1a7224 */ /* 0x000fe200018e0604 */
[----:B------:R-:W-:-:S02]  /*0250*/  ISETP.LT.U32.AND P1, PT, R5, UR14, PT ;  /* 0x0000000e05007c0c */ /* 0x000fc4000bf21070 */
[C---:B------:R-:W-:Y:S01]  /*0260*/  ISETP.GE.U32.AND.EX P0, PT, R4.reuse, RZ, PT, P0 ;  /* 0x000000ff0400720c */ /* 0x040fe20003f06100 */
[--C-:B------:R-:W-:Y:S01]  /*0270*/  IMAD.X R28, RZ, RZ, R4.reuse, P2 ;  /* 0x000000ffff1c7224 */ /* 0x100fe200010e0604 */
[C---:B------:R-:W-:Y:S02]  /*0280*/  ISETP.GE.U32.AND P4, PT, R21.reuse, 0x10000, PT ;  /* 0x000100001500780c */ /* 0x040fe40003f86070 */
[----:B------:R-:W-:Y:S02]  /*0290*/  ISETP.LT.AND.EX P0, PT, R4, UR4, !P0, P1 ;  /* 0x0000000404007c0c */ /* 0x000fe4000c701310 */
[----:B------:R-:W-:Y:S02]  /*02a0*/  IADD3 R9, P5, R8, R5, RZ ;  /* 0x0000000508097210 */ /* 0x000fe40007fbe0ff */
[----:B------:R-:W-:Y:S02]  /*02b0*/  ISETP.LT.U32.AND P3, PT, R21, UR14, PT ;  /* 0x0000000e15007c0c */ /* 0x000fe4000bf61070 */
[----:B------:R-:W-:Y:S01]  /*02c0*/  ISETP.GE.U32.AND P1, PT, R3, 0x10000, PT ;  /* 0x000100000300780c */ /* 0x000fe20003f26070 */
[----:B------:R-:W-:Y:S01]  /*02d0*/  IMAD.X R8, RZ, RZ, R4, P5 ;  /* 0x000000ffff087224 */ /* 0x000fe200028e0604 */
[----:B------:R-:W-:-:S02]  /*02e0*/  ISETP.GE.U32.AND.EX P4, PT, R26, RZ, PT, P4 ;  /* 0x000000ff1a00720c */ /* 0x000fc40003f86140 */
[----:B------:R-:W-:Y:S02]  /*02f0*/  ISETP.LT.U32.AND P2, PT, R3, UR14, PT ;  /* 0x0000000e03007c0c */ /* 0x000fe4000bf41070 */
[----:B------:R-:W-:Y:S02]  /*0300*/  ISETP.GE.U32.AND.EX P1, PT, R28, RZ, PT, P1 ;  /* 0x000000ff1c00720c */ /* 0x000fe40003f26110 */
[----:B------:R-:W-:Y:S02]  /*0310*/  ISETP.LT.AND.EX P3, PT, R26, UR4, !P4, P3 ;  /* 0x000000041a007c0c */ /* 0x000fe4000e761330 */
[C---:B------:R-:W-:Y:S02]  /*0320*/  ISETP.GE.U32.AND P4, PT, R9.reuse, 0x10000, PT ;  /* 0x000100000900780c */ /* 0x040fe40003f86070 */
[----:B------:R-:W-:Y:S02]  /*0330*/  ISETP.LT.AND.EX P1, PT, R28, UR4, !P1, P2 ;  /* 0x000000041c007c0c */ /* 0x000fe4000cf21320 */
[----:B------:R-:W-:-:S02]  /*0340*/  ISETP.LT.U32.AND P2, PT, R9, UR14, PT ;  /* 0x0000000e09007c0c */ /* 0x000fc4000bf41070 */
[C---:B------:R-:W-:Y:S02]  /*0350*/  ISETP.GE.U32.AND.EX P4, PT, R8.reuse, RZ, PT, P4 ;  /* 0x000000ff0800720c */ /* 0x040fe40003f86140 */
[----:B------:R-:W-:Y:S02]  /*0360*/  @P0 LEA R16, P5, R5, UR6, 0x3 ;  /* 0x0000000605100c11 */ /* 0x000fe4000f8a18ff */
[----:B------:R-:W-:Y:S02]  /*0370*/  ISETP.LT.AND.EX P2, PT, R8, UR4, !P4, P2 ;  /* 0x0000000408007c0c */ /* 0x000fe4000e741320 */
[----:B------:R-:W-:Y:S02]  /*0380*/  @P3 LEA R18, P4, R21, UR6, 0x3 ;  /* 0x0000000615123c11 */ /* 0x000fe4000f8818ff */
[----:B------:R-:W-:Y:S02]  /*0390*/  @P0 LEA.HI.X R17, R5, UR7, R4, 0x3, P5 ;  /* 0x0000000705110c11 */ /* 0x000fe4000a8f1c04 */
[----:B------:R-:W-:-:S02]  /*03a0*/  CS2R R12, SRZ ;  /* 0x00000000000c7805 */ /* 0x000fc4000001ff00 */
[----:B------:R-:W-:Y:S02]  /*03b0*/  @P1 LEA R24, P5, R3, UR6, 0x3 ;  /* 0x0000000603181c11 */ /* 0x000fe4000f8a18ff */
[----:B------:R-:W-:Y:S01]  /*03c0*/  @P3 LEA.HI.X R19, R21, UR7, R26, 0x3, P4 ;  /* 0x0000000715133c11 */ /* 0x000fe2000a0f1c1a */
[----:B------:R0:W2:Y:S01]  /*03d0*/  @P0 LDG.E.64 R10, desc[UR10][R16.64] ;  /* 0x0000000a100a0981 */ /* 0x0000a2000c1e1b00 */
[----:B------:R-:W-:Y:S02]  /*03e0*/  CS2R R14, SRZ ;  /* 0x00000000000e7805 */ /* 0x000fe4000001ff00 */
[----:B------:R-:W-:Y:S02]  /*03f0*/  @P1 LEA.HI.X R25, R3, UR7, R28, 0x3, P5 ;  /* 0x0000000703191c11 */ /* 0x000fe4000a8f1c1c */
[C---:B------:R-:W-:Y:S01]  /*0400*/  @P2 LEA R22, P4, R9.reuse, UR6, 0x3 ;  /* 0x0000000609162c11 */ /* 0x040fe2000f8818ff */
[----:B------:R1:W3:Y:S03]  /*0410*/  @P3 LDG.E.64 R12, desc[UR10][R18.64] ;  /* 0x0000000a120c3981 */ /* 0x0002e6000c1e1b00 */
[----:B------:R-:W-:Y:S01]  /*0420*/  @P2 LEA.HI.X R23, R9, UR7, R8, 0x3, P4 ;  /* 0x0000000709172c11 */ /* 0x000fe2000a0f1c08 */
[----:B------:R2:W4:Y:S01]  /*0430*/  @P1 LDG.E.64 R14, desc[UR10][R24.64] ;  /* 0x0000000a180e1981 */ /* 0x000522000c1e1b00 */
[----:B0-----:R-:W-:-:S06]  /*0440*/  CS2R R16, SRZ ;  /* 0x0000000000107805 */ /* 0x001fcc000001ff00 */
[----:B------:R-:W5:Y:S01]  /*0450*/  @P2 LDG.E.64 R16, desc[UR10][R22.64] ;  /* 0x0000000a16102981 */ /* 0x000f62000c1e1b00 */
[----:B-1----:R-:W-:Y:S01]  /*0460*/  @P0 LEA R18, P4, R5, UR8, 0x3 ;  /* 0x0000000805120c11 */ /* 0x002fe2000f8818ff */
[----:B------:R-:W-:Y:S01]  /*0470*/  IMAD.WIDE.U32 R6, R2, 0x4, R6 ;  /* 0x0000000402067825 */ /* 0x000fe200078e0006 */
[----:B------:R-:W-:Y:S02]  /*0480*/  @P3 LEA R20, P5, R21, UR8, 0x3 ;  /* 0x0000000815143c11 */ /* 0x000fe4000f8a18ff */
[----:B------:R-:W-:Y:S02]  /*0490*/  @P0 LEA.HI.X R19, R5, UR9, R4, 0x3, P4 ;  /* 0x0000000905130c11 */ /* 0x000fe4000a0f1c04 */
[----:B------:R-:W-:Y:S02]  /*04a0*/  @P3 LEA.HI.X R21, R21, UR9, R26, 0x3, P5 ;  /* 0x0000000915153c11 */ /* 0x000fe4000a8f1c1a */
[----:B------:R-:W-:Y:S02]  /*04b0*/  @P1 LEA R26, P4, R3, UR8, 0x3 ;  /* 0x00000008031a1c11 */ /* 0x000fe4000f8818ff */
[----:B------:R-:W-:-:S02]  /*04c0*/  @P2 LEA R4, P5, R9, UR8, 0x3 ;  /* 0x0000000809042c11 */ /* 0x000fc4000f8a18ff */
[----:B------:R-:W-:Y:S02]  /*04d0*/  @P1 LEA.HI.X R27, R3, UR9, R28, 0x3, P4 ;  /* 0x00000009031b1c11 */ /* 0x000fe4000a0f1c1c */
[----:B------:R-:W-:Y:S01]  /*04e0*/  @P2 LEA.HI.X R5, R9, UR9, R8, 0x3, P5 ;  /* 0x0000000909052c11 */ /* 0x000fe2000a8f1c08 */
[C---:B--2---:R-:W-:Y:S01]  /*04f0*/  FMUL.FTZ R25, R11.reuse, UR13 ;  /* 0x0000000d0b197c20 */ /* 0x044fe20008410000 */
[----:B------:R-:W-:-:S03]  /*0500*/  FMUL.FTZ R11, R11, UR12 ;  /* 0x0000000c0b0b7c20 */ /* 0x000fc60008410000 */
[C---:B------:R-:W-:Y:S01]  /*0510*/  FFMA.FTZ R8, R10.reuse, UR12, -R25 ;  /* 0x0000000c0a087c23 */ /* 0x040fe20008010819 */
[C---:B---3--:R-:W-:Y:S01]  /*0520*/  FMUL.FTZ R3, R13.reuse, UR13 ;  /* 0x0000000d0d037c20 */ /* 0x048fe20008410000 */
[----:B------:R-:W-:Y:S01]  /*0530*/  FFMA.FTZ R9, R10, UR13, R11 ;  /* 0x0000000d0a097c23 */ /* 0x000fe2000801000b */
[----:B------:R-:W-:Y:S01]  /*0540*/  FMUL.FTZ R11, R13, UR12 ;  /* 0x0000000c0d0b7c20 */ /* 0x000fe20008410000 */
[C---:B----4-:R-:W-:Y:S01]  /*0550*/  FMUL.FTZ R13, R15.reuse, UR13 ;  /* 0x0000000d0f0d7c20 */ /* 0x050fe20008410000 */
[C---:B------:R-:W-:Y:S01]  /*0560*/  FFMA.FTZ R10, R12.reuse, UR12, -R3 ;  /* 0x0000000c0c0a7c23 */ /* 0x040fe20008010803 */
[----:B------:R-:W-:Y:S01]  /*0570*/  FMUL.FTZ R15, R15, UR12 ;  /* 0x0000000c0f0f7c20 */ /* 0x000fe20008410000 */
[----:B------:R-:W-:Y:S01]  /*0580*/  FFMA.FTZ R11, R12, UR13, R11 ;  /* 0x0000000d0c0b7c23 */ /* 0x000fe2000801000b */
[C---:B------:R-:W-:Y:S01]  /*0590*/  FFMA.FTZ R12, R14.reuse, UR12, -R13 ;  /* 0x0000000c0e0c7c23 */ /* 0x040fe2000801080d */
[----:B------:R2:W-:Y:S01]  /*05a0*/  @P0 STG.E.64 desc[UR10][R18.64], R8 ;  /* 0x0000000812000986 */ /* 0x0005e2000c101b0a */
[----:B------:R-:W-:Y:S01]  /*05b0*/  FFMA.FTZ R13, R14, UR13, R15 ;  /* 0x0000000d0e0d7c23 */ /* 0x000fe2000801000f */
[C---:B-----5:R-:W-:Y:S01]  /*05c0*/  FMUL.FTZ R3, R17.reuse, UR13 ;  /* 0x0000000d11037c20 */ /* 0x060fe20008410000 */
[----:B------:R-:W-:Y:S01]  /*05d0*/  FMUL.FTZ R17, R17, UR12 ;  /* 0x0000000c11117c20 */ /* 0x000fe20008410000 */
[----:B------:R2:W-:Y:S01]  /*05e0*/  @P3 STG.E.64 desc[UR10][R20.64], R10 ;  /* 0x0000000a14003986 */ /* 0x0005e2000c101b0a */
[----:B------:R-:W-:Y:S01]  /*05f0*/  ISETP.GE.U32.AND P0, PT, R6, 0x10000, PT ;  /* 0x000100000600780c */ /* 0x000fe20003f06070 */
[C---:B------:R-:W-:Y:S01]  /*0600*/  FFMA.FTZ R14, R16.reuse, UR12, -R3 ;  /* 0x0000000c100e7c23 */ /* 0x040fe20008010803 */
[----:B------:R-:W-:Y:S01]  /*0610*/  FFMA.FTZ R15, R16, UR13, R17 ;  /* 0x0000000d100f7c23 */ /* 0x000fe20008010011 */
[----:B------:R2:W-:Y:S01]  /*0620*/  @P1 STG.E.64 desc[UR10][R26.64], R12 ;  /* 0x0000000c1a001986 */ /* 0x0005e2000c101b0a */
[----:B------:R-:W-:-:S02]  /*0630*/  ISETP.LT.U32.AND P1, PT, R6, UR14, PT ;  /* 0x0000000e06007c0c */ /* 0x000fc4000bf21070 */
[C---:B------:R-:W-:Y:S01]  /*0640*/  ISETP.GE.U32.AND.EX P0, PT, R7.reuse, RZ, PT, P0 ;  /* 0x000000ff0700720c */ /* 0x040fe20003f06100 */
[----:B------:R2:W-:Y:S01]  /*0650*/  @P2 STG.E.64 desc[UR10][R4.64], R14 ;  /* 0x0000000e04002986 */ /* 0x0005e2000c101b0a */
[----:B------:R-:W-:-:S13]  /*0660*/  ISETP.LT.AND.EX P1, PT, R7, UR4, PT, P1 ;  /* 0x0000000407007c0c */ /* 0x000fda000bf21310 */
[----:B--2---:R-:W-:Y:S05]  /*0670*/  @!P0 BRA P1, `(.L_x_3747) ;  /* 0xfffffff800d48947 */ /* 0x004fea000083ffff */
[----:B------:R-:W-:Y:S05]  /*0680*/  EXIT ;  /* 0x000000000000794d */ /* 0x000fea0003800000 */
.L_x_3746:
        /* <DEDUP_REMOVED lines=8> */
.L_x_3748:
[C---:B------:R-:W-:Y:S01]  /*0710*/  IMAD.SHL.U32 R14, R3.reuse, 0x20, RZ ;  /* 0x00000020030e7824 */ /* 0x040fe200078e00ff */
[----:B------:R-:W-:-:S04]  /*0720*/  SHF.L.U64.HI R2, R3, 0x5, R0 ;  /* 0x0000000503027819 */ /* 0x000fc80000010200 */
[----:B------:R-:W-:-:S04]  /*0730*/  IADD3 R12, P0, R14, UR6, RZ ;  /* 0x000000060e0c7c10 */ /* 0x000fc8000ff1e0ff */
[----:B------:R-:W-:-:S05]  /*0740*/  IADD3.X R13, R2, UR7, RZ, P0, !PT ;  /* 0x00000007020d7c10 */ /* 0x000fca00087fe4ff */
[----:B------:R-:W2:Y:S04]  /*0750*/  LDG.E.128 R8, desc[UR10][R12.64] ;  /* 0x0000000a0c087981 */ /* 0x000ea8000c1e1d00 */
[----:B------:R-:W3:Y:S01]  /*0760*/  LDG.E.128 R4, desc[UR10][R12.64+0x10] ;  /* 0x0000100a0c047981 */ /* 0x000ee2000c1e1d00 */
[----:B------:R-:W-:Y:S01]  /*0770*/  IADD3 R14, P0, R14, UR8, RZ ;  /* 0x000000080e0e7c10 */ /* 0x000fe2000ff1e0ff */
[C---:B--2---:R-:W-:Y:S01]  /*0780*/  FMUL.FTZ R17, R9.reuse, UR12 ;  /* 0x0000000c09117c20 */ /* 0x044fe20008410000 */
[----:B------:R-:W-:Y:S01]  /*0790*/  FMUL.FTZ R15, R9, UR13 ;  /* 0x0000000d090f7c20 */ /* 0x000fe20008410000 */
[C---:B------:R-:W-:Y:S01]  /*07a0*/  FMUL.FTZ R21, R11.reuse, UR12 ;  /* 0x0000000c0b157c20 */ /* 0x040fe20008410000 */
[----:B------:R-:W-:Y:S01]  /*07b0*/  FMUL.FTZ R19, R11, UR13 ;  /* 0x0000000d0b137c20 */ /* 0x000fe20008410000 */
[C---:B------:R-:W-:Y:S01]  /*07c0*/  FFMA.FTZ R9, R8.reuse, UR13, R17 ;  /* 0x0000000d08097c23 */ /* 0x040fe20008010011 */
[----:B------:R-:W-:Y:S01]  /*07d0*/  FFMA.FTZ R8, R8, UR12, -R15 ;  /* 0x0000000c08087c23 */ /* 0x000fe2000801080f */
[C---:B---3--:R-:W-:Y:S01]  /*07e0*/  FMUL.FTZ R15, R5.reuse, UR12 ;  /* 0x0000000c050f7c20 */ /* 0x048fe20008410000 */
[----:B------:R-:W-:Y:S01]  /*07f0*/  FMUL.FTZ R13, R5, UR13 ;  /* 0x0000000d050d7c20 */ /* 0x000fe20008410000 */
[C---:B------:R-:W-:Y:S01]  /*0800*/  FMUL.FTZ R17, R7.reuse, UR13 ;  /* 0x0000000d07117c20 */ /* 0x040fe20008410000 */
[----:B------:R-:W-:Y:S01]  /*0810*/  FMUL.FTZ R7, R7, UR12 ;  /* 0x0000000c07077c20 */ /* 0x000fe20008410000 */
[----:B------:R-:W-:Y:S01]  /*0820*/  FFMA.FTZ R5, R4, UR13, R15 ;  /* 0x0000000d04057c23 */ /* 0x000fe2000801000f */
[----:B------:R-:W-:Y:S01]  /*0830*/  IADD3.X R15, R2, UR9, RZ, P0, !PT ;  /* 0x00000009020f7c10 */ /* 0x000fe200087fe4ff */
[----:B------:R-:W-:Y:S01]  /*0840*/  FFMA.FTZ R11, R10, UR13, R21 ;  /* 0x0000000d0a0b7c23 */ /* 0x000fe20008010015 */
[----:B------:R-:W-:Y:S01]  /*0850*/  IADD3 R3, P0, R3, UR5, RZ ;  /* 0x0000000503037c10 */ /* 0x000fe2000ff1e0ff */
[----:B------:R-:W-:Y:S01]  /*0860*/  FFMA.FTZ R7, R6, UR13, R7 ;  /* 0x0000000d06077c23 */ /* 0x000fe20008010007 */
[----:B------:R-:W-:Y:S01]  /*0870*/  FFMA.FTZ R10, R10, UR12, -R19 ;  /* 0x0000000c0a0a7c23 */ /* 0x000fe20008010813 */
[----:B------:R-:W-:Y:S01]  /*0880*/  FFMA.FTZ R4, R4, UR12, -R13 ;  /* 0x0000000c04047c23 */ /* 0x000fe2000801080d */
[----:B------:R-:W-:Y:S01]  /*0890*/  FFMA.FTZ R6, R6, UR12, -R17 ;  /* 0x0000000c06067c23 */ /* 0x000fe20008010811 */
[C---:B------:R-:W-:Y:S01]  /*08a0*/  IMAD.SHL.U32 R2, R3.reuse, 0x4, RZ ;  /* 0x0000000403027824 */ /* 0x040fe200078e00ff */
[----:B------:R-:W-:Y:S01]  /*08b0*/  ISETP.LT.U32.AND P1, PT, R3, 0x4000, PT ;  /* 0x000040000300780c */ /* 0x000fe20003f21070 */
[----:B------:R-:W-:Y:S01]  /*08c0*/  IMAD.X R0, RZ, RZ, R0, P0 ;  /* 0x000000ffff007224 */ /* 0x000fe200000e0600 */
[----:B------:R0:W-:Y:S02]  /*08d0*/  STG.E.128 desc[UR10][R14.64], R8 ;  /* 0x000000080e007986 */ /* 0x0001e4000c101d0a */
[----:B------:R-:W-:-:S02]  /*08e0*/  ISETP.GE.U32.AND P0, PT, R2, UR14, PT ;  /* 0x0000000e02007c0c */ /* 0x000fc4000bf06070 */
[----:B------:R0:W-:Y:S01]  /*08f0*/  STG.E.128 desc[UR10][R14.64+0x10], R4 ;  /* 0x000010040e007986 */ /* 0x0001e2000c101d0a */
[----:B------:R-:W-:Y:S02]  /*0900*/  SHF.L.U64.HI R2, R3, 0x2, R0 ;  /* 0x0000000203027819 */ /* 0x000fe40000010200 */
[----:B------:R-:W-:Y:S02]  /*0910*/  ISETP.LT.U32.AND.EX P1, PT, R0, RZ, PT, P1 ;  /* 0x000000ff0000720c */ /* 0x000fe40003f21110 */
[----:B------:R-:W-:-:S13]  /*0920*/  ISETP.GE.AND.EX P0, PT, R2, UR4, PT, P0 ;  /* 0x0000000402007c0c */ /* 0x000fda000bf06300 */
[----:B0-----:R-:W-:Y:S05]  /*0930*/  @!P0 BRA P1, `(.L_x_3748) ;  /* 0xfffffffc00748947 */ /* 0x001fea000083ffff */
[----:B------:R-:W-:Y:S05]  /*0940*/  EXIT ;  /* 0x000000000000794d */ /* 0x000fea0003800000 */
.L_x_3749:
        /* <DEDUP_REMOVED lines=11> */
.L_x_4053:


//--------------------- .text._ZN2at6native61_GLOBAL__N__44eb8e94_28_ForeachBinaryOpScalarList_cu_dda10a6925multi_tensor_apply_kernelINS1_28TensorListScalarListMetadataIN3c107complexIdEELi2EEENS1_25BinaryOpScalarListFunctorIS6_Li2ELi1ELi1EEEJSt10multipliesIS6_EEEEvT_T0_DpT1_ --------------------------
	.section	.text._ZN2at6native61_GLOBAL__N__44eb8e94_28_ForeachBinaryOpScalarList_cu_dda10a6925multi_tensor_apply_kernelINS1_28TensorListScalarListMetadataIN3c107complexIdEELi2EEENS1_25BinaryOpScalarListFunctorIS6_Li2ELi1ELi1EEEJSt10multipliesIS6_EEEEvT_T0_DpT1_,"ax",@progbits
	.align	128
.text._ZN2at6native61_GLOBAL__N__44eb8e94_28_ForeachBinaryOpScalarList_cu_dda10a6925multi_tensor_apply_kernelINS1_28TensorListScalarListMetadataIN3c107complexIdEELi2EEENS1_25BinaryOpScalarListFunctorIS6_Li2ELi1ELi1EEEJSt10multipliesIS6_EEEEvT_T0_DpT1_:
        .type           _ZN2at6native61_GLOBAL__N__44eb8e94_28_ForeachBinaryOpScalarList_cu_dda10a6925multi_tensor_apply_kernelINS1_28TensorListScalarListMetadataIN3c107complexIdEELi2EEENS1_25BinaryOpScalarListFunctorIS6_Li2ELi1ELi1EEEJSt10multipliesIS6_EEEEvT_T0_DpT1_,@function
        .size           _ZN2at6native61_GLOBAL__N__44eb8e94_28_ForeachBinaryOpScalarList_cu_dda10a6925multi_tensor_apply_kernelINS1_28TensorListScalarListMetadataIN3c107complexIdEELi2EEENS1_25BinaryOpScalarListFunctorIS6_Li2ELi1ELi1EEEJSt10multipliesIS6_EEEEvT_T0_DpT1_,(.L_x_4054 - _ZN2at6native61_GLOBAL__N__44eb8e94_28_ForeachBinaryOpScalarList_cu_dda10a6925multi_tensor_apply_kernelINS1_28TensorListScalarListMetadataIN3c107complexIdEELi2EEENS1_25BinaryOpScalarListFunctorIS6_Li2ELi1ELi1EEEJSt10multipliesIS6_EEEEvT_T0_DpT1_)
        .other          _ZN2at6native61_GLOBAL__N__44eb8e94_28_ForeachBinaryOpScalarList_cu_dda10a6925multi_tensor_apply_kernelINS1_28TensorListScalarListMetadataIN3c107complexIdEELi2EEENS1_25BinaryOpScalarListFunctorIS6_Li2ELi1ELi1EEEJSt10multipliesIS6_EEEEvT_T0_DpT1_,@"STO_CUDA_ENTRY STV_DEFAULT"
_ZN2at6native61_GLOBAL__N__44eb8e94_28_ForeachBinaryOpScalarList_cu_dda10a6925multi_tensor_apply_kernelINS1_28TensorListScalarListMetadataIN3c107complexIdEELi2EEENS1_25BinaryOpScalarListFunctorIS6_Li2ELi1ELi1EEEJSt10multipliesIS6_EEEEvT_T0_DpT1_:
        /* <DEDUP_REMOVED lines=33> */
.L_x_3751:
[----:B01----:R-:W-:Y:S02]  /*0210*/  IADD3 R18, P1, R0, UR4, RZ ;  /* 0x0000000400127c10 */ /* 0x003fe4000ff3e0ff */
[----:B------:R-:W-:Y:S02]  /*0220*/  CS2R R14, SRZ ;  /* 0x00000000000e7805 */ /* 0x000fe4000001ff00 */
[----:B------:R-:W-:Y:S02]  /*0230*/  CS2R R12, SRZ ;  /* 0x00000000000c7805 */ /* 0x000fe4000001ff00 */
[C---:B------:R-:W-:Y:S01]  /*0240*/  ISETP.GE.U32.AND P0, PT, R18.reuse, 0x10000, PT ;  /* 0x000100001200780c */ /* 0x040fe20003f06070 */
[----:B------:R-:W-:Y:S01]  /*0250*/  IMAD.X R17, RZ, RZ, UR5, P1 ;  /* 0x00000005ff117e24 */ /* 0x000fe200088e06ff */
[----:B------:R-:W-:-:S04]  /*0260*/  ISETP.LT.U32.AND P1, PT, R18, UR18, PT ;  /* 0x0000001212007c0c */ /* 0x000fc8000bf21070 */
[----:B------:R-:W-:-:S04]  /*0270*/  ISETP.GE.U32.AND.EX P0, PT, R17, RZ, PT, P0 ;  /* 0x000000ff1100720c */ /* 0x000fc80003f06100 */
[----:B------:R-:W-:-:S13]  /*0280*/  ISETP.LT.AND.EX P0, PT, R17, UR12, !P0, P1 ;  /* 0x0000000c11007c0c */ /* 0x000fda000c701310 */
[----:B------:R-:W-:-:S04]  /*0290*/  @P0 LEA R2, P1, R18, UR6, 0x4 ;  /* 0x0000000612020c11 */ /* 0x000fc8000f8220ff */
[----:B------:R-:W-:-:S05]  /*02a0*/  @P0 LEA.HI.X R3, R18, UR7, R17, 0x4, P1 ;  /* 0x0000000712030c11 */ /* 0x000fca00088f2411 */
[----:B------:R0:W2:Y:S01]  /*02b0*/  @P0 LDG.E.128 R12, desc[UR16][R2.64] ;  /* 0x00000010020c0981 */ /* 0x0000a2000c1e1d00 */
[----:B------:R-:W-:Y:S01]  /*02c0*/  IADD3 R27, P2, R18, UR13, RZ ;  /* 0x0000000d121b7c10 */ /* 0x000fe2000ff5e0ff */
[----:B------:R-:W-:Y:S01]  /*02d0*/  IMAD.U32 R25, RZ, RZ, UR13 ;  /* 0x0000000dff197e24 */ /* 0x000fe2000f8e00ff */
[----:B------:R-:W-:Y:S01]  /*02e0*/  CS2R R6, SRZ ;  /* 0x0000000000067805 */ /* 0x000fe2000001ff00 */
[----:B------:R-:W-:Y:S01]  /*02f0*/  IMAD.U32 R4, RZ, RZ, UR13 ;  /* 0x0000000dff047e24 */ /* 0x000fe2000f8e00ff */
[C---:B------:R-:W-:Y:S01]  /*0300*/  ISETP.GE.U32.AND P1, PT, R27.reuse, 0x10000, PT ;  /* 0x000100001b00780c */ /* 0x040fe20003f26070 */
[----:B------:R-:W-:Y:S01]  /*0310*/  IMAD.X R26, RZ, RZ, R17, P2 ;  /* 0x000000ffff1a7224 */ /* 0x000fe200010e0611 */
[----:B------:R-:W-:Y:S02]  /*0320*/  ISETP.LT.U32.AND P2, PT, R27, UR18, PT ;  /* 0x000000121b007c0c */ /* 0x000fe4000bf41070 */
[----:B------:R-:W-:Y:S01]  /*0330*/  LEA R25, P3, R25, R18, 0x1 ;  /* 0x0000001219197211 */ /* 0x000fe200078608ff */
[----:B0-----:R-:W-:Y:S01]  /*0340*/  IMAD R3, R4, 0x3, RZ ;  /* 0x0000000304037824 */ /* 0x001fe200078e02ff */
[----:B------:R-:W-:-:S02]  /*0350*/  ISETP.GE.U32.AND.EX P1, PT, R26, RZ, PT, P1 ;  /* 0x000000ff1a00720c */ /* 0x000fc40003f26110 */
[----:B------:R-:W-:Y:S02]  /*0360*/  CS2R R4, SRZ ;  /* 0x0000000000047805 */ /* 0x000fe4000001ff00 */
[C---:B------:R-:W-:Y:S01]  /*0370*/  ISETP.LT.U32.AND P4, PT, R25.reuse, UR18, PT ;  /* 0x0000001219007c0c */ /* 0x040fe2000bf81070 */
[----:B------:R-:W-:Y:S01]  /*0380*/  IMAD.X R24, RZ, RZ, R17, P3 ;  /* 0x000000ffff187224 */ /* 0x000fe200018e0611 */
[----:B------:R-:W-:Y:S02]  /*0390*/  ISETP.LT.AND.EX P1, PT, R26, UR12, !P1, P2 ;  /* 0x0000000c1a007c0c */ /* 0x000fe4000cf21320 */
[----:B------:R-:W-:Y:S02]  /*03a0*/  ISETP.GE.U32.AND P2, PT, R25, 0x10000, PT ;  /* 0x000100001900780c */ /* 0x000fe40003f46070 */
[----:B------:R-:W-:Y:S02]  /*03b0*/  IADD3 R3, P3, R3, R18, RZ ;  /* 0x0000001203037210 */ /* 0x000fe40007f7e0ff */
[----:B------:R-:W-:-:S03]  /*03c0*/  ISETP.GE.U32.AND.EX P2, PT, R24, RZ, PT, P2 ;  /* 0x000000ff1800720c */ /* 0x000fc60003f46120 */
[----:B------:R-:W-:Y:S01]  /*03d0*/  IMAD.X R2, RZ, RZ, R17, P3 ;  /* 0x000000ffff027224 */ /* 0x000fe200018e0611 */
[----:B------:R-:W-:Y:S02]  /*03e0*/  ISETP.LT.AND.EX P2, PT, R24, UR12, !P2, P4 ;  /* 0x0000000c18007c0c */ /* 0x000fe4000d741340 */
[----:B------:R-:W-:Y:S02]  /*03f0*/  ISETP.GE.U32.AND P4, PT, R3, 0x10000, PT ;  /* 0x000100000300780c */ /* 0x000fe40003f86070 */
[----:B------:R-:W-:Y:S02]  /*0400*/  @P1 LEA R22, P5, R27, UR6, 0x4 ;  /* 0x000000061b161c11 */ /* 0x000fe4000f8a20ff */
[----:B------:R-:W-:Y:S02]  /*0410*/  ISETP.LT.U32.AND P3, PT, R3, UR18, PT ;  /* 0x0000001203007c0c */ /* 0x000fe4000bf61070 */
[----:B------:R-:W-:Y:S02]  /*0420*/  @P1 LEA.HI.X R23, R27, UR7, R26, 0x4, P5 ;  /* 0x000000071b171c11 */ /* 0x000fe4000a8f241a */
[----:B------:R-:W-:-:S02]  /*0430*/  ISETP.GE.U32.AND.EX P5, PT, R2, RZ, PT, P4 ;  /* 0x000000ff0200720c */ /* 0x000fc40003fa6140 */
[----:B------:R-:W-:Y:S02]  /*0440*/  CS2R R10, SRZ ;  /* 0x00000000000a7805 */ /* 0x000fe4000001ff00 */
[----:B------:R-:W-:Y:S01]  /*0450*/  CS2R R8, SRZ ;  /* 0x0000000000087805 */ /* 0x000fe2000001ff00 */
[----:B------:R-:W3:Y:S01]  /*0460*/  @P1 LDG.E.128 R4, desc[UR16][R22.64] ;  /* 0x0000001016041981 */ /* 0x000ee2000c1e1d00 */
[----:B------:R-:W-:Y:S02]  /*0470*/  ISETP.LT.AND.EX P3, PT, R2, UR12, !P5, P3 ;  /* 0x0000000c02007c0c */ /* 0x000fe4000ef61330 */
[----:B------:R-:W-:-:S04]  /*0480*/  @P2 LEA R28, P4, R25, UR6, 0x4 ;  /* 0x00000006191c2c11 */ /* 0x000fc8000f8820ff */
[----:B------:R-:W-:-:S05]  /*0490*/  @P2 LEA.HI.X R29, R25, UR7, R24, 0x4, P4 ;  /* 0x00000007191d2c11 */ /* 0x000fca000a0f2418 */
[----:B------:R0:W4:Y:S02]  /*04a0*/  @P2 LDG.E.128 R8, desc[UR16][R28.64] ;  /* 0x000000101c082981 */ /* 0x000124000c1e1d00 */
[----:B------:R-:W-:Y:S02]  /*04b0*/  @P3 LEA R16, P4, R3, UR6, 0x4 ;  /* 0x0000000603103c11 */ /* 0x000fe4000f8820ff */
[----:B0-----:R-:W-:-:S04]  /*04c0*/  @P0 LEA R28, P5, R18, UR8, 0x4 ;  /* 0x00000008121c0c11 */ /* 0x001fc8000f8a20ff */
[----:B------:R-:W-:Y:S02]  /*04d0*/  @P0 LEA.HI.X R29, R18, UR9, R17, 0x4, P5 ;  /* 0x00000009121d0c11 */ /* 0x000fe4000a8f2411 */
[----:B------:R-:W-:Y:S01]  /*04e0*/  @P3 LEA.HI.X R17, R3, UR7, R2, 0x4, P4 ;  /* 0x0000000703113c11 */ /* 0x000fe2000a0f2402 */
[C---:B--2---:R-:W-:Y:S02]  /*04f0*/  DMUL R20, R14.reuse, UR10 ;  /* 0x0000000a0e147c28 */ /* 0x044fe40008000000 */
[----:B------:R-:W-:Y:S01]  /*0500*/  DMUL R22, R14, UR14 ;  /* 0x0000000e0e167c28 */ /* 0x000fe20008000000 */
[----:B------:R-:W-:-:S05]  /*0510*/  CS2R R14, SRZ ;  /* 0x00000000000e7805 */ /* 0x000fca000001ff00 */
[C---:B------:R-:W-:Y:S02]  /*0520*/  DFMA R20, R12.reuse, UR14, -R20 ;  /* 0x0000000e0c147c2b */ /* 0x040fe40008000814 */
[----:B------:R-:W-:Y:S01]  /*0530*/  DFMA R22, R12, UR10, R22 ;  /* 0x0000000a0c167c2b */ /* 0x000fe20008000016 */
[----:B------:R-:W-:-:S06]  /*0540*/  CS2R R12, SRZ ;  /* 0x00000000000c7805 */ /* 0x000fcc000001ff00 */
[----:B------:R3:W2:Y:S04]  /*0550*/  @P3 LDG.E.128 R12, desc[UR16][R16.64] ;  /* 0x00000010100c3981 */ /* 0x0006a8000c1e1d00 */
[----:B------:R4:W-:Y:S01]  /*0560*/  @P0 STG.E.128 desc[UR16][R28.64], R20 ;  /* 0x000000141c000986 */ /* 0x0009e2000c101d10 */
[C---:B---3--:R-:W-:Y:S02]  /*0570*/  DMUL R16, R6.reuse, UR10 ;  /* 0x0000000a06107c28 */ /* 0x048fe40008000000 */
[----:B------:R-:W-:Y:S02]  /*0580*/  DMUL R18, R6, UR14 ;  /* 0x0000000e06127c28 */ /* 0x000fe40008000000 */
[C---:B----4-:R-:W-:Y:S02]  /*0590*/  DMUL R20, R10.reuse, UR10 ;  /* 0x0000000a0a147c28 */ /* 0x050fe40008000000 */
[----:B------:R-:W-:-:S02]  /*05a0*/  DMUL R6, R10, UR14 ;  /* 0x0000000e0a067c28 */ /* 0x000fc40008000000 */
[C---:B------:R-:W-:Y:S02]  /*05b0*/  DFMA R16, R4.reuse, UR14, -R16 ;  /* 0x0000000e04107c2b */ /* 0x040fe40008000810 */
[----:B------:R-:W-:Y:S02]  /*05c0*/  DFMA R18, R4, UR10, R18 ;  /* 0x0000000a04127c2b */ /* 0x000fe40008000012 */
[C---:B------:R-:W-:Y:S02]  /*05d0*/  DFMA R4, R8.reuse, UR14, -R20 ;  /* 0x0000000e08047c2b */ /* 0x040fe40008000814 */
[----:B------:R-:W-:Y:S01]  /*05e0*/  DFMA R6, R8, UR10, R6 ;  /* 0x0000000a08067c2b */ /* 0x000fe20008000006 */
[----:B------:R-:W-:Y:S01]  /*05f0*/  @P1 LEA R20, P0, R27, UR8, 0x4 ;  /* 0x000000081b141c11 */ /* 0x000fe2000f8020ff */
[----:B------:R-:W-:Y:S01]  /*0600*/  UIMAD.WIDE.U32 UR4, UR13, 0x4, UR4 ;  /* 0x000000040d0478a5 */ /* 0x000fe2000f8e0004 */
[----:B------:R-:W-:Y:S02]  /*0610*/  @P2 LEA R22, P4, R25, UR8, 0x4 ;  /* 0x0000000819162c11 */ /* 0x000fe4000f8820ff */
[----:B------:R-:W-:Y:S01]  /*0620*/  @P1 LEA.HI.X R21, R27, UR9, R26, 0x4, P0 ;  /* 0x000000091b151c11 */ /* 0x000fe200080f241a */
[----:B------:R-:W-:Y:S01]  /*0630*/  UISETP.LT.U32.AND UP1, UPT, UR4, UR18, UPT ;  /* 0x000000120400728c */ /* 0x000fe2000bf21070 */
[----:B------:R-:W-:Y:S01]  /*0640*/  @P2 LEA.HI.X R23, R25, UR9, R24, 0x4, P4 ;  /* 0x0000000919172c11 */ /* 0x000fe2000a0f2418 */
[----:B------:R-:W-:-:S02]  /*0650*/  UISETP.GE.U32.AND UP0, UPT, UR4, 0x10000, UPT ;  /* 0x000100000400788c */ /* 0x000fc4000bf06070 */
[----:B------:R1:W-:Y:S02]  /*0660*/  @P1 STG.E.128 desc[UR16][R20.64], R16 ;  /* 0x0000001014001986 */ /* 0x0003e4000c101d10 */
[----:B------:R-:W-:Y:S02]  /*0670*/  UISETP.GE.U32.AND.EX UP0, UPT, UR5, URZ, UPT, UP0 ;  /* 0x0000003f0500728c */ /* 0x000fe4000bf06100 */
[----:B------:R1:W-:Y:S01]  /*0680*/  @P2 STG.E.128 desc[UR16][R22.64], R4 ;  /* 0x0000000416002986 */ /* 0x0003e2000c101d10 */
[----:B------:R-:W-:-:S03]  /*0690*/  PLOP3.LUT P0, PT, PT, PT, UP1, 0x80, 0x0 ;  /* 0x000000000000781c */ /* 0x000fc60003f0f018 */
[----:B------:R-:W-:Y:S01]  /*06a0*/  PLOP3.LUT P1, PT, PT, PT, UP0, 0x80, 0x0 ;  /* 0x000000000000781c */ /* 0x000fe20003f2f008 */
[C---:B--2---:R-:W-:Y:S02]  /*06b0*/  DMUL R8, R14.reuse, UR10 ;  /* 0x0000000a0e087c28 */ /* 0x044fe40008000000 */
[----:B------:R-:W-:Y:S01]  /*06c0*/  DMUL R10, R14, UR14 ;  /* 0x0000000e0e0a7c28 */ /* 0x000fe20008000000 */
[----:B------:R-:W-:-:S05]  /*06d0*/  @P3 LEA R14, P5, R3, UR8, 0x4 ;  /* 0x00000008030e3c11 */ /* 0x000fca000f8a20ff */
[C---:B------:R-:W-:Y:S02]  /*06e0*/  DFMA R8, R12.reuse, UR14, -R8 ;  /* 0x0000000e0c087c2b */ /* 0x040fe40008000808 */
[----:B------:R-:W-:Y:S01]  /*06f0*/  DFMA R10, R12, UR10, R10 ;  /* 0x0000000a0c0a7c2b */ /* 0x000fe2000800000a */
[----:B------:R-:W-:Y:S01]  /*0700*/  @P3 LEA.HI.X R15, R3, UR9, R2, 0x4, P5 ;  /* 0x00000009030f3c11 */ /* 0x000fe2000a8f2402 */
[----:B------:R-:W-:-:S05]  /*0710*/  IMAD.U32 R3, RZ, RZ, UR5 ;  /* 0x00000005ff037e24 */ /* 0x000fca000f8e00ff */
[----:B------:R1:W-:Y:S01]  /*0720*/  @P3 STG.E.128 desc[UR16][R14.64], R8 ;  /* 0x000000080e003986 */ /* 0x0003e2000c101d10 */
[----:B------:R-:W-:Y:S01]  /*0730*/  ISETP.LT.AND.EX P0, PT, R3, UR12, PT, P0 ;  /* 0x0000000c03007c0c */ /* 0x000fe2000bf01300 */
[----:B------:R-:W-:-:S12]  /*0740*/  IMAD.U32 R2, RZ, RZ, UR4 ;  /* 0x00000004ff027e24 */ /* 0x000fd8000f8e00ff */
[----:B------:R-:W-:Y:S05]  /*0750*/  @!P1 BRA P0, `(.L_x_3751) ;  /* 0xfffffff800ac9947 */ /* 0x000fea000003ffff */
[----:B------:R-:W-:Y:S05]  /*0760*/  EXIT ;  /* 0x000000000000794d */ /* 0x000fea0003800000 */
.L_x_3750:
        /* <DEDUP_REMOVED lines=8> */
.L_x_3752:
        /* <DEDUP_REMOVED lines=18> */
[C---:B--2---:R-:W-:Y:S02]  /*0910*/  DMUL R22, R6.reuse, UR14 ;  /* 0x0000000e06167c28 */ /* 0x044fe40008000000 */
[----:B------:R-:W-:Y:S02]  /*0920*/  DMUL R28, R6, UR10 ;  /* 0x0000000a061c7c28 */ /* 0x000fe40008000000 */
[----:B---3--:R-:W-:-:S02]  /*0930*/  DMUL R24, R18, UR14 ;  /* 0x0000000e12187c28 */ /* 0x008fc40008000000 */
[----:B------:R-:W-:Y:S02]  /*0940*/  DMUL R26, R18, UR10 ;  /* 0x0000000a121a7c28 */ /* 0x000fe40008000000 */
[----:B------:R-:W-:Y:S02]  /*0950*/  DFMA R6, R4, UR10, R22 ;  /* 0x0000000a04067c2b */ /* 0x000fe40008000016 */
[----:B----4-:R-:W-:Y:S02]  /*0960*/  DMUL R22, R14, UR10 ;  /* 0x0000000a0e167c28 */ /* 0x010fe40008000000 */
[----:B------:R-:W-:Y:S02]  /*0970*/  DFMA R18, R16, UR10, R24 ;  /* 0x0000000a10127c2b */ /* 0x000fe40008000018 */
[----:B------:R-:W-:Y:S02]  /*0980*/  DMUL R14, R14, UR14 ;  /* 0x0000000e0e0e7c28 */ /* 0x000fe40008000000 */
[----:B------:R-:W-:-:S02]  /*0990*/  DFMA R16, R16, UR14, -R26 ;  /* 0x0000000e10107c2b */ /* 0x000fc4000800081a */
[C---:B-----5:R-:W-:Y:S02]  /*09a0*/  DMUL R24, R10.reuse, UR14 ;  /* 0x0000000e0a187c28 */ /* 0x060fe40008000000 */
[----:B------:R-:W-:Y:S02]  /*09b0*/  DMUL R26, R10, UR10 ;  /* 0x0000000a0a1a7c28 */ /* 0x000fe40008000000 */
[----:B------:R-:W-:Y:S01]  /*09c0*/  DFMA R14, R12, UR10, R14 ;  /* 0x0000000a0c0e7c2b */ /* 0x000fe2000800000e */
[----:B------:R0:W-:Y:S01]  /*09d0*/  STG.E.128 desc[UR16][R20.64+0x10], R16 ;  /* 0x0000101014007986 */ /* 0x0001e2000c101d10 */
[----:B------:R-:W-:Y:S02]  /*09e0*/  DFMA R4, R4, UR14, -R28 ;  /* 0x0000000e04047c2b */ /* 0x000fe4000800081c */
[----:B------:R-:W-:Y:S02]  /*09f0*/  DFMA R10, R8, UR10, R24 ;  /* 0x0000000a080a7c2b */ /* 0x000fe40008000018 */
[----:B------:R-:W-:-:S02]  /*0a00*/  DFMA R12, R12, UR14, -R22 ;  /* 0x0000000e0c0c7c2b */ /* 0x000fc40008000816 */
[----:B------:R-:W-:Y:S01]  /*0a10*/  DFMA R8, R8, UR14, -R26 ;  /* 0x0000000e08087c2b */ /* 0x000fe2000800081a */
[----:B------:R0:W-:Y:S04]  /*0a20*/  STG.E.128 desc[UR16][R20.64], R4 ;  /* 0x0000000414007986 */ /* 0x0001e8000c101d10 */
[----:B------:R0:W-:Y:S04]  /*0a30*/  STG.E.128 desc[UR16][R20.64+0x20], R12 ;  /* 0x0000200c14007986 */ /* 0x0001e8000c101d10 */
[----:B------:R0:W-:Y:S01]  /*0a40*/  STG.E.128 desc[UR16][R20.64+0x30], R8 ;  /* 0x0000300814007986 */ /* 0x0001e2000c101d10 */
[----:B------:R-:W-:Y:S05]  /*0a50*/  @!P0 BRA P1, `(.L_x_3752) ;  /* 0xfffffffc00648947 */ /* 0x000fea000083ffff */
[----:B------:R-:W-:Y:S05]  /*0a60*/  EXIT ;  /* 0x000000000000794d */ /* 0x000fea0003800000 */
.L_x_3753:
        /* <DEDUP_REMOVED lines=9> */
.L_x_4054:


//--------------------- .text._ZN2at6native61_GLOBAL__N__44eb8e94_28_ForeachBinaryOpScalarList_cu_dda10a6925multi_tensor_apply_kernelINS1_28TensorListScalarListMetadataIfLi2EEENS1_25BinaryOpScalarListFunctorIfLi2ELi1ELi1EEEJSt10multipliesIfEEEEvT_T0_DpT1_ --------------------------
	.section	.text._ZN2at6native61_GLOBAL__N__44eb8e94_28_ForeachBinaryOpScalarList_cu_dda10a6925multi_tensor_apply_kernelINS1_28TensorListScalarListMetadataIfLi2EEENS1_25BinaryOpScalarListFunctorIfLi2ELi1ELi1EEEJSt10multipliesIfEEEEvT_T0_DpT1_,"ax",@progbits
	.align	128
.text._ZN2at6native61_GLOBAL__N__44eb8e94_28_ForeachBinaryOpScalarList_cu_dda10a6925multi_tensor_apply_kernelINS1_28TensorListScalarListMetadataIfLi2EEENS1_25BinaryOpScalarListFunctorIfLi2ELi1ELi1EEEJSt10multipliesIfEEEEvT_T0_DpT1_:
        .type           _ZN2at6native61_GLOBAL__N__44eb8e94_28_ForeachBinaryOpScalarList_cu_dda10a6925multi_tensor_apply_kernelINS1_28TensorListScalarListMetadataIfLi2EEENS1_25BinaryOpScalarListFunctorIfLi2ELi1ELi1EEEJSt10multipliesIfEEEEvT_T0_DpT1_,@function
        .size           _ZN2at6native61_GLOBAL__N__44eb8e94_28_ForeachBinaryOpScalarList_cu_dda10a6925multi_tensor_apply_kernelINS1_28TensorListScalarListMetadataIfLi2EEENS1_25BinaryOpScalarListFunctorIfLi2ELi1ELi1EEEJSt10multipliesIfEEEEvT_T0_DpT1_,(.L_x_4055 - _ZN2at6native61_GLOBAL__N__44eb8e94_28_ForeachBinaryOpScalarList_cu_dda10a6925multi_tensor_apply_kernelINS1_28TensorListScalarListMetadataIfLi2EEENS1_25BinaryOpScalarListFunctorIfLi2ELi1ELi1EEEJSt10multipliesIfEEEEvT_T0_DpT1_)
        .other          _ZN2at6native61_GLOBAL__N__44eb8e94_28_ForeachBinaryOpScalarList_cu_dda10a6925multi_tensor_apply_kernelINS1_28TensorListScalarListMetadataIfLi2EEENS1_25BinaryOpScalarListFunctorIfLi2ELi1ELi1EEEJSt10multipliesIfEEEEvT_T0_DpT1_,@"STO_CUDA_ENTRY STV_DEFAULT"
_ZN2at6native61_GLOBAL__N__44eb8e94_28_ForeachBinaryOpScalarList_cu_dda10a6925multi_tensor_apply_kernelINS1_28TensorListScalarListMetadataIfLi2EEENS1_25BinaryOpScalarListFunctorIfLi2ELi1ELi1EEEJSt10multipliesIfEEEEvT_T0_DpT1_:
        /* <DEDUP_REMOVED lines=29> */
.L_x_3755:
        /* <DEDUP_REMOVED lines=50> */
[C---:B0-----:R-:W-:Y:S01]  /*04f0*/  FMUL.FTZ R6, R0.reuse, R6 ;  /* 0x0000000600067220 */ /* 0x041fe20000410000 */
[----:B--2---:R-:W-:-:S04]  /*0500*/  FMUL.FTZ R21, R0, R21 ;  /* 0x0000001500157220 */ /* 0x004fc80000410000 */
[----:B------:R0:W-:Y:S01]  /*0510*/  @P1 STG.E desc[UR4][R16.64], R6 ;  /* 0x0000000610001986 */ /* 0x0001e2000c101904 */
[----:B----4-:R-:W-:-:S03]  /*0520*/  FMUL.FTZ R25, R0, R25 ;  /* 0x0000001900197220 */ /* 0x010fc60000410000 */
[----:B------:R0:W-:Y:S01]  /*0530*/  @P0 STG.E desc[UR4][R18.64], R21 ;  /* 0x0000001512000986 */ /* 0x0001e2000c101904 */
[----:B------:R-:W-:-:S03]  /*0540*/  ISETP.GE.U32.AND P0, PT, R8, 0x10000, PT ;  /* 0x000100000800780c */ /* 0x000fc60003f06070 */
[----:B------:R0:W-:Y:S01]  /*0550*/  @P4 STG.E desc[UR4][R28.64], R25 ;  /* 0x000000191c004986 */ /* 0x0001e2000c101904 */
[----:B------:R-:W-:Y:S01]  /*0560*/  ISETP.LT.U32.AND P1, PT, R8, R2, PT ;  /* 0x000000020800720c */ /* 0x000fe20003f21070 */
[----:B---3--:R-:W-:-:S05]  /*0570*/  FMUL.FTZ R7, R0, R26 ;  /* 0x0000001a00077220 */ /* 0x008fca0000410000 */
[----:B------:R0:W-:Y:S01]  /*0580*/  @P2 STG.E desc[UR4][R10.64], R7 ;  /* 0x000000070a002986 */ /* 0x0001e2000c101904 */
[C---:B------:R-:W-:Y:S02]  /*0590*/  ISETP.GE.U32.AND.EX P0, PT, R9.reuse, RZ, PT, P0 ;  /* 0x000000ff0900720c */ /* 0x040fe40003f06100 */
[----:B------:R-:W-:-:S13]  /*05a0*/  ISETP.LT.AND.EX P1, PT, R9, R3, PT, P1 ;  /* 0x000000030900720c */ /* 0x000fda0003f21310 */
[----:B0-----:R-:W-:Y:S05]  /*05b0*/  @!P0 BRA P1, `(.L_x_3755) ;  /* 0xfffffffc00048947 */ /* 0x001fea000083ffff */
[----:B------:R-:W-:Y:S05]  /*05c0*/  EXIT ;  /* 0x000000000000794d */ /* 0x000fea0003800000 */
.L_x_3754:
        /* <DEDUP_REMOVED lines=8> */
.L_x_3756:
        /* <DEDUP_REMOVED lines=15> */
[C---:B0-----:R-:W-:Y:S01]  /*0740*/  FMUL.FTZ R7, R0.reuse, R7 ;  /* 0x0000000700077220 */ /* 0x041fe20000410000 */
[C---:B------:R-:W-:Y:S01]  /*0750*/  FMUL.FTZ R6, R0.reuse, R6 ;  /* 0x0000000600067220 */ /* 0x040fe20000410000 */
[C---:B------:R-:W-:Y:S01]  /*0760*/  FMUL.FTZ R5, R0.reuse, R5 ;  /* 0x0000000500057220 */ /* 0x040fe20000410000 */
[----:B------:R-:W-:-:S05]  /*0770*/  FMUL.FTZ R4, R0, R4 ;  /* 0x0000000400047220 */ /* 0x000fca0000410000 */
[----:B------:R1:W-:Y:S04]  /*0780*/  STG.E.128 desc[UR4][R10.64], R4 ;  /* 0x000000040a007986 */ /* 0x0003e8000c101d04 */
[----:B------:R-:W-:Y:S05]  /*0790*/  @!P0 BRA P1, `(.L_x_3756) ;  /* 0xfffffffc00ac8947 */ /* 0x000fea000083ffff */
[----:B------:R-:W-:Y:S05]  /*07a0*/  EXIT ;  /* 0x000000000000794d */ /* 0x000fea0003800000 */
.L_x_3757:
        /* <DEDUP_REMOVED lines=13> */
.L_x_4055:


//--------------------- .text._ZN2at6native61_GLOBAL__N__44eb8e94_28_ForeachBinaryOpScalarList_cu_dda10a6925multi_tensor_apply_kernelINS1_28TensorListScalarListMetadataIdLi2EEENS1_25BinaryOpScalarListFunctorIdLi2ELi1ELi1EEEJSt10multipliesIdEEEEvT_T0_DpT1_ --------------------------
	.section	.text._ZN2at6native61_GLOBAL__N__44eb8e94_28_ForeachBinaryOpScalarList_cu_dda10a6925multi_tensor_apply_kernelINS1_28TensorListScalarListMetadataIdLi2EEENS1_25BinaryOpScalarListFunctorIdLi2ELi1ELi1EEEJSt10multipliesIdEEEEvT_T0_DpT1_,"ax",@progbits
	.align	128
.text._ZN2at6native61_GLOBAL__N__44eb8e94_28_ForeachBinaryOpScalarList_cu_dda10a6925multi_tensor_apply_kernelINS1_28TensorListScalarListMetadataIdLi2EEENS1_25BinaryOpScalarListFunctorIdLi2ELi1ELi1EEEJSt10multipliesIdEEEEvT_T0_DpT1_:
        .type           _ZN2at6native61_GLOBAL__N__44eb8e94_28_ForeachBinaryOpScalarList_cu_dda10a6925multi_tensor_apply_kernelINS1_28TensorListScalarListMetadataIdLi2EEENS1_25BinaryOpScalarListFunctorIdLi2ELi1ELi1EEEJSt10multipliesIdEEEEvT_T0_DpT1_,@function
        .size           _ZN2at6native61_GLOBAL__N__44eb8e94_28_ForeachBinaryOpScalarList_cu_dda10a6925multi_tensor_apply_kernelINS1_28TensorListScalarListMetadataIdLi2EEENS1_25BinaryOpScalarListFunctorIdLi2ELi1ELi1EEEJSt10multipliesIdEEEEvT_T0_DpT1_,(.L_x_4056 - _ZN2at6native61_GLOBAL__N__44eb8e94_28_ForeachBinaryOpScalarList_cu_dda10a6925multi_tensor_apply_kernelINS1_28TensorListScalarListMetadataIdLi2EEENS1_25BinaryOpScalarListFunctorIdLi2ELi1ELi1EEEJSt10multipliesIdEEEEvT_T0_DpT1_)
        .other          _ZN2at6native61_GLOBAL__N__44eb8e94_28_ForeachBinaryOpScalarList_cu_dda10a6925multi_tensor_apply_kernelINS1_28TensorListScalarListMetadataIdLi2EEENS1_25BinaryOpScalarListFunctorIdLi2ELi1ELi1EEEJSt10multipliesIdEEEEvT_T0_DpT1_,@"STO_CUDA_ENTRY STV_DEFAULT"
_ZN2at6native61_GLOBAL__N__44eb8e94_28_ForeachBinaryOpScalarList_cu_dda10a6925multi_tensor_apply_kernelINS1_28TensorListScalarListMetadataIdLi2EEENS1_25BinaryOpScalarListFunctorIdLi2ELi1ELi1EEEJSt10multipliesIdEEEEvT_T0_DpT1_:
        /* <DEDUP_REMOVED lines=29> */
.L_x_3759:
        /* <DEDUP_REMOVED lines=51> */
[----:B--2---:R-:W-:Y:S02]  /*0500*/  DMUL R22, R22, UR4 ;  /* 0x0000000416167c28 */ /* 0x004fe40008000000 */
[----:B---3--:R-:W-:-:S05]  /*0510*/  DMUL R20, R20, UR4 ;  /* 0x0000000414147c28 */ /* 0x008fca0008000000 */
[----:B------:R2:W-:Y:S01]  /*0520*/  @P1 STG.E.64 desc[UR14][R14.64], R22 ;  /* 0x000000160e001986 */ /* 0x0005e2000c101b0e */
[----:B----4-:R-:W-:Y:S01]  /*0530*/  DMUL R18, R18, UR4 ;  /* 0x0000000412127c28 */ /* 0x010fe20008000000 */
[C---:B------:R-:W-:Y:S02]  /*0540*/  ISETP.LT.U32.AND P1, PT, R4.reuse, UR13, PT ;  /* 0x0000000d04007c0c */ /* 0x040fe4000bf21070 */
[----:B------:R2:W-:Y:S01]  /*0550*/  @P3 STG.E.64 desc[UR14][R12.64], R20 ;  /* 0x000000140c003986 */ /* 0x0005e2000c101b0e */
[----:B-----5:R-:W-:Y:S01]  /*0560*/  DMUL R16, R16, UR4 ;  /* 0x0000000410107c28 */ /* 0x020fe20008000000 */
[----:B------:R-:W-:Y:S02]  /*0570*/  ISETP.LT.AND.EX P1, PT, R5, UR10, PT, P1 ;  /* 0x0000000a05007c0c */ /* 0x000fe4000bf21310 */
[----:B------:R2:W-:Y:S04]  /*0580*/  @P2 STG.E.64 desc[UR14][R10.64], R18 ;  /* 0x000000120a002986 */ /* 0x0005e8000c101b0e */
[----:B------:R2:W-:Y:S01]  /*0590*/  @P0 STG.E.64 desc[UR14][R8.64], R16 ;  /* 0x0000001008000986 */ /* 0x0005e2000c101b0e */
[----:B------:R-:W-:-:S04]  /*05a0*/  ISETP.GE.U32.AND P0, PT, R4, 0x10000, PT ;  /* 0x000100000400780c */ /* 0x000fc80003f06070 */
[----:B------:R-:W-:-:S13]  /*05b0*/  ISETP.GE.U32.AND.EX P0, PT, R5, RZ, PT, P0 ;  /* 0x000000ff0500720c */ /* 0x000fda0003f06100 */
[----:B--2---:R-:W-:Y:S05]  /*05c0*/  @!P0 BRA P1, `(.L_x_3759) ;  /* 0xfffffffc00008947 */ /* 0x004fea000083ffff */
[----:B------:R-:W-:Y:S05]  /*05d0*/  EXIT ;  /* 0x000000000000794d */ /* 0x000fea0003800000 */
.L_x_3758:
        /* <DEDUP_REMOVED lines=8> */
.L_x_3760:
        /* <DEDUP_REMOVED lines=16> */
[----:B--2---:R-:W-:Y:S02]  /*0760*/  DMUL R6, R6, UR4 ;  /* 0x0000000406067c28 */ /* 0x004fe40008000000 */
[----:B------:R-:W-:Y:S02]  /*0770*/  DMUL R4, R4, UR4 ;  /* 0x0000000404047c28 */ /* 0x000fe40008000000 */
[----:B---3--:R-:W-:-:S02]  /*0780*/  DMUL R10, R10, UR4 ;  /* 0x000000040a0a7c28 */ /* 0x008fc40008000000 */
[----:B------:R-:W-:-:S03]  /*0790*/  DMUL R8, R8, UR4 ;  /* 0x0000000408087c28 */ /* 0x000fc60008000000 */
[----:B------:R0:W-:Y:S04]  /*07a0*/  STG.E.128 desc[UR14][R12.64], R4 ;  /* 0x000000040c007986 */ /* 0x0001e8000c101d0e */
[----:B------:R0:W-:Y:S01]  /*07b0*/  STG.E.128 desc[UR14][R12.64+0x10], R8 ;  /* 0x000010080c007986 */ /* 0x0001e2000c101d0e */
[----:B------:R-:W-:Y:S05]  /*07c0*/  @!P0 BRA P1, `(.L_x_3760) ;  /* 0xfffffffc00a48947 */ /* 0x000fea000083ffff */
[----:B------:R-:W-:Y:S05]  /*07d0*/  EXIT ;  /* 0x000000000000794d */ /* 0x000fea0003800000 */
.L_x_3761:
        /* <DEDUP_REMOVED lines=10> */
.L_x_4056:


//--------------------- .text._ZN2at6native61_GLOBAL__N__44eb8e94_28_ForeachBinaryOpScalarList_cu_dda10a6925multi_tensor_apply_kernelINS1_28TensorListScalarListMetadataIsLi2EEENS1_25BinaryOpScalarListFunctorIsLi2ELi1ELi1EEEJSt10multipliesIsEEEEvT_T0_DpT1_ --------------------------
	.section	.text._ZN2at6native61_GLOBAL__N__44eb8e94_28_ForeachBinaryOpScalarList_cu_dda10a6925multi_tensor_apply_kernelINS1_28TensorListScalarListMetadataIsLi2EEENS1_25BinaryOpScalarListFunctorIsLi2ELi1ELi1EEEJSt10multipliesIsEEEEvT_T0_DpT1_,"ax",@progbits
	.align	128
.text._ZN2at6native61_GLOBAL__N__44eb8e94_28_ForeachBinaryOpScalarList_cu_dda10a6925multi_tensor_apply_kernelINS1_28TensorListScalarListMetadataIsLi2EEENS1_25BinaryOpScalarListFunctorIsLi2ELi1ELi1EEEJSt10multipliesIsEEEEvT_T0_DpT1_:
        .type           _ZN2at6native61_GLOBAL__N__44eb8e94_28_ForeachBinaryOpScalarList_cu_dda10a6925multi_tensor_apply_kernelINS1_28TensorListScalarListMetadataIsLi2EEENS1_25BinaryOpScalarListFunctorIsLi2ELi1ELi1EEEJSt10multipliesIsEEEEvT_T0_DpT1_,@function
        .size           _ZN2at6native61_GLOBAL__N__44eb8e94_28_ForeachBinaryOpScalarList_cu_dda10a6925multi_tensor_apply_kernelINS1_28TensorListScalarListMetadataIsLi2EEENS1_25BinaryOpScalarListFunctorIsLi2ELi1ELi1EEEJSt10multipliesIsEEEEvT_T0_DpT1_,(.L_x_4057 - _ZN2at6native61_GLOBAL__N__44eb8e94_28_ForeachBinaryOpScalarList_cu_dda10a6925multi_tensor_apply_kernelINS1_28TensorListScalarListMetadataIsLi2EEENS1_25BinaryOpScalarListFunctorIsLi2ELi1ELi1EEEJSt10multipliesIsEEEEvT_T0_DpT1_)
        .other          _ZN2at6native61_GLOBAL__N__44eb8e94_28_ForeachBinaryOpScalarList_cu_dda10a6925multi_tensor_apply_kernelINS1_28TensorListScalarListMetadataIsLi2EEENS1_25BinaryOpScalarListFunctorIsLi2ELi1ELi1EEEJSt10multipliesIsEEEEvT_T0_DpT1_,@"STO_CUDA_ENTRY STV_DEFAULT"
_ZN2at6native61_GLOBAL__N__44eb8e94_28_ForeachBinaryOpScalarList_cu_dda10a6925multi_tensor_apply_kernelINS1_28TensorListScalarListMetadataIsLi2EEENS1_25BinaryOpScalarListFunctorIsLi2ELi1ELi1EEEJSt10multipliesIsEEEEvT_T0_DpT1_:
        /* <DEDUP_REMOVED lines=29> */
.L_x_3763:
[----:B-1----:R-:W-:Y:S01]  /*01d0*/  IADD3 R17, P0, R4, R6, RZ ;  /* 0x0000000604117210 */ /* 0x002fe20007f1e0ff */
[----:B--2---:R-:W-:Y:S01]  /*01e0*/  IMAD R14, R5, 0x3, RZ ;  /* 0x00000003050e7824 */ /* 0x004fe200078e02ff */
[----:B------:R-:W-:Y:S02]  /*01f0*/  PRMT R25, RZ, 0x7610, R25 ;  /* 0x00007610ff197816 */ /* 0x000fe40000000019 */
[----:B------:R-:W-:Y:S01]  /*0200*/  ISETP.GE.U32.AND P1, PT, R17, 0x10000, PT ;  /* 0x000100001100780c */ /* 0x000fe20003f26070 */
[----:B------:R-:W-:Y:S01]  /*0210*/  IMAD.X R15, RZ, RZ, R7, P0 ;  /* 0x000000ffff0f7224 */ /* 0x000fe200000e0607 */
[-C--:B------:R-:W-:Y:S02]  /*0220*/  IADD3 R9, P3, R5, R17.reuse, RZ ;  /* 0x0000001105097210 */ /* 0x080fe40007f7e0ff */
[----:B------:R-:W-:Y:S02]  /*0230*/  ISETP.LT.U32.AND P0, PT, R17, R2, PT ;  /* 0x000000021100720c */ /* 0x000fe40003f01070 */
[----:B------:R-:W-:Y:S01]  /*0240*/  ISETP.GE.U32.AND.EX P1, PT, R15, RZ, PT, P1 ;  /* 0x000000ff0f00720c */ /* 0x000fe20003f26110 */
[----:B------:R-:W-:Y:S01]  /*0250*/  IMAD.X R8, RZ, RZ, R15, P3 ;  /* 0x000000ffff087224 */ /* 0x000fe200018e060f */
[----:B------:R-:W-:-:S02]  /*0260*/  LEA R19, P4, R5, R17, 0x1 ;  /* 0x0000001105137211 */ /* 0x000fc400078808ff */
[----:B------:R-:W-:Y:S02]  /*0270*/  ISETP.GE.U32.AND P2, PT, R9, 0x10000, PT ;  /* 0x000100000900780c */ /* 0x000fe40003f46070 */
[----:B------:R-:W-:Y:S01]  /*0280*/  ISETP.LT.AND.EX P1, PT, R15, R3, !P1, P0 ;  /* 0x000000030f00720c */ /* 0x000fe20004f21300 */
[----:B------:R-:W-:Y:S01]  /*0290*/  IMAD.X R20, RZ, RZ, R15, P4 ;  /* 0x000000ffff147224 */ /* 0x000fe200020e060f */
[----:B------:R-:W-:Y:S02]  /*02a0*/  ISETP.GE.U32.AND P3, PT, R19, 0x10000, PT ;  /* 0x000100001300780c */ /* 0x000fe40003f66070 */
[----:B------:R-:W-:Y:S02]  /*02b0*/  ISETP.LT.U32.AND P0, PT, R9, R2, PT ;  /* 0x000000020900720c */ /* 0x000fe40003f01070 */
[----:B------:R-:W-:Y:S02]  /*02c0*/  ISETP.GE.U32.AND.EX P2, PT, R8, RZ, PT, P2 ;  /* 0x000000ff0800720c */ /* 0x000fe40003f46120 */
[----:B------:R-:W-:-:S02]  /*02d0*/  IADD3 R21, P5, R14, R17, RZ ;  /* 0x000000110e157210 */ /* 0x000fc40007fbe0ff */
[----:B------:R-:W-:Y:S02]  /*02e0*/  ISETP.LT.U32.AND P4, PT, R19, R2, PT ;  /* 0x000000021300720c */ /* 0x000fe40003f81070 */
[----:B------:R-:W-:Y:S01]  /*02f0*/  ISETP.GE.U32.AND.EX P3, PT, R20, RZ, PT, P3 ;  /* 0x000000ff1400720c */ /* 0x000fe20003f66130 */
[----:B------:R-:W-:Y:S01]  /*0300*/  IMAD.X R24, RZ, RZ, R15, P5 ;  /* 0x000000ffff187224 */ /* 0x000fe200028e060f */
[-C--:B------:R-:W-:Y:S02]  /*0310*/  ISETP.LT.AND.EX P0, PT, R8, R3.reuse, !P2, P0 ;  /* 0x000000030800720c */ /* 0x080fe40005701300 */
[----:B------:R-:W-:Y:S02]  /*0320*/  ISETP.GE.U32.AND P2, PT, R21, 0x10000, PT ;  /* 0x000100001500780c */ /* 0x000fe40003f46070 */
[----:B------:R-:W-:Y:S02]  /*0330*/  ISETP.LT.AND.EX P4, PT, R20, R3, !P3, P4 ;  /* 0x000000031400720c */ /* 0x000fe40005f81340 */
[----:B------:R-:W-:-:S02]  /*0340*/  @P1 LEA R28, P5, R17, R10, 0x1 ;  /* 0x0000000a111c1211 */ /* 0x000fc400078a08ff */
[----:B------:R-:W-:Y:S02]  /*0350*/  ISETP.LT.U32.AND P3, PT, R21, R2, PT ;  /* 0x000000021500720c */ /* 0x000fe40003f61070 */
[C---:B------:R-:W-:Y:S02]  /*0360*/  ISETP.GE.U32.AND.EX P2, PT, R24.reuse, RZ, PT, P2 ;  /* 0x000000ff1800720c */ /* 0x040fe40003f46120 */
[----:B------:R-:W-:Y:S02]  /*0370*/  @P1 LEA.HI.X R29, R17, R11, R15, 0x1, P5 ;  /* 0x0000000b111d1211 */ /* 0x000fe400028f0c0f */
[----:B------:R-:W-:Y:S02]  /*0380*/  ISETP.LT.AND.EX P2, PT, R24, R3, !P2, P3 ;  /* 0x000000031800720c */ /* 0x000fe40005741330 */
[----:B------:R-:W-:Y:S01]  /*0390*/  @P0 LEA R22, P5, R9, R10, 0x1 ;  /* 0x0000000a09160211 */ /* 0x000fe200078a08ff */
[----:B------:R1:W2:Y:S01]  /*03a0*/  @P1 LDG.E.U16 R25, desc[UR4][R28.64] ;  /* 0x000000041c191981 */ /* 0x0002a2000c1e1500 */
[----:B------:R-:W-:-:S02]  /*03b0*/  PRMT R26, RZ, 0x7610, R26 ;  /* 0x00007610ff1a7816 */ /* 0x000fc4000000001a */
[----:B------:R-:W-:Y:S02]  /*03c0*/  @P0 LEA.HI.X R23, R9, R11, R8, 0x1, P5 ;  /* 0x0000000b09170211 */ /* 0x000fe400028f0c08 */
[----:B------:R-:W-:-:S03]  /*03d0*/  PRMT R27, RZ, 0x7610, R27 ;  /* 0x00007610ff1b7816 */ /* 0x000fc6000000001b */
[----:B------:R3:W4:Y:S01]  /*03e0*/  @P0 LDG.E.U16 R26, desc[UR4][R22.64] ;  /* 0x00000004161a0981 */ /* 0x000722000c1e1500 */
[----:B-1----:R-:W-:-:S04]  /*03f0*/  @P4 LEA R28, P3, R19, R10, 0x1 ;  /* 0x0000000a131c4211 */ /* 0x002fc800078608ff */
[----:B------:R-:W-:Y:S02]  /*0400*/  @P4 LEA.HI.X R29, R19, R11, R20, 0x1, P3 ;  /* 0x0000000b131d4211 */ /* 0x000fe400018f0c14 */
[----:B---3--:R-:W-:-:S03]  /*0410*/  @P2 LEA R22, P3, R21, R10, 0x1 ;  /* 0x0000000a15162211 */ /* 0x008fc600078608ff */
[----:B------:R1:W3:Y:S01]  /*0420*/  @P4 LDG.E.U16 R27, desc[UR4][R28.64] ;  /* 0x000000041c1b4981 */ /* 0x0002e2000c1e1500 */
[----:B------:R-:W-:Y:S02]  /*0430*/  @P2 LEA.HI.X R23, R21, R11, R24, 0x1, P3 ;  /* 0x0000000b15172211 */ /* 0x000fe400018f0c18 */
[----:B-1----:R-:W-:-:S06]  /*0440*/  PRMT R28, RZ, 0x7610, R28 ;  /* 0x00007610ff1c7816 */ /* 0x002fcc000000001c */
[----:B------:R2:W5:Y:S01]  /*0450*/  @P2 LDG.E.U16 R28, desc[UR4][R22.64] ;  /* 0x00000004161c2981 */ /* 0x000562000c1e1500 */
[-C--:B------:R-:W-:Y:S02]  /*0460*/  @P1 LEA R14, P5, R17, R12.reuse, 0x1 ;  /* 0x0000000c110e1211 */ /* 0x080fe400078a08ff */
[-C--:B------:R-:W-:Y:S02]  /*0470*/  @P0 LEA R16, P3, R9, R12.reuse, 0x1 ;  /* 0x0000000c09100211 */ /* 0x080fe400078608ff */
[-C--:B------:R-:W-:Y:S02]  /*0480*/  @P1 LEA.HI.X R15, R17, R13.reuse, R15, 0x1, P5 ;  /* 0x0000000d110f1211 */ /* 0x080fe400028f0c0f */
[----:B------:R-:W-:Y:S02]  /*0490*/  @P0 LEA.HI.X R17, R9, R13, R8, 0x1, P3 ;  /* 0x0000000d09110211 */ /* 0x000fe400018f0c08 */
[----:B------:R-:W-:Y:S02]  /*04a0*/  @P4 LEA R18, P5, R19, R12, 0x1 ;  /* 0x0000000c13124211 */ /* 0x000fe400078a08ff */
[----:B0-----:R-:W-:-:S02]  /*04b0*/  PRMT R9, R0, 0x9910, RZ ;  /* 0x0000991000097816 */ /* 0x001fc400000000ff */
[----:B------:R-:W-:Y:S02]  /*04c0*/  @P4 LEA.HI.X R19, R19, R13, R20, 0x1, P5 ;  /* 0x0000000d13134211 */ /* 0x000fe400028f0c14 */
[----:B------:R-:W-:Y:S01]  /*04d0*/  @P2 LEA R8, P3, R21, R12, 0x1 ;  /* 0x0000000c15082211 */ /* 0x000fe200078608ff */
[----:B------:R-:W-:-:S03]  /*04e0*/  IMAD.MOV.U32 R20, RZ, RZ, R9 ;  /* 0x000000ffff147224 */ /* 0x000fc600078e0009 */
[----:B------:R-:W-:Y:S01]  /*04f0*/  @P2 LEA.HI.X R9, R21, R13, R24, 0x1, P3 ;  /* 0x0000000d15092211 */ /* 0x000fe200018f0c18 */
[----:B------:R-:W-:Y:S01]  /*0500*/  IMAD.WIDE.U32 R6, R5, 0x4, R6 ;  /* 0x0000000405067825 */ /* 0x000fe200078e0006 */
[----:B--2---:R-:W-:Y:S02]  /*0510*/  PRMT R23, R25, 0x9910, RZ ;  /* 0x0000991019177816 */ /* 0x004fe400000000ff */
[----:B----4-:R-:W-:-:S05]  /*0520*/  PRMT R26, R26, 0x9910, RZ ;  /* 0x000099101a1a7816 */ /* 0x010fca00000000ff */
[----:B------:R-:W-:Y:S01]  /*0530*/  IMAD.MOV.U32 R21, RZ, RZ, R26 ;  /* 0x000000ffff157224 */ /* 0x000fe200078e001a */
[----:B---3--:R-:W-:Y:S01]  /*0540*/  PRMT R22, R27, 0x9910, RZ ;  /* 0x000099101b167816 */ /* 0x008fe200000000ff */
[----:B------:R-:W-:-:S04]  /*0550*/  IMAD R27, R20, R23, RZ ;  /* 0x00000017141b7224 */ /* 0x000fc800078e02ff */
[----:B------:R-:W-:Y:S02]  /*0560*/  IMAD.MOV.U32 R23, RZ, RZ, R22 ;  /* 0x000000ffff177224 */ /* 0x000fe400078e0016 */
[C---:B------:R-:W-:Y:S02]  /*0570*/  IMAD R21, R20.reuse, R21, RZ ;  /* 0x0000001514157224 */ /* 0x040fe400078e02ff */
[----:B------:R-:W-:Y:S01]  /*0580*/  IMAD R23, R20, R23, RZ ;  /* 0x0000001714177224 */ /* 0x000fe200078e02ff */
[----:B-----5:R-:W-:Y:S01]  /*0590*/  PRMT R25, R28, 0x9910, RZ ;  /* 0x000099101c197816 */ /* 0x020fe200000000ff */
[----:B------:R3:W-:Y:S04]  /*05a0*/  @P1 STG.E.U16 desc[UR4][R14.64], R27 ;  /* 0x0000001b0e001986 */ /* 0x0007e8000c101504 */
[----:B------:R-:W-:Y:S01]  /*05b0*/  IMAD R25, R20, R25, RZ ;  /* 0x0000001914197224 */ /* 0x000fe200078e02ff */
        /* <DEDUP_REMOVED lines=9> */
.L_x_3762:
[----:B------:R-:W1:Y:S02]  /*0650*/  S2R R7, SR_TID.X ;  /* 0x0000000000077919 */ /* 0x000e640000002100 */
[----:B-1----:R-:W-:-:S03]  /*0660*/  IMAD.WIDE.U32 R4, R7, 0x4, RZ ;  /* 0x0000000407047825 */ /* 0x002fc600078e00ff */
[----:B------:R-:W-:-:S04]  /*0670*/  ISETP.GE.U32.AND P0, PT, R4, R2, PT ;  /* 0x000000020400720c */ /* 0x000fc80003f06070 */
[----:B------:R-:W-:-:S04]  /*0680*/  ISETP.GE.AND.EX P0, PT, R5, R3, PT, P0 ;  /* 0x000000030500720c */ /* 0x000fc80003f06300 */
[----:B------:R-:W-:-:S13]  /*0690*/  ISETP.GT.U32.OR P0, PT, R7, 0x3fff, P0 ;  /* 0x00003fff0700780c */ /* 0x000fda0000704470 */
[----:B------:R-:W-:Y:S05]  /*06a0*/  @P0 EXIT ;  /* 0x000000000000094d */ /* 0x000fea0003800000 */
[----:B0-----:R-:W-:Y:S01]  /*06b0*/  PRMT R6, R0, 0x9910, RZ ;  /* 0x0000991000067816 */ /* 0x001fe200000000ff */
[----:B------:R-:W-:Y:S01]  /*06c0*/  IMAD.MOV.U32 R0, RZ, RZ, RZ ;  /* 0x000000ffff007224 */ /* 0x000fe200078e00ff */
[----:B------:R-:W-:-:S06]  /*06d0*/  ULDC UR6, c[0x0][0x0] ;  /* 0x0000000000067ab9 */ /* 0x000fcc0000000800 */
.L_x_3764:
[C---:B------:R-:W-:Y:S01]  /*06e0*/  IMAD.SHL.U32 R21, R7.reuse, 0x8, RZ ;  /* 0x0000000807157824 */ /* 0x040fe200078e00ff */
[----:B------:R-:W-:-:S04]  /*06f0*/  SHF.L.U64.HI R23, R7, 0x3, R0 ;  /* 0x0000000307177819 */ /* 0x000fc80000010200 */
[----:B------:R-:W-:-:S05]  /*0700*/  IADD3 R8, P0, R10, R21, RZ ;  /* 0x000000150a087210 */ /* 0x000fca0007f1e0ff */
[----:B------:R-:W-:-:S06]  /*0710*/  IMAD.X R9, R11, 0x1, R23, P0 ;  /* 0x000000010b097824 */ /* 0x000fcc00000e0617 */
[----:B------:R-:W2:Y:S01]  /*0720*/  LDG.E.64 R8, desc[UR4][R8.64] ;  /* 0x0000000408087981 */ /* 0x000ea2000c1e1b00 */
[----:B------:R-:W-:Y:S02]  /*0730*/  IADD3 R4, P0, R12, R21, RZ ;  /* 0x000000150c047210 */ /* 0x000fe40007f1e0ff */
[C---:B--2---:R-:W-:Y:S02]  /*0740*/  PRMT R5, R9.reuse, 0xbb32, RZ ;  /* 0x0000bb3209057816 */ /* 0x044fe400000000ff */
[----:B------:R-:W-:Y:S02]  /*0750*/  PRMT R15, R9, 0x9910, RZ ;  /* 0x00009910090f7816 */ /* 0x000fe400000000ff */
[----:B------:R-:W-:Y:S01]  /*0760*/  PRMT R17, R8, 0xbb32, RZ ;  /* 0x0000bb3208117816 */ /* 0x000fe200000000ff */
[----:B------:R-:W-:Y:S01]  /*0770*/  IMAD R14, R6, R5, RZ ;  /* 0x00000005060e7224 */ /* 0x000fe200078e02ff */
[----:B------:R-:W-:Y:S01]  /*0780*/  PRMT R19, R8, 0x9910, RZ ;  /* 0x0000991008137816 */ /* 0x000fe200000000ff */
[----:B------:R-:W-:-:S02]  /*0790*/  IMAD R9, R6, R15, RZ ;  /* 0x0000000f06097224 */ /* 0x000fc400078e02ff */
[C---:B------:R-:W-:Y:S02]  /*07a0*/  IMAD R8, R6.reuse, R17, RZ ;  /* 0x0000001106087224 */ /* 0x040fe400078e02ff */
[----:B------:R-:W-:Y:S01]  /*07b0*/  IMAD R15, R6, R19, RZ ;  /* 0x00000013060f7224 */ /* 0x000fe200078e02ff */
[----:B------:R-:W-:Y:S01]  /*07c0*/  PRMT R9, R9, 0x5410, R14 ;  /* 0x0000541009097816 */ /* 0x000fe2000000000e */
[----:B------:R-:W-:Y:S01]  /*07d0*/  IMAD.X R5, R13, 0x1, R23, P0 ;  /* 0x000000010d057824 */ /* 0x000fe200000e0617 */
[----:B------:R-:W-:Y:S02]  /*07e0*/  IADD3 R7, P0, R7, UR6, RZ ;  /* 0x0000000607077c10 */ /* 0x000fe4000ff1e0ff */
[----:B------:R-:W-:Y:S02]  /*07f0*/  PRMT R8, R15, 0x5410, R8 ;  /* 0x000054100f087816 */ /* 0x000fe40000000008 */
[C---:B------:R-:W-:Y:S01]  /*0800*/  ISETP.LT.U32.AND P1, PT, R7.reuse, 0x4000, PT ;  /* 0x000040000700780c */ /* 0x040fe20003f21070 */
[----:B------:R-:W-:-:S02]  /*0810*/  IMAD.SHL.U32 R15, R7, 0x4, RZ ;  /* 0x00000004070f7824 */ /* 0x000fc400078e00ff */
[----:B------:R-:W-:Y:S01]  /*0820*/  IMAD.X R0, RZ, RZ, R0, P0 ;  /* 0x000000ffff007224 */ /* 0x000fe200000e0600 */
[----:B------:R0:W-:Y:S02]  /*0830*/  STG.E.64 desc[UR4][R4.64], R8 ;  /* 0x0000000804007986 */ /* 0x0001e4000c101b04 */
[----:B------:R-:W-:Y:S02]  /*0840*/  ISETP.GE.U32.AND P0, PT, R15, R2, PT ;  /* 0x000000020f00720c */ /* 0x000fe40003f06070 */
[----:B------:R-:W-:Y:S02]  /*0850*/  SHF.L.U64.HI R14, R7, 0x2, R0 ;  /* 0x00000002070e7819 */ /* 0x000fe40000010200 */
[----:B------:R-:W-:Y:S02]  /*0860*/  ISETP.LT.U32.AND.EX P1, PT, R0, RZ, PT, P1 ;  /* 0x000000ff0000720c */ /* 0x000fe40003f21110 */
[----:B------:R-:W-:-:S13]  /*0870*/  ISETP.GE.AND.EX P0, PT, R14, R3, PT, P0 ;  /* 0x000000030e00720c */ /* 0x000fda0003f06300 */
[----:B0-----:R-:W-:Y:S05]  /*0880*/  @!P0 BRA P1, `(.L_x_3764) ;  /* 0xfffffffc00948947 */ /* 0x001fea000083ffff */
[----:B------:R-:W-:Y:S05]  /*0890*/  EXIT ;  /* 0x000000000000794d */ /* 0x000fea0003800000 */
.L_x_3765:
        /* <DEDUP_REMOVED lines=14> */
.L_x_4057:


//--------------------- .text._ZN2at6native61_GLOBAL__N__44eb8e94_28_ForeachBinaryOpScalarList_cu_dda10a6925multi_tensor_apply_kernelINS1_28TensorListScalarListMetadataIlLi2EEENS1_25BinaryOpScalarListFunctorIlLi2ELi1ELi1EEEJSt10multipliesIlEEEEvT_T0_DpT1_ --------------------------
	.section	.text._ZN2at6native61_GLOBAL__N__44eb8e94_28_ForeachBinaryOpScalarList_cu_dda10a6925multi_tensor_apply_kernelINS1_28TensorListScalarListMetadataIlLi2EEENS1_25BinaryOpScalarListFunctorIlLi2ELi1ELi1EEEJSt10multipliesIlEEEEvT_T0_DpT1_,"ax",@progbits
	.align	128
.text._ZN2at6native61_GLOBAL__N__44eb8e94_28_ForeachBinaryOpScalarList_cu_dda10a6925multi_tensor_apply_kernelINS1_28TensorListScalarListMetadataIlLi2EEENS1_25BinaryOpScalarListFunctorIlLi2ELi1ELi1EEEJSt10multipliesIlEEEEvT_T0_DpT1_:
        .type           _ZN2at6native61_GLOBAL__N__44eb8e94_28_ForeachBinaryOpScalarList_cu_dda10a6925multi_tensor_apply_kernelINS1_28TensorListScalarListMetadataIlLi2EEENS1_25BinaryOpScalarListFunctorIlLi2ELi1ELi1EEEJSt10multipliesIlEEEEvT_T0_DpT1_,@function
        .size           _ZN2at6native61_GLOBAL__N__44eb8e94_28_ForeachBinaryOpScalarList_cu_dda10a6925multi_tensor_apply_kernelINS1_28TensorListScalarListMetadataIlLi2EEENS1_25BinaryOpScalarListFunctorIlLi2ELi1ELi1EEEJSt10multipliesIlEEEEvT_T0_DpT1_,(.L_x_4058 - _ZN2at6native61_GLOBAL__N__44eb8e94_28_ForeachBinaryOpScalarList_cu_dda10a6925multi_tensor_apply_kernelINS1_28TensorListScalarListMetadataIlLi2EEENS1_25BinaryOpScalarListFunctorIlLi2ELi1ELi1EEEJSt10multipliesIlEEEEvT_T0_DpT1_)
        .other          _ZN2at6native61_GLOBAL__N__44eb8e94_28_ForeachBinaryOpScalarList_cu_dda10a6925multi_tensor_apply_kernelINS1_28TensorListScalarListMetadataIlLi2EEENS1_25BinaryOpScalarListFunctorIlLi2ELi1ELi1EEEJSt10multipliesIlEEEEvT_T0_DpT1_,@"STO_CUDA_ENTRY STV_DEFAULT"
_ZN2at6native61_GLOBAL__N__44eb8e94_28_ForeachBinaryOpScalarList_cu_dda10a6925multi_tensor_apply_kernelINS1_28TensorListScalarListMetadataIlLi2EEENS1_25BinaryOpScalarListFunctorIlLi2ELi1ELi1EEEJSt10multipliesIlEEEEvT_T0_DpT1_:
        /* <DEDUP_REMOVED lines=29> */
.L_x_3767:
[----:B0-----:R-:W-:Y:S01]  /*01d0*/  IADD3 R20, P0, R0, R4, RZ ;  /* 0x0000000400147210 */ /* 0x001fe20007f1e0ff */
[----:B-1----:R-:W-:Y:S01]  /*01e0*/  IMAD R23, R2, 0x3, RZ ;  /* 0x0000000302177824 */ /* 0x002fe200078e02ff */
[----:B------:R-:W-:Y:S02]  /*01f0*/  CS2R R8, SRZ ;  /* 0x0000000000087805 */ /* 0x000fe4000001ff00 */
[----:B------:R-:W-:Y:S01]  /*0200*/  ISETP.GE.U32.AND P2, PT, R20, 0x10000, PT ;  /* 0x000100001400780c */ /* 0x000fe20003f46070 */
[----:B------:R-:W-:Y:S01]  /*0210*/  IMAD.X R19, RZ, RZ, R5, P0 ;  /* 0x000000ffff137224 */ /* 0x000fe200000e0605 */
[-C--:B------:R-:W-:Y:S02]  /*0220*/  IADD3 R6, P5, R2, R20.reuse, RZ ;  /* 0x0000001402067210 */ /* 0x080fe40007fbe0ff */
[----:B------:R-:W-:Y:S02]  /*0230*/  ISETP.LT.U32.AND P1, PT, R20, UR13, PT ;  /* 0x0000000d14007c0c */ /* 0x000fe4000bf21070 */
[----:B------:R-:W-:Y:S01]  /*0240*/  ISETP.GE.U32.AND.EX P2, PT, R19, RZ, PT, P2 ;  /* 0x000000ff1300720c */ /* 0x000fe20003f46120 */
[----:B------:R-:W-:Y:S01]  /*0250*/  IMAD.X R3, RZ, RZ, R19, P5 ;  /* 0x000000ffff037224 */ /* 0x000fe200028e0613 */
[----:B------:R-:W-:-:S02]  /*0260*/  LEA R28, P4, R2, R20, 0x1 ;  /* 0x00000014021c7211 */ /* 0x000fc400078808ff */
[C---:B------:R-:W-:Y:S02]  /*0270*/  ISETP.GE.U32.AND P3, PT, R6.reuse, 0x10000, PT ;  /* 0x000100000600780c */ /* 0x040fe40003f66070 */
[----:B------:R-:W-:Y:S01]  /*0280*/  IADD3 R23, P6, R23, R20, RZ ;  /* 0x0000001417177210 */ /* 0x000fe20007fde0ff */
[--C-:B------:R-:W-:Y:S01]  /*0290*/  IMAD.X R7, RZ, RZ, R19.reuse, P4 ;  /* 0x000000ffff077224 */ /* 0x100fe200020e0613 */
[----:B------:R-:W-:Y:S02]  /*02a0*/  ISETP.LT.AND.EX P1, PT, R19, UR10, !P2, P1 ;  /* 0x0000000a13007c0c */ /* 0x000fe4000d721310 */
[----:B------:R-:W-:Y:S01]  /*02b0*/  ISETP.LT.U32.AND P0, PT, R6, UR13, PT ;  /* 0x0000000d06007c0c */ /* 0x000fe2000bf01070 */
[----:B------:R-:W-:Y:S01]  /*02c0*/  IMAD.X R24, RZ, RZ, R19, P6 ;  /* 0x000000ffff187224 */ /* 0x000fe200030e0613 */
[----:B------:R-:W-:Y:S02]  /*02d0*/  ISETP.GE.U32.AND.EX P3, PT, R3, RZ, PT, P3 ;  /* 0x000000ff0300720c */ /* 0x000fe40003f66130 */
[----:B------:R-:W-:-:S02]  /*02e0*/  ISETP.GE.U32.AND P5, PT, R28, 0x10000, PT ;  /* 0x000100001c00780c */ /* 0x000fc40003fa6070 */
[----:B------:R-:W-:Y:S02]  /*02f0*/  ISETP.GE.U32.AND P4, PT, R23, 0x10000, PT ;  /* 0x000100001700780c */ /* 0x000fe40003f86070 */
[----:B------:R-:W-:Y:S02]  /*0300*/  ISETP.LT.AND.EX P3, PT, R3, UR10, !P3, P0 ;  /* 0x0000000a03007c0c */ /* 0x000fe4000df61300 */
[----:B------:R-:W-:Y:S02]  /*0310*/  ISETP.LT.U32.AND P2, PT, R28, UR13, PT ;  /* 0x0000000d1c007c0c */ /* 0x000fe4000bf41070 */
[----:B------:R-:W-:Y:S02]  /*0320*/  ISETP.GE.U32.AND.EX P5, PT, R7, RZ, PT, P5 ;  /* 0x000000ff0700720c */ /* 0x000fe40003fa6150 */
[----:B------:R-:W-:Y:S02]  /*0330*/  ISETP.LT.U32.AND P0, PT, R23, UR13, PT ;  /* 0x0000000d17007c0c */ /* 0x000fe4000bf01070 */
[----:B------:R-:W-:-:S02]  /*0340*/  ISETP.GE.U32.AND.EX P4, PT, R24, RZ, PT, P4 ;  /* 0x000000ff1800720c */ /* 0x000fc40003f86140 */
[----:B------:R-:W-:Y:S02]  /*0350*/  ISETP.LT.AND.EX P2, PT, R7, UR10, !P5, P2 ;  /* 0x0000000a07007c0c */ /* 0x000fe4000ef41320 */
[----:B------:R-:W-:Y:S02]  /*0360*/  @P1 LEA R10, P5, R20, UR6, 0x3 ;  /* 0x00000006140a1c11 */ /* 0x000fe4000f8a18ff */
[----:B------:R-:W-:Y:S02]  /*0370*/  ISETP.LT.AND.EX P0, PT, R24, UR10, !P4, P0 ;  /* 0x0000000a18007c0c */ /* 0x000fe4000e701300 */
[----:B------:R-:W-:Y:S02]  /*0380*/  @P1 LEA.HI.X R11, R20, UR7, R19, 0x3, P5 ;  /* 0x00000007140b1c11 */ /* 0x000fe4000a8f1c13 */
[----:B------:R-:W-:-:S03]  /*0390*/  @P3 LEA R14, P4, R6, UR6, 0x3 ;  /* 0x00000006060e3c11 */ /* 0x000fc6000f8818ff */
[----:B------:R0:W2:Y:S01]  /*03a0*/  @P1 LDG.E.64 R8, desc[UR14][R10.64] ;  /* 0x0000000e0a081981 */ /* 0x0000a2000c1e1b00 */
[----:B------:R-:W-:Y:S02]  /*03b0*/  @P3 LEA.HI.X R15, R6, UR7, R3, 0x3, P4 ;  /* 0x00000007060f3c11 */ /* 0x000fe4000a0f1c03 */
[----:B------:R-:W-:Y:S02]  /*03c0*/  CS2R R12, SRZ ;  /* 0x00000000000c7805 */ /* 0x000fe4000001ff00 */
[C---:B------:R-:W-:Y:S02]  /*03d0*/  @P2 LEA R16, P5, R28.reuse, UR6, 0x3 ;  /* 0x000000061c102c11 */ /* 0x040fe4000f8a18ff */
[----:B------:R-:W-:Y:S02]  /*03e0*/  @P0 LEA R26, P4, R23, UR6, 0x3 ;  /* 0x00000006171a0c11 */ /* 0x000fe4000f8818ff */
[----:B------:R-:W-:Y:S02]  /*03f0*/  @P2 LEA.HI.X R17, R28, UR7, R7, 0x3, P5 ;  /* 0x000000071c112c11 */ /* 0x000fe4000a8f1c07 */
[----:B0-----:R-:W-:-:S02]  /*0400*/  CS2R R10, SRZ ;  /* 0x00000000000a7805 */ /* 0x001fc4000001ff00 */
[----:B------:R-:W-:Y:S01]  /*0410*/  @P0 LEA.HI.X R27, R23, UR7, R24, 0x3, P4 ;  /* 0x00000007171b0c11 */ /* 0x000fe2000a0f1c18 */
[----:B------:R-:W3:Y:S04]  /*0420*/  @P2 LDG.E.64 R12, desc[UR14][R16.64] ;  /* 0x0000000e100c2981 */ /* 0x000ee8000c1e1b00 */
[----:B------:R0:W4:Y:S02]  /*0430*/  @P3 LDG.E.64 R10, desc[UR14][R14.64] ;  /* 0x0000000e0e0a3981 */ /* 0x000124000c1e1b00 */
[----:B0-----:R-:W-:-:S06]  /*0440*/  CS2R R14, SRZ ;  /* 0x00000000000e7805 */ /* 0x001fcc000001ff00 */
[----:B------:R-:W5:Y:S01]  /*0450*/  @P0 LDG.E.64 R14, desc[UR14][R26.64] ;  /* 0x0000000e1a0e0981 */ /* 0x000f62000c1e1b00 */
[----:B------:R-:W-:Y:S02]  /*0460*/  @P1 LEA R16, P5, R20, UR8, 0x3 ;  /* 0x0000000814101c11 */ /* 0x000fe4000f8a18ff */
[----:B------:R-:W-:Y:S02]  /*0470*/  @P3 LEA R18, P4, R6, UR8, 0x3 ;  /* 0x0000000806123c11 */ /* 0x000fe4000f8818ff */
[----:B------:R-:W-:Y:S02]  /*0480*/  @P1 LEA.HI.X R17, R20, UR9, R19, 0x3, P5 ;  /* 0x0000000914111c11 */ /* 0x000fe4000a8f1c13 */
[----:B------:R-:W-:Y:S02]  /*0490*/  @P2 LEA R20, P5, R28, UR8, 0x3 ;  /* 0x000000081c142c11 */ /* 0x000fe4000f8a18ff */
[----:B------:R-:W-:Y:S02]  /*04a0*/  @P3 LEA.HI.X R19, R6, UR9, R3, 0x3, P4 ;  /* 0x0000000906133c11 */ /* 0x000fe4000a0f1c03 */
[----:B------:R-:W-:-:S02]  /*04b0*/  @P2 LEA.HI.X R21, R28, UR9, R7, 0x3, P5 ;  /* 0x000000091c152c11 */ /* 0x000fc4000a8f1c07 */
[----:B------:R-:W-:Y:S01]  /*04c0*/  @P0 LEA R22, P6, R23, UR8, 0x3 ;  /* 0x0000000817160c11 */ /* 0x000fe2000f8c18ff */
[----:B------:R-:W-:-:S03]  /*04d0*/  IMAD.WIDE.U32 R4, R2, 0x4, R4 ;  /* 0x0000000402047825 */ /* 0x000fc600078e0004 */
[----:B------:R-:W-:Y:S01]  /*04e0*/  @P0 LEA.HI.X R23, R23, UR9, R24, 0x3, P6 ;  /* 0x0000000917170c11 */ /* 0x000fe2000b0f1c18 */
[----:B--2---:R-:W-:-:S04]  /*04f0*/  IMAD R25, R9, UR4, RZ ;  /* 0x0000000409197c24 */ /* 0x004fc8000f8e02ff */
[C---:B------:R-:W-:Y:S02]  /*0500*/  IMAD R25, R8.reuse, UR5, R25 ;  /* 0x0000000508197c24 */ /* 0x040fe4000f8e0219 */
[----:B------:R-:W-:-:S04]  /*0510*/  IMAD.WIDE.U32 R8, R8, UR4, RZ ;  /* 0x0000000408087c25 */ /* 0x000fc8000f8e00ff */
[----:B---3--:R-:W-:Y:S02]  /*0520*/  IMAD R7, R13, UR4, RZ ;  /* 0x000000040d077c24 */ /* 0x008fe4000f8e02ff */
[----:B----4-:R-:W-:Y:S02]  /*0530*/  IMAD R3, R11, UR4, RZ ;  /* 0x000000040b037c24 */ /* 0x010fe4000f8e02ff */
[----:B------:R-:W-:Y:S02]  /*0540*/  IMAD R7, R12, UR5, R7 ;  /* 0x000000050c077c24 */ /* 0x000fe4000f8e0207 */
[C---:B------:R-:W-:Y:S02]  /*0550*/  IMAD R3, R10.reuse, UR5, R3 ;  /* 0x000000050a037c24 */ /* 0x040fe4000f8e0203 */
[----:B------:R-:W-:-:S04]  /*0560*/  IMAD.WIDE.U32 R10, R10, UR4, RZ ;  /* 0x000000040a0a7c25 */ /* 0x000fc8000f8e00ff */
[----:B------:R-:W-:Y:S02]  /*0570*/  IMAD.IADD R9, R9, 0x1, R25 ;  /* 0x0000000109097824 */ /* 0x000fe400078e0219 */
[----:B------:R-:W-:-:S04]  /*0580*/  IMAD.WIDE.U32 R12, R12, UR4, RZ ;  /* 0x000000040c0c7c25 */ /* 0x000fc8000f8e00ff */
[----:B-----5:R-:W-:-:S04]  /*0590*/  IMAD R15, R15, UR4, RZ ;  /* 0x000000040f0f7c24 */ /* 0x020fc8000f8e02ff */
[C---:B------:R-:W-:Y:S02]  /*05a0*/  IMAD R25, R14.reuse, UR5, R15 ;  /* 0x000000050e197c24 */ /* 0x040fe4000f8e020f */
[----:B------:R-:W-:-:S04]  /*05b0*/  IMAD.WIDE.U32 R14, R14, UR4, RZ ;  /* 0x000000040e0e7c25 */ /* 0x000fc8000f8e00ff */
[----:B------:R-:W-:Y:S02]  /*05c0*/  IMAD.IADD R11, R11, 0x1, R3 ;  /* 0x000000010b0b7824 */ /* 0x000fe400078e0203 */
[----:B------:R-:W-:Y:S02]  /*05d0*/  IMAD.IADD R13, R13, 0x1, R7 ;  /* 0x000000010d0d7824 */ /* 0x000fe400078e0207 */
[----:B------:R-:W-:Y:S01]  /*05e0*/  IMAD.IADD R15, R15, 0x1, R25 ;  /* 0x000000010f0f7824 */ /* 0x000fe200078e0219 */
[----:B------:R2:W-:Y:S01]  /*05f0*/  @P1 STG.E.64 desc[UR14][R16.64], R8 ;  /* 0x0000000810001986 */ /* 0x0005e2000c101b0e */
[----:B------:R-:W-:-:S03]  /*0600*/  ISETP.LT.U32.AND P1, PT, R4, UR13, PT ;  /* 0x0000000d04007c0c */ /* 0x000fc6000bf21070 */
[----:B------:R2:W-:Y:S04]  /*0610*/  @P3 STG.E.64 desc[UR14][R18.64], R10 ;  /* 0x0000000a12003986 */ /* 0x0005e8000c101b0e */
[----:B------:R2:W-:Y:S04]  /*0620*/  @P2 STG.E.64 desc[UR14][R20.64], R12 ;  /* 0x0000000c14002986 */ /* 0x0005e8000c101b0e */
[----:B------:R2:W-:Y:S01]  /*0630*/  @P0 STG.E.64 desc[UR14][R22.64], R14 ;  /* 0x0000000e16000986 */ /* 0x0005e2000c101b0e */
[----:B------:R-:W-:Y:S02]  /*0640*/  ISETP.GE.U32.AND P0, PT, R4, 0x10000, PT ;  /* 0x000100000400780c */ /* 0x000fe40003f06070 */
[----:B------:R-:W-:-:S02]  /*0650*/  ISETP.LT.AND.EX P1, PT, R5, UR10, PT, P1 ;  /* 0x0000000a05007c0c */ /* 0x000fc4000bf21310 */
[----:B------:R-:W-:-:S13]  /*0660*/  ISETP.GE.U32.AND.EX P0, PT, R5, RZ, PT, P0 ;  /* 0x000000ff0500720c */ /* 0x000fda0003f06100 */
[----:B--2---:R-:W-:Y:S05]  /*0670*/  @!P0 BRA P1, `(.L_x_3767) ;  /* 0xfffffff800d48947 */ /* 0x004fea000083ffff */
[----:B------:R-:W-:Y:S05]  /*0680*/  EXIT ;  /* 0x000000000000794d */ /* 0x000fea0003800000 */
.L_x_3766:
        /* <DEDUP_REMOVED lines=8> */
.L_x_3768:
[C---:B------:R-:W-:Y:S01]  /*0710*/  IMAD.SHL.U32 R2, R0.reuse, 0x20, RZ ;  /* 0x0000002000027824 */ /* 0x040fe200078e00ff */
[----:B------:R-:W-:-:S04]  /*0720*/  SHF.L.U64.HI R18, R0, 0x5, R3 ;  /* 0x0000000500127819 */ /* 0x000fc80000010203 */
[----:B------:R-:W-:-:S04]  /*0730*/  IADD3 R16, P0, R2, UR6, RZ ;  /* 0x0000000602107c10 */ /* 0x000fc8000ff1e0ff */
[----:B------:R-:W-:-:S05]  /*0740*/  IADD3.X R17, R18, UR7, RZ, P0, !PT ;  /* 0x0000000712117c10 */ /* 0x000fca00087fe4ff */
[----:B------:R-:W2:Y:S04]  /*0750*/  LDG.E.128 R8, desc[UR14][R16.64] ;  /* 0x0000000e10087981 */ /* 0x000ea8000c1e1d00 */
[----:B------:R-:W3:Y:S01]  /*0760*/  LDG.E.128 R4, desc[UR14][R16.64+0x10] ;  /* 0x0000100e10047981 */ /* 0x000ee2000c1e1d00 */
[----:B--2---:R-:W-:Y:S02]  /*0770*/  IMAD R15, R9, UR4, RZ ;  /* 0x00000004090f7c24 */ /* 0x004fe4000f8e02ff */
[----:B------:R-:W-:Y:S02]  /*0780*/  IMAD R11, R11, UR4, RZ ;  /* 0x000000040b0b7c24 */ /* 0x000fe4000f8e02ff */
[----:B---3--:R-:W-:Y:S02]  /*0790*/  IMAD R7, R7, UR4, RZ ;  /* 0x0000000407077c24 */ /* 0x008fe4000f8e02ff */
[----:B------:R-:W-:-:S02]  /*07a0*/  IMAD R19, R8, UR5, R15 ;  /* 0x0000000508137c24 */ /* 0x000fc4000f8e020f */
[C---:B------:R-:W-:Y:S02]  /*07b0*/  IMAD R9, R10.reuse, UR5, R11 ;  /* 0x000000050a097c24 */ /* 0x040fe4000f8e020b */
[----:B------:R-:W-:-:S04]  /*07c0*/  IMAD.WIDE.U32 R12, R10, UR4, RZ ;  /* 0x000000040a0c7c25 */ /* 0x000fc8000f8e00ff */
[----:B------:R-:W-:Y:S01]  /*07d0*/  IMAD.WIDE.U32 R14, R8, UR4, RZ ;  /* 0x00000004080e7c25 */ /* 0x000fe2000f8e00ff */
[----:B------:R-:W-:-:S03]  /*07e0*/  IADD3 R8, P0, R2, UR8, RZ ;  /* 0x0000000802087c10 */ /* 0x000fc6000ff1e0ff */
[----:B------:R-:W-:Y:S02]  /*07f0*/  IMAD R23, R5, UR4, RZ ;  /* 0x0000000405177c24 */ /* 0x000fe4000f8e02ff */
[----:B------:R-:W-:Y:S02]  /*0800*/  IMAD R21, R6, UR5, R7 ;  /* 0x0000000506157c24 */ /* 0x000fe4000f8e0207 */
[----:B------:R-:W-:Y:S01]  /*0810*/  IMAD.IADD R7, R13, 0x1, R9 ;  /* 0x000000010d077824 */ /* 0x000fe200078e0209 */
[----:B------:R-:W-:Y:S01]  /*0820*/  IADD3.X R9, R18, UR9, RZ, P0, !PT ;  /* 0x0000000912097c10 */ /* 0x000fe200087fe4ff */
[----:B------:R-:W-:Y:S01]  /*0830*/  IMAD.WIDE.U32 R10, R6, UR4, RZ ;  /* 0x00000004060a7c25 */ /* 0x000fe2000f8e00ff */
[----:B------:R-:W-:-:S03]  /*0840*/  IADD3 R0, P0, R0, UR11, RZ ;  /* 0x0000000b00007c10 */ /* 0x000fc6000ff1e0ff */
[----:B------:R-:W-:Y:S01]  /*0850*/  IMAD R23, R4, UR5, R23 ;  /* 0x0000000504177c24 */ /* 0x000fe2000f8e0217 */
[----:B------:R-:W-:Y:S01]  /*0860*/  ISETP.LT.U32.AND P1, PT, R0, 0x4000, PT ;  /* 0x000040000000780c */ /* 0x000fe20003f21070 */
[----:B------:R-:W-:-:S04]  /*0870*/  IMAD.WIDE.U32 R16, R4, UR4, RZ ;  /* 0x0000000404107c25 */ /* 0x000fc8000f8e00ff */
[----:B------:R-:W-:Y:S02]  /*0880*/  IMAD.IADD R5, R15, 0x1, R19 ;  /* 0x000000010f057824 */ /* 0x000fe400078e0213 */
[----:B------:R-:W-:Y:S02]  /*0890*/  IMAD.MOV.U32 R6, RZ, RZ, R12 ;  /* 0x000000ffff067224 */ /* 0x000fe400078e000c */
[----:B------:R-:W-:Y:S02]  /*08a0*/  IMAD.MOV.U32 R4, RZ, RZ, R14 ;  /* 0x000000ffff047224 */ /* 0x000fe400078e000e */
[----:B------:R-:W-:Y:S02]  /*08b0*/  IMAD.IADD R19, R11, 0x1, R21 ;  /* 0x000000010b137824 */ /* 0x000fe400078e0215 */
[----:B------:R-:W-:Y:S01]  /*08c0*/  IMAD.IADD R17, R17, 0x1, R23 ;  /* 0x0000000111117824 */ /* 0x000fe200078e0217 */
[----:B------:R0:W-:Y:S01]  /*08d0*/  STG.E.128 desc[UR14][R8.64], R4 ;  /* 0x0000000408007986 */ /* 0x0001e2000c101d0e */
[----:B------:R-:W-:-:S02]  /*08e0*/  IMAD.MOV.U32 R18, RZ, RZ, R10 ;  /* 0x000000ffff127224 */ /* 0x000fc400078e000a */
[----:B------:R-:W-:Y:S02]  /*08f0*/  IMAD.SHL.U32 R2, R0, 0x4, RZ ;  /* 0x0000000400027824 */ /* 0x000fe400078e00ff */
[----:B------:R-:W-:Y:S01]  /*0900*/  IMAD.X R3, RZ, RZ, R3, P0 ;  /* 0x000000ffff037224 */ /* 0x000fe200000e0603 */
[----:B------:R0:W-:Y:S02]  /*0910*/  STG.E.128 desc[UR14][R8.64+0x10], R16 ;  /* 0x0000101008007986 */ /* 0x0001e4000c101d0e */
[----:B------:R-:W-:Y:S02]  /*0920*/  ISETP.GE.U32.AND P0, PT, R2, UR13, PT ;  /* 0x0000000d02007c0c */ /* 0x000fe4000bf06070 */
[----:B------:R-:W-:Y:S02]  /*0930*/  SHF.L.U64.HI R2, R0, 0x2, R3 ;  /* 0x0000000200027819 */ /* 0x000fe40000010203 */
[----:B------:R-:W-:Y:S02]  /*0940*/  ISETP.LT.U32.AND.EX P1, PT, R3, RZ, PT, P1 ;  /* 0x000000ff0300720c */ /* 0x000fe40003f21110 */
[----:B------:R-:W-:-:S13]  /*0950*/  ISETP.GE.AND.EX P0, PT, R2, UR10, PT, P0 ;  /* 0x0000000a02007c0c */ /* 0x000fda000bf06300 */
[----:B0-----:R-:W-:Y:S05]  /*0960*/  @!P0 BRA P1, `(.L_x_3768) ;  /* 0xfffffffc00688947 */ /* 0x001fea000083ffff */
[----:B------:R-:W-:Y:S05]  /*0970*/  EXIT ;  /* 0x000000000000794d */ /* 0x000fea0003800000 */
.L_x_3769:
        /* <DEDUP_REMOVED lines=16> */
.L_x_4058:


//--------------------- .text._ZN2at6native61_GLOBAL__N__44eb8e94_28_ForeachBinaryOpScalarList_cu_dda10a6925multi_tensor_apply_kernelINS1_28TensorListScalarListMetadataIiLi2EEENS1_25BinaryOpScalarListFunctorIiLi2ELi1ELi1EEEJSt10multipliesIiEEEEvT_T0_DpT1_ --------------------------
	.section	.text._ZN2at6native61_GLOBAL__N__44eb8e94_28_ForeachBinaryOpScalarList_cu_dda10a6925multi_tensor_apply_kernelINS1_28TensorListScalarListMetadataIiLi2EEENS1_25BinaryOpScalarListFunctorIiLi2ELi1ELi1EEEJSt10multipliesIiEEEEvT_T0_DpT1_,"ax",@progbits
	.align	128
.text._ZN2at6native61_GLOBAL__N__44eb8e94_28_ForeachBinaryOpScalarList_cu_dda10a6925multi_tensor_apply_kernelINS1_28TensorListScalarListMetadataIiLi2EEENS1_25BinaryOpScalarListFunctorIiLi2ELi1ELi1EEEJSt10multipliesIiEEEEvT_T0_DpT1_:
        .type           _ZN2at6native61_GLOBAL__N__44eb8e94_28_ForeachBinaryOpScalarList_cu_dda10a6925multi_tensor_apply_kernelINS1_28TensorListScalarListMetadataIiLi2EEENS1_25BinaryOpScalarListFunctorIiLi2ELi1ELi1EEEJSt10multipliesIiEEEEvT_T0_DpT1_,@function
        .size           _ZN2at6native61_GLOBAL__N__44eb8e94_28_ForeachBinaryOpScalarList_cu_dda10a6925multi_tensor_apply_kernelINS1_28TensorListScalarListMetadataIiLi2EEENS1_25BinaryOpScalarListFunctorIiLi2ELi1ELi1EEEJSt10multipliesIiEEEEvT_T0_DpT1_,(.L_x_4059 - _ZN2at6native61_GLOBAL__N__44eb8e94_28_ForeachBinaryOpScalarList_cu_dda10a6925multi_tensor_apply_kernelINS1_28TensorListScalarListMetadataIiLi2EEENS1_25BinaryOpScalarListFunctorIiLi2ELi1ELi1EEEJSt10multipliesIiEEEEvT_T0_DpT1_)
        .other          _ZN2at6native61_GLOBAL__N__44eb8e94_28_ForeachBinaryOpScalarList_cu_dda10a6925multi_tensor_apply_kernelINS1_28TensorListScalarListMetadataIiLi2EEENS1_25BinaryOpScalarListFunctorIiLi2ELi1ELi1EEEJSt10multipliesIiEEEEvT_T0_DpT1_,@"STO_CUDA_ENTRY STV_DEFAULT"
_ZN2at6native61_GLOBAL__N__44eb8e94_28_ForeachBinaryOpScalarList_cu_dda10a6925multi_tensor_apply_kernelINS1_28TensorListScalarListMetadataIiLi2EEENS1_25BinaryOpScalarListFunctorIiLi2ELi1ELi1EEEJSt10multipliesIiEEEEvT_T0_DpT1_:
        /* <DEDUP_REMOVED lines=29> */
.L_x_3771:
        /* <DEDUP_REMOVED lines=50> */
[C---:B0-----:R-:W-:Y:S02]  /*04f0*/  IMAD R6, R0.reuse, R6, RZ ;  /* 0x0000000600067224 */ /* 0x041fe400078e02ff */
[----:B--2---:R-:W-:-:S03]  /*0500*/  IMAD R21, R0, R21, RZ ;  /* 0x0000001500157224 */ /* 0x004fc600078e02ff */
[----:B------:R0:W-:Y:S01]  /*0510*/  @P1 STG.E desc[UR4][R16.64], R6 ;  /* 0x0000000610001986 */ /* 0x0001e2000c101904 */
[----:B----4-:R-:W-:-:S03]  /*0520*/  IMAD R25, R0, R25, RZ ;  /* 0x0000001900197224 */ /* 0x010fc600078e02ff */
[----:B------:R0:W-:Y:S01]  /*0530*/  @P0 STG.E desc[UR4][R18.64], R21 ;  /* 0x0000001512000986 */ /* 0x0001e2000c101904 */
[----:B------:R-:W-:-:S03]  /*0540*/  ISETP.GE.U32.AND P0, PT, R8, 0x10000, PT ;  /* 0x000100000800780c */ /* 0x000fc60003f06070 */
[----:B------:R0:W-:Y:S01]  /*0550*/  @P4 STG.E desc[UR4][R28.64], R25 ;  /* 0x000000191c004986 */ /* 0x0001e2000c101904 */
[----:B------:R-:W-:Y:S01]  /*0560*/  ISETP.LT.U32.AND P1, PT, R8, R2, PT ;  /* 0x000000020800720c */ /* 0x000fe20003f21070 */
[----:B---3--:R-:W-:-:S05]  /*0570*/  IMAD R7, R0, R26, RZ ;  /* 0x0000001a00077224 */ /* 0x008fca00078e02ff */
[----:B------:R0:W-:Y:S01]  /*0580*/  @P2 STG.E desc[UR4][R10.64], R7 ;  /* 0x000000070a002986 */ /* 0x0001e2000c101904 */
[C---:B------:R-:W-:Y:S02]  /*0590*/  ISETP.GE.U32.AND.EX P0, PT, R9.reuse, RZ, PT, P0 ;  /* 0x000000ff0900720c */ /* 0x040fe40003f06100 */
[----:B------:R-:W-:-:S13]  /*05a0*/  ISETP.LT.AND.EX P1, PT, R9, R3, PT, P1 ;  /* 0x000000030900720c */ /* 0x000fda0003f21310 */
[----:B0-----:R-:W-:Y:S05]  /*05b0*/  @!P0 BRA P1, `(.L_x_3771) ;  /* 0xfffffffc00048947 */ /* 0x001fea000083ffff */
[----:B------:R-:W-:Y:S05]  /*05c0*/  EXIT ;  /* 0x000000000000794d */ /* 0x000fea0003800000 */
.L_x_3770:
        /* <DEDUP_REMOVED lines=8> */
.L_x_3772:
        /* <DEDUP_REMOVED lines=15> */
[C---:B0-----:R-:W-:Y:S02]  /*0740*/  IMAD R7, R0.reuse, R7, RZ ;  /* 0x0000000700077224 */ /* 0x041fe400078e02ff */
[C---:B------:R-:W-:Y:S02]  /*0750*/  IMAD R6, R0.reuse, R6, RZ ;  /* 0x0000000600067224 */ /* 0x040fe400078e02ff */
[----:B------:R-:W-:-:S02]  /*0760*/  IMAD R5, R0, R5, RZ ;  /* 0x0000000500057224 */ /* 0x000fc400078e02ff */
[----:B------:R-:W-:-:S05]  /*0770*/  IMAD R4, R0, R4, RZ ;  /* 0x0000000400047224 */ /* 0x000fca00078e02ff */
[----:B------:R1:W-:Y:S01]  /*0780*/  STG.E.128 desc[UR4][R10.64], R4 ;  /* 0x000000040a007986 */ /* 0x0003e2000c101d04 */
[----:B------:R-:W-:Y:S05]  /*0790*/  @!P0 BRA P1, `(.L_x_3772) ;  /* 0xfffffffc00ac8947 */ /* 0x000fea000083ffff */
[----:B------:R-:W-:Y:S05]  /*07a0*/  EXIT ;  /* 0x000000000000794d */ /* 0x000fea0003800000 */
.L_x_3773:
        /* <DEDUP_REMOVED lines=13> */
.L_x_4059:


//--------------------- .text._ZN2at6native61_GLOBAL__N__44eb8e94_28_ForeachBinaryOpScalarList_cu_dda10a6925multi_tensor_apply_kernelINS1_28TensorListScalarListMetadataIaLi2EEENS1_25BinaryOpScalarListFunctorIaLi2ELi1ELi1EEEJSt10multipliesIaEEEEvT_T0_DpT1_ --------------------------
	.section	.text._ZN2at6native61_GLOBAL__N__44eb8e94_28_ForeachBinaryOpScalarList_cu_dda10a6925multi_tensor_apply_kernelINS1_28TensorListScalarListMetadataIaLi2EEENS1_25BinaryOpScalarListFunctorIaLi2ELi1ELi1EEEJSt10multipliesIaEEEEvT_T0_DpT1_,"ax",@progbits
	.align	128
.text._ZN2at6native61_GLOBAL__N__44eb8e94_28_ForeachBinaryOpScalarList_cu_dda10a6925multi_tensor_apply_kernelINS1_28TensorListScalarListMetadataIaLi2EEENS1_25BinaryOpScalarListFunctorIaLi2ELi1ELi1EEEJSt10multipliesIaEEEEvT_T0_DpT1_:
        .type           _ZN2at6native61_GLOBAL__N__44eb8e94_28_ForeachBinaryOpScalarList_cu_dda10a6925multi_tensor_apply_kernelINS1_28TensorListScalarListMetadataIaLi2EEENS1_25BinaryOpScalarListFunctorIaLi2ELi1ELi1EEEJSt10multipliesIaEEEEvT_T0_DpT1_,@function
        .size           _ZN2at6native61_GLOBAL__N__44eb8e94_28_ForeachBinaryOpScalarList_cu_dda10a6925multi_tensor_apply_kernelINS1_28TensorListScalarListMetadataIaLi2EEENS1_25BinaryOpScalarListFunctorIaLi2ELi1ELi1EEEJSt10multipliesIaEEEEvT_T0_DpT1_,(.L_x_4060 - _ZN2at6native61_GLOBAL__N__44eb8e94_28_ForeachBinaryOpScalarList_cu_dda10a6925multi_tensor_apply_kernelINS1_28TensorListScalarListMetadataIaLi2EEENS1_25BinaryOpScalarListFunctorIaLi2ELi1ELi1EEEJSt10multipliesIaEEEEvT_T0_DpT1_)
        .other          _ZN2at6native61_GLOBAL__N__44eb8e94_28_ForeachBinaryOpScalarList_cu_dda10a6925multi_tensor_apply_kernelINS1_28TensorListScalarListMetadataIaLi2EEENS1_25BinaryOpScalarListFunctorIaLi2ELi1ELi1EEEJSt10multipliesIaEEEEvT_T0_DpT1_,@"STO_CUDA_ENTRY STV_DEFAULT"
_ZN2at6native61_GLOBAL__N__44eb8e94_28_ForeachBinaryOpScalarList_cu_dda10a6925multi_tensor_apply_kernelINS1_28TensorListScalarListMetadataIaLi2EEENS1_25BinaryOpScalarListFunctorIaLi2ELi1ELi1EEEJSt10multipliesIaEEEEvT_T0_DpT1_:
        /* <DEDUP_REMOVED lines=29> */
.L_x_3775:
        /* <DEDUP_REMOVED lines=26> */
[----:B------:R-:W-:Y:S01]  /*0370*/  @P0 IMAD.X R19, R12, 0x1, R5, P5 ;  /* 0x000000010c130824 */ /* 0x000fe200028e0605 */
[-C--:B------:R-:W-:Y:S02]  /*0380*/  @P1 IADD3 R14, P5, R13, R2.reuse, RZ ;  /* 0x000000020d0e1210 */ /* 0x080fe40007fbe0ff */
[----:B------:R-:W-:Y:S02]  /*0390*/  ISETP.LT.AND.EX P2, PT, R26, R7, !P2, P3 ;  /* 0x000000071a00720c */ /* 0x000fe40005741330 */
[----:B------:R-:W-:Y:S01]  /*03a0*/  PRMT R27, RZ, 0x7610, R27 ;  /* 0x00007610ff1b7816 */ /* 0x000fe2000000001b */
[----:B------:R-:W2:Y:S01]  /*03b0*/  @P0 LDG.E.U8 R29, desc[UR4][R18.64] ;  /* 0x00000004121d0981 */ /* 0x000ea2000c1e1100 */
[----:B------:R-:W-:Y:S01]  /*03c0*/  @P1 IMAD.X R15, R22, 0x1, R5, P5 ;  /* 0x00000001160f1824 */ /* 0x000fe200028e0605 */
[----:B------:R-:W-:-:S04]  /*03d0*/  @P4 IADD3 R16, P3, R23, R2, RZ ;  /* 0x0000000217104210 */ /* 0x000fc80007f7e0ff */
[----:B------:R1:W3:Y:S01]  /*03e0*/  @P1 LDG.E.U8 R27, desc[UR4][R14.64] ;  /* 0x000000040e1b1981 */ /* 0x0002e2000c1e1100 */
[----:B------:R-:W-:-:S03]  /*03f0*/  @P4 IMAD.X R17, R24, 0x1, R5, P3 ;  /* 0x0000000118114824 */ /* 0x000fc600018e0605 */
[----:B------:R-:W-:Y:S02]  /*0400*/  @P2 IADD3 R20, P3, R25, R2, RZ ;  /* 0x0000000219142210 */ /* 0x000fe40007f7e0ff */
[----:B-1----:R-:W-:-:S03]  /*0410*/  PRMT R14, RZ, 0x7610, R14 ;  /* 0x00007610ff0e7816 */ /* 0x002fc6000000000e */
[----:B------:R-:W-:Y:S01]  /*0420*/  @P2 IMAD.X R21, R26, 0x1, R5, P3 ;  /* 0x000000011a152824 */ /* 0x000fe200018e0605 */
[----:B------:R-:W-:Y:S02]  /*0430*/  PRMT R15, RZ, 0x7610, R15 ;  /* 0x00007610ff0f7816 */ /* 0x000fe4000000000f */
[----:B------:R3:W4:Y:S04]  /*0440*/  @P4 LDG.E.U8 R14, desc[UR4][R16.64] ;  /* 0x00000004100e4981 */ /* 0x000728000c1e1100 */
[----:B------:R-:W5:Y:S01]  /*0450*/  @P2 LDG.E.U8 R15, desc[UR4][R20.64] ;  /* 0x00000004140f2981 */ /* 0x000f62000c1e1100 */
[----:B------:R-:W-:Y:S01]  /*0460*/  @P0 IADD3 R18, P3, R28, R3, RZ ;  /* 0x000000031c120210 */ /* 0x000fe20007f7e0ff */
[----:B------:R-:W-:-:S04]  /*0470*/  IMAD.WIDE.U32 R10, R9, 0x4, R10 ;  /* 0x00000004090a7825 */ /* 0x000fc800078e000a */
[----:B------:R-:W-:Y:S01]  /*0480*/  @P0 IMAD.X R19, R12, 0x1, R6, P3 ;  /* 0x000000010c130824 */ /* 0x000fe200018e0606 */
[----:B------:R-:W-:-:S05]  /*0490*/  @P1 IADD3 R12, P3, R13, R3, RZ ;  /* 0x000000030d0c1210 */ /* 0x000fca0007f7e0ff */
[----:B------:R-:W-:Y:S01]  /*04a0*/  @P1 IMAD.X R13, R22, 0x1, R6, P3 ;  /* 0x00000001160d1824 */ /* 0x000fe200018e0606 */
[----:B--2---:R-:W-:-:S05]  /*04b0*/  PRMT R29, R29, 0x9910, RZ ;  /* 0x000099101d1d7816 */ /* 0x004fca00000000ff */
[----:B0-----:R-:W-:Y:S01]  /*04c0*/  IMAD R29, R0, R29, RZ ;  /* 0x0000001d001d7224 */ /* 0x001fe200078e02ff */
[----:B---3--:R-:W-:-:S04]  /*04d0*/  PRMT R17, R27, 0x9910, RZ ;  /* 0x000099101b117816 */ /* 0x008fc800000000ff */
[----:B------:R0:W-:Y:S01]  /*04e0*/  @P0 STG.E.U8 desc[UR4][R18.64], R29 ;  /* 0x0000001d12000986 */ /* 0x0001e2000c101104 */
[-C--:B------:R-:W-:Y:S02]  /*04f0*/  @P4 IADD3 R16, P0, R23, R3.reuse, RZ ;  /* 0x0000000317104210 */ /* 0x080fe40007f1e0ff */
[----:B----4-:R-:W-:Y:S02]  /*0500*/  PRMT R23, R14, 0x9910, RZ ;  /* 0x000099100e177816 */ /* 0x010fe400000000ff */
[----:B------:R-:W-:Y:S02]  /*0510*/  @P2 IADD3 R14, P5, R25, R3, RZ ;  /* 0x00000003190e2210 */ /* 0x000fe40007fbe0ff */
[----:B-----5:R-:W-:Y:S01]  /*0520*/  PRMT R21, R15, 0x9910, RZ ;  /* 0x000099100f157816 */ /* 0x020fe200000000ff */
[----:B------:R-:W-:Y:S02]  /*0530*/  IMAD.MOV.U32 R15, RZ, RZ, R23 ;  /* 0x000000ffff0f7224 */ /* 0x000fe400078e0017 */
[----:B------:R-:W-:-:S02]  /*0540*/  IMAD R23, R0, R17, RZ ;  /* 0x0000001100177224 */ /* 0x000fc400078e02ff */
[--C-:B------:R-:W-:Y:S01]  /*0550*/  @P4 IMAD.X R17, R24, 0x1, R6.reuse, P0 ;  /* 0x0000000118114824 */ /* 0x100fe200000e0606 */
[----:B------:R-:W-:Y:S01]  /*0560*/  ISETP.GE.U32.AND P0, PT, R10, 0x10000, PT ;  /* 0x000100000a00780c */ /* 0x000fe20003f06070 */
[----:B0-----:R-:W-:Y:S01]  /*0570*/  IMAD R19, R0, R15, RZ ;  /* 0x0000000f00137224 */ /* 0x001fe200078e02ff */
[----:B------:R3:W-:Y:S01]  /*0580*/  @P1 STG.E.U8 desc[UR4][R12.64], R23 ;  /* 0x000000170c001986 */ /* 0x0007e2000c101104 */
[----:B------:R-:W-:Y:S01]  /*0590*/  @P2 IMAD.X R15, R26, 0x1, R6, P5 ;  /* 0x000000011a0f2824 */ /* 0x000fe200028e0606 */
[----:B------:R-:W-:Y:S01]  /*05a0*/  ISETP.LT.U32.AND P1, PT, R10, R4, PT ;  /* 0x000000040a00720c */ /* 0x000fe20003f21070 */
[----:B------:R-:W-:Y:S01]  /*05b0*/  IMAD R21, R0, R21, RZ ;  /* 0x0000001500157224 */ /* 0x000fe200078e02ff */
[----:B------:R3:W-:Y:S01]  /*05c0*/  @P4 STG.E.U8 desc[UR4][R16.64], R19 ;  /* 0x0000001310004986 */ /* 0x0007e2000c101104 */
[C---:B------:R-:W-:Y:S02]  /*05d0*/  ISETP.GE.U32.AND.EX P0, PT, R11.reuse, RZ, PT, P0 ;  /* 0x000000ff0b00720c */ /* 0x040fe40003f06100 */
[----:B------:R-:W-:Y:S01]  /*05e0*/  ISETP.LT.AND.EX P1, PT, R11, R7, PT, P1 ;  /* 0x000000070b00720c */ /* 0x000fe20003f21310 */
[----:B------:R3:W-:-:S12]  /*05f0*/  @P2 STG.E.U8 desc[UR4][R14.64], R21 ;  /* 0x000000150e002986 */ /* 0x0007d8000c101104 */
[----:B---3--:R-:W-:Y:S05]  /*0600*/  @!P0 BRA P1, `(.L_x_3775) ;  /* 0xfffffff800f08947 */ /* 0x008fea000083ffff */
[----:B------:R-:W-:Y:S05]  /*0610*/  EXIT ;  /* 0x000000000000794d */ /* 0x000fea0003800000 */
.L_x_3774:
        /* <DEDUP_REMOVED lines=8> */
.L_x_3776:
[C---:B------:R-:W-:Y:S01]  /*06a0*/  IMAD.SHL.U32 R16, R11.reuse, 0x4, RZ ;  /* 0x000000040b107824 */ /* 0x040fe200078e00ff */
[----:B------:R-:W-:-:S04]  /*06b0*/  SHF.L.U64.HI R18, R11, 0x2, R10 ;  /* 0x000000020b127819 */ /* 0x000fc8000001020a */
[----:B------:R-:W-:-:S05]  /*06c0*/  IADD3 R8, P0, R16, R2, RZ ;  /* 0x0000000210087210 */ /* 0x000fca0007f1e0ff */
[----:B------:R-:W-:-:S05]  /*06d0*/  IMAD.X R9, R18, 0x1, R5, P0 ;  /* 0x0000000112097824 */ /* 0x000fca00000e0605 */
[----:B------:R-:W2:Y:S02]  /*06e0*/  LDG.E R8, desc[UR4][R8.64] ;  /* 0x0000000408087981 */ /* 0x000ea4000c1e1900 */
[C---:B--2---:R-:W-:Y:S02]  /*06f0*/  PRMT R17, R8.reuse, 0x7771, RZ ;  /* 0x0000777108117816 */ /* 0x044fe400000000ff */
[C---:B------:R-:W-:Y:S02]  /*0700*/  LOP3.LUT R15, R8.reuse, 0xff, RZ, 0xc0, !PT ;  /* 0x000000ff080f7812 */ /* 0x040fe400078ec0ff */
[----:B------:R-:W-:Y:S01]  /*0710*/  PRMT R13, R8, 0x7772, RZ ;  /* 0x00007772080d7816 */ /* 0x000fe200000000ff */
[----:B0-----:R-:W-:Y:S01]  /*0720*/  IMAD R12, R0, R17, RZ ;  /* 0x00000011000c7224 */ /* 0x001fe200078e02ff */
[----:B------:R-:W-:Y:S01]  /*0730*/  PRMT R14, R8, 0x7773, RZ ;  /* 0x00007773080e7816 */ /* 0x000fe200000000ff */
[----:B------:R-:W-:Y:S01]  /*0740*/  IMAD R15, R0, R15, RZ ;  /* 0x0000000f000f7224 */ /* 0x000fe200078e02ff */
[----:B------:R-:W-:Y:S01]  /*0750*/  IADD3 R8, P0, R16, R3, RZ ;  /* 0x0000000310087210 */ /* 0x000fe20007f1e0ff */
[----:B------:R-:W-:-:S02]  /*0760*/  IMAD R13, R0, R13, RZ ;  /* 0x0000000d000d7224 */ /* 0x000fc400078e02ff */
[----:B------:R-:W-:Y:S01]  /*0770*/  IMAD.MOV.U32 R17, RZ, RZ, R14 ;  /* 0x000000ffff117224 */ /* 0x000fe200078e000e */
[----:B------:R-:W-:Y:S01]  /*0780*/  PRMT R14, R12, 0x7604, R15 ;  /* 0x000076040c0e7816 */ /* 0x000fe2000000000f */
[----:B------:R-:W-:Y:S01]  /*0790*/  IMAD.X R9, R18, 0x1, R6, P0 ;  /* 0x0000000112097824 */ /* 0x000fe200000e0606 */
[----:B------:R-:W-:Y:S01]  /*07a0*/  IADD3 R11, P0, R11, UR6, RZ ;  /* 0x000000060b0b7c10 */ /* 0x000fe2000ff1e0ff */
[----:B------:R-:W-:Y:S01]  /*07b0*/  IMAD R12, R0, R17, RZ ;  /* 0x00000011000c7224 */ /* 0x000fe200078e02ff */
        /* <DEDUP_REMOVED lines=12> */
.L_x_3777:
        /* <DEDUP_REMOVED lines=16> */
.L_x_4060:


//--------------------- .text._ZN2at6native61_GLOBAL__N__44eb8e94_28_ForeachBinaryOpScalarList_cu_dda10a6925multi_tensor_apply_kernelINS1_28TensorListScalarListMetadataIhLi2EEENS1_25BinaryOpScalarListFunctorIhLi2ELi1ELi1EEEJSt10multipliesIhEEEEvT_T0_DpT1_ --------------------------
	.section	.text._ZN2at6native61_GLOBAL__N__44eb8e94_28_ForeachBinaryOpScalarList_cu_dda10a6925multi_tensor_apply_kernelINS1_28TensorListScalarListMetadataIhLi2EEENS1_25BinaryOpScalarListFunctorIhLi2ELi1ELi1EEEJSt10multipliesIhEEEEvT_T0_DpT1_,"ax",@progbits
	.align	128
.text._ZN2at6native61_GLOBAL__N__44eb8e94_28_ForeachBinaryOpScalarList_cu_dda10a6925multi_tensor_apply_kernelINS1_28TensorListScalarListMetadataIhLi2EEENS1_25BinaryOpScalarListFunctorIhLi2ELi1ELi1EEEJSt10multipliesIhEEEEvT_T0_DpT1_:
        .type           _ZN2at6native61_GLOBAL__N__44eb8e94_28_ForeachBinaryOpScalarList_cu_dda10a6925multi_tensor_apply_kernelINS1_28TensorListScalarListMetadataIhLi2EEENS1_25BinaryOpScalarListFunctorIhLi2ELi1ELi1EEEJSt10multipliesIhEEEEvT_T0_DpT1_,@function
        .size           _ZN2at6native61_GLOBAL__N__44eb8e94_28_ForeachBinaryOpScalarList_cu_dda10a6925multi_tensor_apply_kernelINS1_28TensorListScalarListMetadataIhLi2EEENS1_25BinaryOpScalarListFunctorIhLi2ELi1ELi1EEEJSt10multipliesIhEEEEvT_T0_DpT1_,(.L_x_4061 - _ZN2at6native61_GLOBAL__N__44eb8e94_28_ForeachBinaryOpScalarList_cu_dda10a6925multi_tensor_apply_kernelINS1_28TensorListScalarListMetadataIhLi2EEENS1_25BinaryOpScalarListFunctorIhLi2ELi1ELi1EEEJSt10multipliesIhEEEEvT_T0_DpT1_)
        .other          _ZN2at6native61_GLOBAL__N__44eb8e94_28_ForeachBinaryOpScalarList_cu_dda10a6925multi_tensor_apply_kernelINS1_28TensorListScalarListMetadataIhLi2EEENS1_25BinaryOpScalarListFunctorIhLi2ELi1ELi1EEEJSt10multipliesIhEEEEvT_T0_DpT1_,@"STO_CUDA_ENTRY STV_DEFAULT"
_ZN2at6native61_GLOBAL__N__44eb8e94_28_ForeachBinaryOpScalarList_cu_dda10a6925multi_tensor_apply_kernelINS1_28TensorListScalarListMetadataIhLi2EEENS1_25BinaryOpScalarListFunctorIhLi2ELi1ELi1EEEJSt10multipliesIhEEEEvT_T0_DpT1_:
        /* <DEDUP_REMOVED lines=29> */
.L_x_3779:
        /* <DEDUP_REMOVED lines=69> */
.L_x_3778:
        /* <DEDUP_REMOVED lines=8> */
.L_x_3780:
        /* <DEDUP_REMOVED lines=30> */
.L_x_3781:
        /* <DEDUP_REMOVED lines=16> */
.L_x_4061:


//--------------------- .text._ZN2at6native61_GLOBAL__N__44eb8e94_28_ForeachBinaryOpScalarList_cu_dda10a6925multi_tensor_apply_kernelINS1_28TensorListScalarListMetadataIfLi1EEENS1_25BinaryOpScalarListFunctorIN3c108BFloat16ELi1ELi1ELi0EEEJSt10multipliesIfEEEEvT_T0_DpT1_ --------------------------
	.section	.text._ZN2at6native61_GLOBAL__N__44eb8e94_28_ForeachBinaryOpScalarList_cu_dda10a6925multi_tensor_apply_kernelINS1_28TensorListScalarListMetadataIfLi1EEENS1_25BinaryOpScalarListFunctorIN3c108BFloat16ELi1ELi1ELi0EEEJSt10multipliesIfEEEEvT_T0_DpT1_,"ax",@progbits
	.align	128
.text._ZN2at6native61_GLOBAL__N__44eb8e94_28_ForeachBinaryOpScalarList_cu_dda10a6925multi_tensor_apply_kernelINS1_28TensorListScalarListMetadataIfLi1EEENS1_25BinaryOpScalarListFunctorIN3c108BFloat16ELi1ELi1ELi0EEEJSt10multipliesIfEEEEvT_T0_DpT1_:
        .type           _ZN2at6native61_GLOBAL__N__44eb8e94_28_ForeachBinaryOpScalarList_cu_dda10a6925multi_tensor_apply_kernelINS1_28TensorListScalarListMetadataIfLi1EEENS1_25BinaryOpScalarListFunctorIN3c108BFloat16ELi1ELi1ELi0EEEJSt10multipliesIfEEEEvT_T0_DpT1_,@function
        .size           _ZN2at6native61_GLOBAL__N__44eb8e94_28_ForeachBinaryOpScalarList_cu_dda10a6925multi_tensor_apply_kernelINS1_28TensorListScalarListMetadataIfLi1EEENS1_25BinaryOpScalarListFunctorIN3c108BFloat16ELi1ELi1ELi0EEEJSt10multipliesIfEEEEvT_T0_DpT1_,(.L_x_4062 - _ZN2at6native61_GLOBAL__N__44eb8e94_28_ForeachBinaryOpScalarList_cu_dda10a6925multi_tensor_apply_kernelINS1_28TensorListScalarListMetadataIfLi1EEENS1_25BinaryOpScalarListFunctorIN3c108BFloat16ELi1ELi1ELi0EEEJSt10multipliesIfEEEEvT_T0_DpT1_)
        .other          _ZN2at6native61_GLOBAL__N__44eb8e94_28_ForeachBinaryOpScalarList_cu_dda10a6925multi_tensor_apply_kernelINS1_28TensorListScalarListMetadataIfLi1EEENS1_25BinaryOpScalarListFunctorIN3c108BFloat16ELi1ELi1ELi0EEEJSt10multipliesIfEEEEvT_T0_DpT1_,@"STO_CUDA_ENTRY STV_DEFAULT"
_ZN2at6native61_GLOBAL__N__44eb8e94_28_ForeachBinaryOpScalarList_cu_dda10a6925multi_tensor_apply_kernelINS1_28TensorListScalarListMetadataIfLi1EEENS1_25BinaryOpScalarListFunctorIN3c108BFloat16ELi1ELi1ELi0EEEJSt10multipliesIfEEEEvT_T0_DpT1_:
        /* <DEDUP_REMOVED lines=27> */
.L_x_3783:
        /* <DEDUP_REMOVED lines=43> */
[----:B--2---:R-:W-:-:S05]  /*0460*/  FMUL.FTZ R19, R4, R19 ;  /* 0x0000001304137220 */ /* 0x004fca0000410000 */
[----:B------:R-:W-:Y:S01]  /*0470*/  F2FP.BF16.F32.PACK_AB R19, RZ, R19 ;  /* 0x00000013ff13723e */ /* 0x000fe200000010ff */
[----:B----4-:R-:W-:Y:S02]  /*0480*/  IMAD.U32 R23, R18, 0x10000, RZ ;  /* 0x0001000012177824 */ /* 0x010fe400078e00ff */
[----:B-----5:R-:W-:Y:S02]  /*0490*/  IMAD.U32 R25, R20, 0x10000, RZ ;  /* 0x0001000014197824 */ /* 0x020fe400078e00ff */
[C---:B------:R-:W-:Y:S01]  /*04a0*/  FMUL.FTZ R23, R4.reuse, R23 ;  /* 0x0000001704177220 */ /* 0x040fe20000410000 */
[----:B------:R-:W-:Y:S02]  /*04b0*/  IMAD.U32 R21, R21, 0x10000, RZ ;  /* 0x0001000015157824 */ /* 0x000fe400078e00ff */
[C---:B------:R-:W-:Y:S02]  /*04c0*/  FMUL.FTZ R25, R4.reuse, R25 ;  /* 0x0000001904197220 */ /* 0x040fe40000410000 */
        /* <DEDUP_REMOVED lines=14> */
.L_x_3782:
        /* <DEDUP_REMOVED lines=8> */
.L_x_3784:
        /* <DEDUP_REMOVED lines=12> */
[----:B--2---:R-:W-:Y:S01]  /*06f0*/  FMUL.FTZ R11, R4, R11 ;  /* 0x0000000b040b7220 */ /* 0x004fe20000410000 */
[----:B------:R-:W-:-:S02]  /*0700*/  IMAD.U32 R9, R9, 0x10000, RZ ;  /* 0x0001000009097824 */ /* 0x000fc400078e00ff */
[C---:B------:R-:W-:Y:S01]  /*0710*/  FMUL.FTZ R15, R4.reuse, R15 ;  /* 0x0000000f040f7220 */ /* 0x040fe20000410000 */
[C---:B------:R-:W-:Y:S01]  /*0720*/  FMUL.FTZ R8, R4.reuse, R13 ;  /* 0x0000000d04087220 */ /* 0x040fe20000410000 */
[----:B------:R-:W-:-:S04]  /*0730*/  FMUL.FTZ R10, R4, R9 ;  /* 0x00000009040a7220 */ /* 0x000fc80000410000 */
        /* <DEDUP_REMOVED lines=9> */
.L_x_3785:
        /* <DEDUP_REMOVED lines=11> */
.L_x_4062:


//--------------------- .text._ZN2at6native61_GLOBAL__N__44eb8e94_28_ForeachBinaryOpScalarList_cu_dda10a6925multi_tensor_apply_kernelINS1_28TensorListScalarListMetadataIfLi1EEENS1_25BinaryOpScalarListFunctorIN3c104HalfELi1ELi1ELi0EEEJSt10multipliesIfEEEEvT_T0_DpT1_ --------------------------
	.section	.text._ZN2at6native61_GLOBAL__N__44eb8e94_28_ForeachBinaryOpScalarList_cu_dda10a6925multi_tensor_apply_kernelINS1_28TensorListScalarListMetadataIfLi1EEENS1_25BinaryOpScalarListFunctorIN3c104HalfELi1ELi1ELi0EEEJSt10multipliesIfEEEEvT_T0_DpT1_,"ax",@progbits
	.align	128
.text._ZN2at6native61_GLOBAL__N__44eb8e94_28_ForeachBinaryOpScalarList_cu_dda10a6925multi_tensor_apply_kernelINS1_28TensorListScalarListMetadataIfLi1EEENS1_25BinaryOpScalarListFunctorIN3c104HalfELi1ELi1ELi0EEEJSt10multipliesIfEEEEvT_T0_DpT1_:
        .type           _ZN2at6native61_GLOBAL__N__44eb8e94_28_ForeachBinaryOpScalarList_cu_dda10a6925multi_tensor_apply_kernelINS1_28TensorListScalarListMetadataIfLi1EEENS1_25BinaryOpScalarListFunctorIN3c104HalfELi1ELi1ELi0EEEJSt10multipliesIfEEEEvT_T0_DpT1_,@function
        .size           _ZN2at6native61_GLOBAL__N__44eb8e94_28_ForeachBinaryOpScalarList_cu_dda10a6925multi_tensor_apply_kernelINS1_28TensorListScalarListMetadataIfLi1EEENS1_25BinaryOpScalarListFunctorIN3c104HalfELi1ELi1ELi0EEEJSt10multipliesIfEEEEvT_T0_DpT1_,(.L_x_4063 - _ZN2at6native61_GLOBAL__N__44eb8e94_28_ForeachBinaryOpScalarList_cu_dda10a6925multi_tensor_apply_kernelINS1_28TensorListScalarListMetadataIfLi1EEENS1_25BinaryOpScalarListFunctorIN3c104HalfELi1ELi1ELi0EEEJSt10multipliesIfEEEEvT_T0_DpT1_)
        .other          _ZN2at6native61_GLOBAL__N__44eb8e94_28_ForeachBinaryOpScalarList_cu_dda10a6925multi_tensor_apply_kernelINS1_28TensorListScalarListMetadataIfLi1EEENS1_25BinaryOpScalarListFunctorIN3c104HalfELi1ELi1ELi0EEEJSt10multipliesIfEEEEvT_T0_DpT1_,@"STO_CUDA_ENTRY STV_DEFAULT"
_ZN2at6native61_GLOBAL__N__44eb8e94_28_ForeachBinaryOpScalarList_cu_dda10a6925multi_tensor_apply_kernelINS1_28TensorListScalarListMetadataIfLi1EEENS1_25BinaryOpScalarListFunctorIN3c104HalfELi1ELi1ELi0EEEJSt10multipliesIfEEEEvT_T0_DpT1_:
        /* <DEDUP_REMOVED lines=27> */
.L_x_3787:
        /* <DEDUP_REMOVED lines=43> */
[----:B--2---:R-:W-:-:S05]  /*0460*/  FMUL.FTZ R19, R4, R19 ;  /* 0x0000001304137220 */ /* 0x004fca0000410000 */
[----:B------:R-:W-:Y:S01]  /*0470*/  F2FP.F16.F32.PACK_AB R19, RZ, R19 ;  /* 0x00000013ff13723e */ /* 0x000fe200000000ff */
[----:B----4-:R-:W-:Y:S02]  /*0480*/  HADD2.F32 R23, -RZ, R18.H0_H0 ;  /* 0x20000012ff177230 */ /* 0x010fe40000004100 */
[----:B-----5:R-:W-:-:S03]  /*0490*/  HADD2.F32 R25, -RZ, R20.H0_H0 ;  /* 0x20000014ff197230 */ /* 0x020fc60000004100 */
[C---:B------:R-:W-:Y:S01]  /*04a0*/  FMUL.FTZ R23, R4.reuse, R23 ;  /* 0x0000001704177220 */ /* 0x040fe20000410000 */
[----:B------:R-:W-:Y:S02]  /*04b0*/  HADD2.F32 R21, -RZ, R21.H0_H0 ;  /* 0x20000015ff157230 */ /* 0x000fe40000004100 */
[C---:B------:R-:W-:Y:S02]  /*04c0*/  FMUL.FTZ R25, R4.reuse, R25 ;  /* 0x0000001904197220 */ /* 0x040fe40000410000 */
        /* <DEDUP_REMOVED lines=14> */
.L_x_3786:
        /* <DEDUP_REMOVED lines=8> */
.L_x_3788:
        /* <DEDUP_REMOVED lines=10> */
[C---:B--2---:R-:W-:Y:S01]  /*06d0*/  FMUL.FTZ R9, R4.reuse, R9 ;  /* 0x0000000904097220 */ /* 0x044fe20000410000 */
[----:B------:R-:W-:Y:S02]  /*06e0*/  HADD2.F32 R15, -RZ, R15.H1_H1 ;  /* 0x3000000fff0f7230 */ /* 0x000fe40000004100 */
[----:B------:R-:W-:Y:S01]  /*06f0*/  FMUL.FTZ R8, R4, R11 ;  /* 0x0000000b04087220 */ /* 0x000fe20000410000 */
[----:B------:R-:W-:-:S02]  /*0700*/  IMAD.SHL.U32 R11, R17, 0x4, RZ ;  /* 0x00000004110b7824 */ /* 0x000fc400078e00ff */
[C---:B------:R-:W-:Y:S01]  /*0710*/  FMUL.FTZ R13, R4.reuse, R13 ;  /* 0x0000000d040d7220 */ /* 0x040fe20000410000 */
[----:B------:R-:W-:Y:S01]  /*0720*/  FMUL.FTZ R10, R4, R15 ;  /* 0x0000000f040a7220 */ /* 0x000fe20000410000 */
        /* <DEDUP_REMOVED lines=8> */
.L_x_3789:
        /* <DEDUP_REMOVED lines=13> */
.L_x_4063:


//--------------------- .text._ZN2at6native61_GLOBAL__N__44eb8e94_28_ForeachBinaryOpScalarList_cu_dda10a6925multi_tensor_apply_kernelINS1_28TensorListScalarListMetadataIbLi1EEENS1_25BinaryOpScalarListFunctorIbLi1ELi1ELi0EEEJSt10multipliesIbEEEEvT_T0_DpT1_ --------------------------
	.section	.text._ZN2at6native61_GLOBAL__N__44eb8e94_28_ForeachBinaryOpScalarList_cu_dda10a6925multi_tensor_apply_kernelINS1_28TensorListScalarListMetadataIbLi1EEENS1_25BinaryOpScalarListFunctorIbLi1ELi1ELi0EEEJSt10multipliesIbEEEEvT_T0_DpT1_,"ax",@progbits
	.align	128
.text._ZN2at6native61_GLOBAL__N__44eb8e94_28_ForeachBinaryOpScalarList_cu_dda10a6925multi_tensor_apply_kernelINS1_28TensorListScalarListMetadataIbLi1EEENS1_25BinaryOpScalarListFunctorIbLi1ELi1ELi0EEEJSt10multipliesIbEEEEvT_T0_DpT1_:
        .type           _ZN2at6native61_GLOBAL__N__44eb8e94_28_ForeachBinaryOpScalarList_cu_dda10a6925multi_tensor_apply_kernelINS1_28TensorListScalarListMetadataIbLi1EEENS1_25BinaryOpScalarListFunctorIbLi1ELi1ELi0EEEJSt10multipliesIbEEEEvT_T0_DpT1_,@function
        .size           _ZN2at6native61_GLOBAL__N__44eb8e94_28_ForeachBinaryOpScalarList_cu_dda10a6925multi_tensor_apply_kernelINS1_28TensorListScalarListMetadataIbLi1EEENS1_25BinaryOpScalarListFunctorIbLi1ELi1ELi0EEEJSt10multipliesIbEEEEvT_T0_DpT1_,(.L_x_4064 - _ZN2at6native61_GLOBAL__N__44eb8e94_28_ForeachBinaryOpScalarList_cu_dda10a6925multi_tensor_apply_kernelINS1_28TensorListScalarListMetadataIbLi1EEENS1_25BinaryOpScalarListFunctorIbLi1ELi1ELi0EEEJSt10multipliesIbEEEEvT_T0_DpT1_)
        .other          _ZN2at6native61_GLOBAL__N__44eb8e94_28_ForeachBinaryOpScalarList_cu_dda10a6925multi_tensor_apply_kernelINS1_28TensorListScalarListMetadataIbLi1EEENS1_25BinaryOpScalarListFunctorIbLi1ELi1ELi0EEEJSt10multipliesIbEEEEvT_T0_DpT1_,@"STO_CUDA_ENTRY STV_DEFAULT"
_ZN2at6native61_GLOBAL__N__44eb8e94_28_ForeachBinaryOpScalarList_cu_dda10a6925multi_tensor_apply_kernelINS1_28TensorListScalarListMetadataIbLi1EEENS1_25BinaryOpScalarListFunctorIbLi1ELi1ELi0EEEJSt10multipliesIbEEEEvT_T0_DpT1_:
        /* <DEDUP_REMOVED lines=25> */
.L_x_3791:
        /* <DEDUP_REMOVED lines=43> */
[----:B------:R-:W-:-:S04]  /*0440*/  ISETP.NE.AND P5, PT, R2, RZ, P3 ;  /* 0x000000ff0200720c */ /* 0x000fc80001fa5270 */
[----:B------:R-:W-:Y:S02]  /*0450*/  @P2 SEL R21, RZ, 0x1, !P5 ;  /* 0x00000001ff152807 */ /* 0x000fe40006800000 */
[----:B---3--:R-:W-:Y:S02]  /*0460*/  LOP3.LUT P6, RZ, R18, 0xff, RZ, 0xc0, !PT ;  /* 0x000000ff12ff7812 */ /* 0x008fe400078cc0ff */
[----:B----4-:R-:W-:Y:S02]  /*0470*/  LOP3.LUT P3, RZ, R20, 0xff, RZ, 0xc0, !PT ;  /* 0x000000ff14ff7812 */ /* 0x010fe4000786c0ff */
[C---:B------:R-:W-:Y:S02]  /*0480*/  ISETP.NE.AND P6, PT, R2.reuse, RZ, P6 ;  /* 0x000000ff0200720c */ /* 0x040fe400037c5270 */
[----:B-----5:R-:W-:Y:S02]  /*0490*/  LOP3.LUT P5, RZ, R19, 0xff, RZ, 0xc0, !PT ;  /* 0x000000ff13ff7812 */ /* 0x020fe400078ac0ff */
[----:B------:R-:W-:-:S02]  /*04a0*/  ISETP.NE.AND P3, PT, R2, RZ, P3 ;  /* 0x000000ff0200720c */ /* 0x000fc40001f65270 */
[----:B------:R-:W-:Y:S02]  /*04b0*/  ISETP.NE.AND P5, PT, R2, RZ, P5 ;  /* 0x000000ff0200720c */ /* 0x000fe40002fa5270 */
        /* <DEDUP_REMOVED lines=13> */
.L_x_3790:
        /* <DEDUP_REMOVED lines=9> */
.L_x_3792:
[----:B------:R-:W-:-:S04]  /*0620*/  LEA R6, P0, R11, R0, 0x2 ;  /* 0x000000000b067211 */ /* 0x000fc800078010ff */
[----:B------:R-:W-:-:S05]  /*0630*/  LEA.HI.X R7, R11, R4, R12, 0x2, P0 ;  /* 0x000000040b077211 */ /* 0x000fca00000f140c */
[----:B------:R-:W2:Y:S02]  /*0640*/  LDG.E R10, desc[UR4][R6.64] ;  /* 0x00000004060a7981 */ /* 0x000ea4000c1e1900 */
[C---:B--2---:R-:W-:Y:S02]  /*0650*/  PRMT R2, R10.reuse, 0x7770, RZ ;  /* 0x000077700a027816 */ /* 0x044fe400000000ff */
[C---:B------:R-:W-:Y:S02]  /*0660*/  PRMT R8, R10.reuse, 0x7771, RZ ;  /* 0x000077710a087816 */ /* 0x040fe400000000ff */
[----:B------:R-:W-:Y:S02]  /*0670*/  PRMT R9, R10, 0x7772, RZ ;  /* 0x000077720a097816 */ /* 0x000fe400000000ff */
[----:B------:R-:W-:Y:S02]  /*0680*/  ISETP.NE.AND P0, PT, R2, RZ, P2 ;  /* 0x000000ff0200720c */ /* 0x000fe40001705270 */
[----:B------:R-:W-:-:S02]  /*0690*/  ISETP.NE.AND P1, PT, R8, RZ, P2 ;  /* 0x000000ff0800720c */ /* 0x000fc40001725270 */
[----:B------:R-:W-:Y:S02]  /*06a0*/  PRMT R2, R10, 0x7773, RZ ;  /* 0x000077730a027816 */ /* 0x000fe400000000ff */
[----:B------:R-:W-:Y:S02]  /*06b0*/  ISETP.NE.AND P3, PT, R9, RZ, P2 ;  /* 0x000000ff0900720c */ /* 0x000fe40001765270 */
[----:B------:R-:W-:Y:S02]  /*06c0*/  SEL R8, RZ, 0x1, !P0 ;  /* 0x00000001ff087807 */ /* 0x000fe40004000000 */
[----:B------:R-:W-:Y:S02]  /*06d0*/  SEL R9, RZ, 0x1, !P1 ;  /* 0x00000001ff097807 */ /* 0x000fe40004800000 */
[----:B------:R-:W-:Y:S02]  /*06e0*/  ISETP.NE.AND P0, PT, R2, RZ, P2 ;  /* 0x000000ff0200720c */ /* 0x000fe40001705270 */
        /* <DEDUP_REMOVED lines=16> */
.L_x_3793:
        /* <DEDUP_REMOVED lines=9> */
.L_x_4064:


//--------------------- .text._ZN2at6native61_GLOBAL__N__44eb8e94_28_ForeachBinaryOpScalarList_cu_dda10a6925multi_tensor_apply_kernelINS1_28TensorListScalarListMetadataIN3c107complexIfEELi1EEENS1_25BinaryOpScalarListFunctorIS6_Li1ELi1ELi0EEEJSt10multipliesIS6_EEEEvT_T0_DpT1_ --------------------------
	.section	.text._ZN2at6native61_GLOBAL__N__44eb8e94_28_ForeachBinaryOpScalarList_cu_dda10a6925multi_tensor_apply_kernelINS1_28TensorListScalarListMetadataIN3c107complexIfEELi1EEENS1_25BinaryOpScalarListFunctorIS6_Li1ELi1ELi0EEEJSt10multipliesIS6_EEEEvT_T0_DpT1_,"ax",@progbits
	.align	128
.text._ZN2at6native61_GLOBAL__N__44eb8e94_28_ForeachBinaryOpScalarList_cu_dda10a6925multi_tensor_apply_kernelINS1_28TensorListScalarListMetadataIN3c107complexIfEELi1EEENS1_25BinaryOpScalarListFunctorIS6_Li1ELi1ELi0EEEJSt10multipliesIS6_EEEEvT_T0_DpT1_:
        .type           _ZN2at6native61_GLOBAL__N__44eb8e94_28_ForeachBinaryOpScalarList_cu_dda10a6925multi_tensor_apply_kernelINS1_28TensorListScalarListMetadataIN3c107complexIfEELi1EEENS1_25BinaryOpScalarListFunctorIS6_Li1ELi1ELi0EEEJSt10multipliesIS6_EEEEvT_T0_DpT1_,@function
        .size           _ZN2at6native61_GLOBAL__N__44eb8e94_28_ForeachBinaryOpScalarList_cu_dda10a6925multi_tensor_apply_kernelINS1_28TensorListScalarListMetadataIN3c107complexIfEELi1EEENS1_25BinaryOpScalarListFunctorIS6_Li1ELi1ELi0EEEJSt10multipliesIS6_EEEEvT_T0_DpT1_,(.L_x_4065 - _ZN2at6native61_GLOBAL__N__44eb8e94_28_ForeachBinaryOpScalarList_cu_dda10a6925multi_tensor_apply_kernelINS1_28TensorListScalarListMetadataIN3c107complexIfEELi1EEENS1_25BinaryOpScalarListFunctorIS6_Li1ELi1ELi0EEEJSt10multipliesIS6_EEEEvT_T0_DpT1_)
        .other          _ZN2at6native61_GLOBAL__N__44eb8e94_28_ForeachBinaryOpScalarList_cu_dda10a6925multi_tensor_apply_kernelINS1_28TensorListScalarListMetadataIN3c107complexIfEELi1EEENS1_25BinaryOpScalarListFunctorIS6_Li1ELi1ELi0EEEJSt10multipliesIS6_EEEEvT_T0_DpT1_,@"STO_CUDA_ENTRY STV_DEFAULT"
_ZN2at6native61_GLOBAL__N__44eb8e94_28_ForeachBinaryOpScalarList_cu_dda10a6925multi_tensor_apply_kernelINS1_28TensorListScalarListMetadataIN3c107complexIfEELi1EEENS1_25BinaryOpScalarListFunctorIS6_Li1ELi1ELi0EEEJSt10multipliesIS6_EEEEvT_T0_DpT1_:
        /* <DEDUP_REMOVED lines=27> */
.L_x_3795:
[----:B0-----:R-:W-:Y:S01]  /*01b0*/  IADD3 R19, P0, R0, R6, RZ ;  /* 0x0000000600137210 */ /* 0x001fe20007f1e0ff */
[C---:B-1----:R-:W-:Y:S01]  /*01c0*/  IMAD R4, R2.reuse, 0x3, RZ ;  /* 0x0000000302047824 */ /* 0x042fe200078e02ff */
[----:B------:R-:W-:Y:S02]  /*01d0*/  CS2R R12, SRZ ;  /* 0x00000000000c7805 */ /* 0x000fe4000001ff00 */
[-C--:B------:R-:W-:Y:S01]  /*01e0*/  IADD3 R5, P1, R2, R19.reuse, RZ ;  /* 0x0000001302057210 */ /* 0x080fe20007f3e0ff */
[----:B------:R-:W-:Y:S01]  /*01f0*/  IMAD.X R3, RZ, RZ, R7, P0 ;  /* 0x000000ffff037224 */ /* 0x000fe200000e0607 */
[----:B------:R-:W-:Y:S02]  /*0200*/  ISETP.GE.U32.AND P5, PT, R19, 0x10000, PT ;  /* 0x000100001300780c */ /* 0x000fe40003fa6070 */
[----:B------:R-:W-:Y:S01]  /*0210*/  IADD3 R23, P3, R4, R19, RZ ;  /* 0x0000001304177210 */ /* 0x000fe20007f7e0ff */
[----:B------:R-:W-:Y:S01]  /*0220*/  IMAD.X R26, RZ, RZ, R3, P1 ;  /* 0x000000ffff1a7224 */ /* 0x000fe200008e0603 */
[----:B------:R-:W-:-:S02]  /*0230*/  ISETP.GE.U32.AND P0, PT, R5, 0x10000, PT ;  /* 0x000100000500780c */ /* 0x000fc40003f06070 */
[----:B------:R-:W-:Y:S01]  /*0240*/  ISETP.LT.U32.AND P2, PT, R19, UR12, PT ;  /* 0x0000000c13007c0c */ /* 0x000fe2000bf41070 */
[----:B------:R-:W-:Y:S01]  /*0250*/  IMAD.X R4, RZ, RZ, R3, P3 ;  /* 0x000000ffff047224 */ /* 0x000fe200018e0603 */
[----:B------:R-:W-:Y:S02]  /*0260*/  ISETP.GE.U32.AND.EX P5, PT, R3, RZ, PT, P5 ;  /* 0x000000ff0300720c */ /* 0x000fe40003fa6150 */
[----:B------:R-:W-:Y:S02]  /*0270*/  ISETP.LT.U32.AND P1, PT, R5, UR12, PT ;  /* 0x0000000c05007c0c */ /* 0x000fe4000bf21070 */
[----:B------:R-:W-:Y:S02]  /*0280*/  ISETP.GE.U32.AND.EX P0, PT, R26, RZ, PT, P0 ;  /* 0x000000ff1a00720c */ /* 0x000fe40003f06100 */
[----:B------:R-:W-:Y:S02]  /*0290*/  ISETP.LT.AND.EX P2, PT, R3, UR6, !P5, P2 ;  /* 0x0000000603007c0c */ /* 0x000fe4000ef41320 */
[----:B------:R-:W-:-:S02]  /*02a0*/  LEA R9, P4, R2, R19, 0x1 ;  /* 0x0000001302097211 */ /* 0x000fc400078808ff */
[C---:B------:R-:W-:Y:S02]  /*02b0*/  ISETP.GE.U32.AND P5, PT, R23.reuse, 0x10000, PT ;  /* 0x000100001700780c */ /* 0x040fe40003fa6070 */
[----:B------:R-:W-:Y:S01]  /*02c0*/  ISETP.LT.AND.EX P1, PT, R26, UR6, !P0, P1 ;  /* 0x000000061a007c0c */ /* 0x000fe2000c721310 */
[----:B------:R-:W-:Y:S01]  /*02d0*/  IMAD.X R10, RZ, RZ, R3, P4 ;  /* 0x000000ffff0a7224 */ /* 0x000fe200020e0603 */
[----:B------:R-:W-:Y:S02]  /*02e0*/  ISETP.LT.U32.AND P3, PT, R23, UR12, PT ;  /* 0x0000000c17007c0c */ /* 0x000fe4000bf61070 */
[C---:B------:R-:W-:Y:S02]  /*02f0*/  ISETP.GE.U32.AND.EX P5, PT, R4.reuse, RZ, PT, P5 ;  /* 0x000000ff0400720c */ /* 0x040fe40003fa6150 */
[----:B------:R-:W-:Y:S02]  /*0300*/  ISETP.GE.U32.AND P0, PT, R9, 0x10000, PT ;  /* 0x000100000900780c */ /* 0x000fe40003f06070 */
[----:B------:R-:W-:-:S02]  /*0310*/  ISETP.LT.AND.EX P3, PT, R4, UR6, !P5, P3 ;  /* 0x0000000604007c0c */ /* 0x000fc4000ef61330 */
[C---:B------:R-:W-:Y:S02]  /*0320*/  ISETP.LT.U32.AND P4, PT, R9.reuse, UR12, PT ;  /* 0x0000000c09007c0c */ /* 0x040fe4000bf81070 */
[C---:B------:R-:W-:Y:S02]  /*0330*/  ISETP.GE.U32.AND.EX P0, PT, R10.reuse, RZ, PT, P0 ;  /* 0x000000ff0a00720c */ /* 0x040fe40003f06100 */
[----:B------:R-:W-:Y:S02]  /*0340*/  LEA R8, P6, R9, UR4, 0x3 ;  /* 0x0000000409087c11 */ /* 0x000fe4000f8c18ff */
[----:B------:R-:W-:Y:S02]  /*0350*/  @P2 LEA R20, P5, R19, UR4, 0x3 ;  /* 0x0000000413142c11 */ /* 0x000fe4000f8a18ff */
[----:B------:R-:W-:Y:S02]  /*0360*/  ISETP.LT.AND.EX P0, PT, R10, UR6, !P0, P4 ;  /* 0x000000060a007c0c */ /* 0x000fe4000c701340 */
[----:B------:R-:W-:-:S02]  /*0370*/  @P1 LEA R28, P4, R5, UR4, 0x3 ;  /* 0x00000004051c1c11 */ /* 0x000fc4000f8818ff */
[----:B------:R-:W-:Y:S02]  /*0380*/  LEA.HI.X R9, R9, UR5, R10, 0x3, P6 ;  /* 0x0000000509097c11 */ /* 0x000fe4000b0f1c0a */
[----:B------:R-:W-:Y:S02]  /*0390*/  CS2R R10, SRZ ;  /* 0x00000000000a7805 */ /* 0x000fe4000001ff00 */
[----:B------:R-:W-:Y:S02]  /*03a0*/  @P2 LEA.HI.X R21, R19, UR5, R3, 0x3, P5 ;  /* 0x0000000513152c11 */ /* 0x000fe4000a8f1c03 */
[----:B------:R-:W-:Y:S02]  /*03b0*/  @P1 LEA.HI.X R29, R5, UR5, R26, 0x3, P4 ;  /* 0x00000005051d1c11 */ /* 0x000fe4000a0f1c1a */
[----:B------:R-:W-:Y:S01]  /*03c0*/  @P3 LEA R24, P4, R23, UR4, 0x3 ;  /* 0x0000000417183c11 */ /* 0x000fe2000f8818ff */
[----:B------:R0:W2:Y:S01]  /*03d0*/  @P2 LDG.E.64 R10, desc[UR8][R20.64] ;  /* 0x00000008140a2981 */ /* 0x0000a2000c1e1b00 */
[----:B------:R-:W-:-:S02]  /*03e0*/  CS2R R14, SRZ ;  /* 0x00000000000e7805 */ /* 0x000fc4000001ff00 */
[----:B------:R-:W-:Y:S02]  /*03f0*/  CS2R R16, SRZ ;  /* 0x0000000000107805 */ /* 0x000fe4000001ff00 */
[----:B------:R-:W-:Y:S01]  /*0400*/  @P3 LEA.HI.X R25, R23, UR5, R4, 0x3, P4 ;  /* 0x0000000517193c11 */ /* 0x000fe2000a0f1c04 */
[----:B------:R-:W3:Y:S04]  /*0410*/  @P1 LDG.E.64 R12, desc[UR8][R28.64] ;  /* 0x000000081c0c1981 */ /* 0x000ee8000c1e1b00 */
[----:B------:R-:W4:Y:S04]  /*0420*/  @P3 LDG.E.64 R14, desc[UR8][R24.64] ;  /* 0x00000008180e3981 */ /* 0x000f28000c1e1b00 */
[----:B------:R-:W5:Y:S01]  /*0430*/  @P0 LDG.E.64 R16, desc[UR8][R8.64] ;  /* 0x0000000808100981 */ /* 0x000f62000c1e1b00 */
[----:B------:R-:W-:Y:S01]  /*0440*/  @P2 LEA R18, P4, R19, UR4, 0x3 ;  /* 0x0000000413122c11 */ /* 0x000fe2000f8818ff */
[----:B------:R-:W-:Y:S01]  /*0450*/  IMAD.WIDE.U32 R6, R2, 0x4, R6 ;  /* 0x0000000402067825 */ /* 0x000fe200078e0006 */
[----:B0-----:R-:W-:-:S02]  /*0460*/  @P1 LEA R20, P5, R5, UR4, 0x3 ;  /* 0x0000000405141c11 */ /* 0x001fc4000f8a18ff */
[----:B------:R-:W-:Y:S02]  /*0470*/  @P3 LEA R22, P6, R23, UR4, 0x3 ;  /* 0x0000000417163c11 */ /* 0x000fe4000f8c18ff */
[----:B------:R-:W-:Y:S02]  /*0480*/  @P2 LEA.HI.X R19, R19, UR5, R3, 0x3, P4 ;  /* 0x0000000513132c11 */ /* 0x000fe4000a0f1c03 */
[----:B------:R-:W-:Y:S02]  /*0490*/  @P1 LEA.HI.X R21, R5, UR5, R26, 0x3, P5 ;  /* 0x0000000505151c11 */ /* 0x000fe4000a8f1c1a */
[----:B------:R-:W-:Y:S01]  /*04a0*/  @P3 LEA.HI.X R23, R23, UR5, R4, 0x3, P6 ;  /* 0x0000000517173c11 */ /* 0x000fe2000b0f1c04 */
[C---:B--2---:R-:W-:Y:S01]  /*04b0*/  FMUL.FTZ R3, R11.reuse, UR11 ;  /* 0x0000000b0b037c20 */ /* 0x044fe20008410000 */
[----:B------:R-:W-:Y:S01]  /*04c0*/  FMUL.FTZ R5, R11, UR10 ;  /* 0x0000000a0b057c20 */ /* 0x000fe20008410000 */
[C---:B---3--:R-:W-:Y:S01]  /*04d0*/  FMUL.FTZ R11, R13.reuse, UR11 ;  /* 0x0000000b0d0b7c20 */ /* 0x048fe20008410000 */
[----:B------:R-:W-:Y:S01]  /*04e0*/  FMUL.FTZ R13, R13, UR10 ;  /* 0x0000000a0d0d7c20 */ /* 0x000fe20008410000 */
[C---:B------:R-:W-:Y:S01]  /*04f0*/  FFMA.FTZ R4, R10.reuse, UR10, -R3 ;  /* 0x0000000a0a047c23 */ /* 0x040fe20008010803 */
[----:B------:R-:W-:Y:S01]  /*0500*/  FFMA.FTZ R5, R10, UR11, R5 ;  /* 0x0000000b0a057c23 */ /* 0x000fe20008010005 */
[C---:B------:R-:W-:Y:S01]  /*0510*/  FFMA.FTZ R10, R12.reuse, UR10, -R11 ;  /* 0x0000000a0c0a7c23 */ /* 0x040fe2000801080b */
[----:B------:R-:W-:Y:S01]  /*0520*/  FFMA.FTZ R11, R12, UR11, R13 ;  /* 0x0000000b0c0b7c23 */ /* 0x000fe2000801000d */
[C---:B----4-:R-:W-:Y:S01]  /*0530*/  FMUL.FTZ R13, R15.reuse, UR11 ;  /* 0x0000000b0f0d7c20 */ /* 0x050fe20008410000 */
[----:B------:R-:W-:Y:S01]  /*0540*/  FMUL.FTZ R15, R15, UR10 ;  /* 0x0000000a0f0f7c20 */ /* 0x000fe20008410000 */
[C---:B-----5:R-:W-:Y:S01]  /*0550*/  FMUL.FTZ R3, R17.reuse, UR11 ;  /* 0x0000000b11037c20 */ /* 0x060fe20008410000 */
[----:B------:R-:W-:Y:S01]  /*0560*/  FMUL.FTZ R17, R17, UR10 ;  /* 0x0000000a11117c20 */ /* 0x000fe20008410000 */
[C---:B------:R-:W-:Y:S01]  /*0570*/  FFMA.FTZ R12, R14.reuse, UR10, -R13 ;  /* 0x0000000a0e0c7c23 */ /* 0x040fe2000801080d */
[----:B------:R-:W-:Y:S01]  /*0580*/  FFMA.FTZ R13, R14, UR11, R15 ;  /* 0x0000000b0e0d7c23 */ /* 0x000fe2000801000f */
[C---:B------:R-:W-:Y:S01]  /*0590*/  FFMA.FTZ R14, R16.reuse, UR10, -R3 ;  /* 0x0000000a100e7c23 */ /* 0x040fe20008010803 */
[----:B------:R-:W-:Y:S01]  /*05a0*/  FFMA.FTZ R15, R16, UR11, R17 ;  /* 0x0000000b100f7c23 */ /* 0x000fe20008010011 */
[----:B------:R2:W-:Y:S04]  /*05b0*/  @P2 STG.E.64 desc[UR8][R18.64], R4 ;  /* 0x0000000412002986 */ /* 0x0005e8000c101b08 */
[----:B------:R2:W-:Y:S01]  /*05c0*/  @P1 STG.E.64 desc[UR8][R20.64], R10 ;  /* 0x0000000a14001986 */ /* 0x0005e2000c101b08 */
[----:B------:R-:W-:-:S03]  /*05d0*/  ISETP.LT.U32.AND P1, PT, R6, UR12, PT ;  /* 0x0000000c06007c0c */ /* 0x000fc6000bf21070 */
[----:B------:R2:W-:Y:S01]  /*05e0*/  @P0 STG.E.64 desc[UR8][R8.64], R14 ;  /* 0x0000000e08000986 */ /* 0x0005e2000c101b08 */
[----:B------:R-:W-:Y:S02]  /*05f0*/  ISETP.GE.U32.AND P0, PT, R6, 0x10000, PT ;  /* 0x000100000600780c */ /* 0x000fe40003f06070 */
[C---:B------:R-:W-:Y:S01]  /*0600*/  ISETP.LT.AND.EX P1, PT, R7.reuse, UR6, PT, P1 ;  /* 0x0000000607007c0c */ /* 0x040fe2000bf21310 */
[----:B------:R2:W-:Y:S01]  /*0610*/  @P3 STG.E.64 desc[UR8][R22.64], R12 ;  /* 0x0000000c16003986 */ /* 0x0005e2000c101b08 */
[----:B------:R-:W-:-:S13]  /*0620*/  ISETP.GE.U32.AND.EX P0, PT, R7, RZ, PT, P0 ;  /* 0x000000ff0700720c */ /* 0x000fda0003f06100 */
[----:B--2---:R-:W-:Y:S05]  /*0630*/  @!P0 BRA P1, `(.L_x_3795) ;  /* 0xfffffff800dc8947 */ /* 0x004fea000083ffff */
[----:B------:R-:W-:Y:S05]  /*0640*/  EXIT ;  /* 0x000000000000794d */ /* 0x000fea0003800000 */
.L_x_3794:
        /* <DEDUP_REMOVED lines=8> */
.L_x_3796:
        /* <DEDUP_REMOVED lines=12> */
[----:B--2---:R-:W-:Y:S01]  /*0790*/  FMUL.FTZ R17, R9, UR10 ;  /* 0x0000000a09117c20 */ /* 0x004fe20008410000 */
[----:B------:R-:W-:Y:S01]  /*07a0*/  FMUL.FTZ R21, R11, UR10 ;  /* 0x0000000a0b157c20 */ /* 0x000fe20008410000 */
[----:B------:R-:W-:Y:S01]  /*07b0*/  FMUL.FTZ R15, R9, UR11 ;  /* 0x0000000b090f7c20 */ /* 0x000fe20008410000 */
[----:B------:R-:W-:Y:S01]  /*07c0*/  FMUL.FTZ R19, R11, UR11 ;  /* 0x0000000b0b137c20 */ /* 0x000fe20008410000 */
[----:B------:R-:W-:Y:S01]  /*07d0*/  FFMA.FTZ R9, R8, UR11, R17 ;  /* 0x0000000b08097c23 */ /* 0x000fe20008010011 */
[----:B------:R-:W-:Y:S01]  /*07e0*/  FFMA.FTZ R11, R10, UR11, R21 ;  /* 0x0000000b0a0b7c23 */ /* 0x000fe20008010015 */
[----:B------:R-:W-:Y:S01]  /*07f0*/  FFMA.FTZ R8, R8, UR10, -R15 ;  /* 0x0000000a08087c23 */ /* 0x000fe2000801080f */
[----:B------:R-:W-:Y:S01]  /*0800*/  FFMA.FTZ R10, R10, UR10, -R19 ;  /* 0x0000000a0a0a7c23 */ /* 0x000fe20008010813 */
[----:B---3--:R-:W-:Y:S01]  /*0810*/  FMUL.FTZ R17, R5, UR10 ;  /* 0x0000000a05117c20 */ /* 0x008fe20008410000 */
[----:B------:R-:W-:Y:S01]  /*0820*/  FMUL.FTZ R21, R7, UR10 ;  /* 0x0000000a07157c20 */ /* 0x000fe20008410000 */
[----:B------:R-:W-:Y:S01]  /*0830*/  FMUL.FTZ R15, R5, UR11 ;  /* 0x0000000b050f7c20 */ /* 0x000fe20008410000 */
[----:B------:R-:W-:Y:S01]  /*0840*/  FMUL.FTZ R19, R7, UR11 ;  /* 0x0000000b07137c20 */ /* 0x000fe20008410000 */
[----:B------:R-:W-:Y:S01]  /*0850*/  FFMA.FTZ R5, R4, UR11, R17 ;  /* 0x0000000b04057c23 */ /* 0x000fe20008010011 */
[----:B------:R-:W-:Y:S01]  /*0860*/  FFMA.FTZ R7, R6, UR11, R21 ;  /* 0x0000000b06077c23 */ /* 0x000fe20008010015 */
[----:B------:R-:W-:Y:S01]  /*0870*/  FFMA.FTZ R4, R4, UR10, -R15 ;  /* 0x0000000a04047c23 */ /* 0x000fe2000801080f */
[----:B------:R-:W-:Y:S01]  /*0880*/  FFMA.FTZ R6, R6, UR10, -R19 ;  /* 0x0000000a06067c23 */ /* 0x000fe20008010813 */
[----:B------:R0:W-:Y:S04]  /*0890*/  STG.E.128 desc[UR8][R2.64], R8 ;  /* 0x0000000802007986 */ /* 0x0001e8000c101d08 */
[----:B------:R0:W-:Y:S01]  /*08a0*/  STG.E.128 desc[UR8][R2.64+0x10], R4 ;  /* 0x0000100402007986 */ /* 0x0001e2000c101d08 */
[----:B------:R-:W-:Y:S05]  /*08b0*/  @!P0 BRA P1, `(.L_x_3796) ;  /* 0xfffffffc00848947 */ /* 0x000fea000083ffff */
[----:B------:R-:W-:Y:S05]  /*08c0*/  EXIT ;  /* 0x000000000000794d */ /* 0x000fea0003800000 */
.L_x_3797:
        /* <DEDUP_REMOVED lines=11> */
.L_x_4065:


//--------------------- .text._ZN2at6native61_GLOBAL__N__44eb8e94_28_ForeachBinaryOpScalarList_cu_dda10a6925multi_tensor_apply_kernelINS1_28TensorListScalarListMetadataIN3c107complexIdEELi1EEENS1_25BinaryOpScalarListFunctorIS6_Li1ELi1ELi0EEEJSt10multipliesIS6_EEEEvT_T0_DpT1_ --------------------------
	.section	.text._ZN2at6native61_GLOBAL__N__44eb8e94_28_ForeachBinaryOpScalarList_cu_dda10a6925multi_tensor_apply_kernelINS1_28TensorListScalarListMetadataIN3c107complexIdEELi1EEENS1_25BinaryOpScalarListFunctorIS6_Li1ELi1ELi0EEEJSt10multipliesIS6_EEEEvT_T0_DpT1_,"ax",@progbits
	.align	128
.text._ZN2at6native61_GLOBAL__N__44eb8e94_28_ForeachBinaryOpScalarList_cu_dda10a6925multi_tensor_apply_kernelINS1_28TensorListScalarListMetadataIN3c107complexIdEELi1EEENS1_25BinaryOpScalarListFunctorIS6_Li1ELi1ELi0EEEJSt10multipliesIS6_EEEEvT_T0_DpT1_:
        .type           _ZN2at6native61_GLOBAL__N__44eb8e94_28_ForeachBinaryOpScalarList_cu_dda10a6925multi_tensor_apply_kernelINS1_28TensorListScalarListMetadataIN3c107complexIdEELi1EEENS1_25BinaryOpScalarListFunctorIS6_Li1ELi1ELi0EEEJSt10multipliesIS6_EEEEvT_T0_DpT1_,@function
        .size           _ZN2at6native61_GLOBAL__N__44eb8e94_28_ForeachBinaryOpScalarList_cu_dda10a6925multi_tensor_apply_kernelINS1_28TensorListScalarListMetadataIN3c107complexIdEELi1EEENS1_25BinaryOpScalarListFunctorIS6_Li1ELi1ELi0EEEJSt10multipliesIS6_EEEEvT_T0_DpT1_,(.L_x_4066 - _ZN2at6native61_GLOBAL__N__44eb8e94_28_ForeachBinaryOpScalarList_cu_dda10a6925multi_tensor_apply_kernelINS1_28TensorListScalarListMetadataIN3c107complexIdEELi1EEENS1_25BinaryOpScalarListFunctorIS6_Li1ELi1ELi0EEEJSt10multipliesIS6_EEEEvT_T0_DpT1_)
        .other          _ZN2at6native61_GLOBAL__N__44eb8e94_28_ForeachBinaryOpScalarList_cu_dda10a6925multi_tensor_apply_kernelINS1_28TensorListScalarListMetadataIN3c107complexIdEELi1EEENS1_25BinaryOpScalarListFunctorIS6_Li1ELi1ELi0EEEJSt10multipliesIS6_EEEEvT_T0_DpT1_,@"STO_CUDA_ENTRY STV_DEFAULT"
_ZN2at6native61_GLOBAL__N__44eb8e94_28_ForeachBinaryOpScalarList_cu_dda10a6925multi_tensor_apply_kernelINS1_28TensorListScalarListMetadataIN3c107complexIdEELi1EEENS1_25BinaryOpScalarListFunctorIS6_Li1ELi1ELi0EEEJSt10multipliesIS6_EEEEvT_T0_DpT1_:
        /* <DEDUP_REMOVED lines=31> */
.L_x_3799:
        /* <DEDUP_REMOVED lines=17> */
[----:B------:R-:W-:Y:S01]  /*0300*/  ISETP.LT.U32.AND P0, PT, R25, UR16, PT ;  /* 0x0000001019007c0c */ /* 0x000fe2000bf01070 */
[----:B------:R-:W-:Y:S01]  /*0310*/  IMAD R6, R6, 0x3, RZ ;  /* 0x0000000306067824 */ /* 0x000fe200078e02ff */
[----:B------:R-:W-:Y:S02]  /*0320*/  LEA R4, P1, R4, R17, 0x1 ;  /* 0x0000001104047211 */ /* 0x000fe400078208ff */
[----:B------:R-:W-:-:S02]  /*0330*/  CS2R R8, SRZ ;  /* 0x0000000000087805 */ /* 0x000fc4000001ff00 */
[----:B------:R-:W-:Y:S02]  /*0340*/  ISETP.GE.U32.AND.EX P2, PT, R24, RZ, PT, P2 ;  /* 0x000000ff1800720c */ /* 0x000fe40003f46120 */
[----:B0-----:R-:W-:Y:S01]  /*0350*/  IADD3 R3, P6, R6, R17, RZ ;  /* 0x0000001106037210 */ /* 0x001fe20007fde0ff */
[--C-:B------:R-:W-:Y:S01]  /*0360*/  IMAD.X R5, RZ, RZ, R16.reuse, P1 ;  /* 0x000000ffff057224 */ /* 0x100fe200008e0610 */
[----:B------:R-:W-:Y:S02]  /*0370*/  ISETP.LT.AND.EX P2, PT, R24, UR10, !P2, P0 ;  /* 0x0000000a18007c0c */ /* 0x000fe4000d741300 */
[C---:B------:R-:W-:Y:S01]  /*0380*/  ISETP.GE.U32.AND P4, PT, R3.reuse, 0x10000, PT ;  /* 0x000100000300780c */ /* 0x040fe20003f86070 */
[----:B------:R-:W-:Y:S01]  /*0390*/  IMAD.X R2, RZ, RZ, R16, P6 ;  /* 0x000000ffff027224 */ /* 0x000fe200030e0610 */
[----:B------:R-:W-:Y:S02]  /*03a0*/  ISETP.LT.U32.AND P1, PT, R3, UR16, PT ;  /* 0x0000001003007c0c */ /* 0x000fe4000bf21070 */
[----:B------:R-:W-:-:S02]  /*03b0*/  ISETP.GE.U32.AND P5, PT, R4, 0x10000, PT ;  /* 0x000100000400780c */ /* 0x000fc40003fa6070 */
[----:B------:R-:W-:Y:S02]  /*03c0*/  ISETP.GE.U32.AND.EX P4, PT, R2, RZ, PT, P4 ;  /* 0x000000ff0200720c */ /* 0x000fe40003f86140 */
[----:B------:R-:W-:Y:S02]  /*03d0*/  ISETP.LT.U32.AND P0, PT, R4, UR16, PT ;  /* 0x0000001004007c0c */ /* 0x000fe4000bf01070 */
[----:B------:R-:W-:Y:S02]  /*03e0*/  ISETP.LT.AND.EX P1, PT, R2, UR10, !P4, P1 ;  /* 0x0000000a02007c0c */ /* 0x000fe4000e721310 */
[----:B------:R-:W-:Y:S02]  /*03f0*/  ISETP.GE.U32.AND.EX P5, PT, R5, RZ, PT, P5 ;  /* 0x000000ff0500720c */ /* 0x000fe40003fa6150 */
[----:B------:R-:W-:Y:S02]  /*0400*/  @P2 LEA R18, P6, R25, UR8, 0x4 ;  /* 0x0000000819122c11 */ /* 0x000fe4000f8c20ff */
[----:B------:R-:W-:-:S02]  /*0410*/  ISETP.LT.AND.EX P0, PT, R5, UR10, !P5, P0 ;  /* 0x0000000a05007c0c */ /* 0x000fc4000ef01300 */
[----:B------:R-:W-:Y:S02]  /*0420*/  @P2 LEA.HI.X R19, R25, UR9, R24, 0x4, P6 ;  /* 0x0000000919132c11 */ /* 0x000fe4000b0f2418 */
[C---:B------:R-:W-:Y:S02]  /*0430*/  LEA R26, P6, R4.reuse, UR8, 0x4 ;  /* 0x00000008041a7c11 */ /* 0x040fe4000f8c20ff */
[----:B------:R-:W-:Y:S02]  /*0440*/  @P3 LEA R28, P4, R17, UR8, 0x4 ;  /* 0x00000008111c3c11 */ /* 0x000fe4000f8820ff */
[----:B------:R-:W-:Y:S02]  /*0450*/  CS2R R6, SRZ ;  /* 0x0000000000067805 */ /* 0x000fe4000001ff00 */
[----:B------:R-:W-:Y:S02]  /*0460*/  LEA.HI.X R27, R4, UR9, R5, 0x4, P6 ;  /* 0x00000009041b7c11 */ /* 0x000fe4000b0f2405 */
[----:B------:R-:W-:-:S02]  /*0470*/  CS2R R4, SRZ ;  /* 0x0000000000047805 */ /* 0x000fc4000001ff00 */
[----:B------:R-:W-:Y:S01]  /*0480*/  @P3 LEA.HI.X R29, R17, UR9, R16, 0x4, P4 ;  /* 0x00000009111d3c11 */ /* 0x000fe2000a0f2410 */
[----:B------:R-:W3:Y:S01]  /*0490*/  @P2 LDG.E.128 R8, desc[UR14][R18.64] ;  /* 0x0000000e12082981 */ /* 0x000ee2000c1e1d00 */
[----:B------:R-:W-:-:S03]  /*04a0*/  @P1 LEA R16, P4, R3, UR8, 0x4 ;  /* 0x0000000803101c11 */ /* 0x000fc6000f8820ff */
[----:B------:R-:W4:Y:S01]  /*04b0*/  @P0 LDG.E.128 R4, desc[UR14][R26.64] ;  /* 0x0000000e1a040981 */ /* 0x000f22000c1e1d00 */
        /* <DEDUP_REMOVED lines=9> */
[----:B------:R-:W-:-:S04]  /*0550*/  UIMAD.WIDE.U32 UR4, UR11, 0x4, UR4 ;  /* 0x000000040b0478a5 */ /* 0x000fc8000f8e0004 */
[----:B------:R-:W-:Y:S02]  /*0560*/  UISETP.LT.U32.AND UP1, UPT, UR4, UR16, UPT ;  /* 0x000000100400728c */ /* 0x000fe4000bf21070 */
[----:B------:R-:W-:Y:S01]  /*0570*/  UISETP.GE.U32.AND UP0, UPT, UR4, 0x10000, UPT ;  /* 0x000100000400788c */ /* 0x000fe2000bf06070 */
[C---:B---3--:R-:W-:Y:S02]  /*0580*/  DMUL R16, R10.reuse, UR6 ;  /* 0x000000060a107c28 */ /* 0x048fe40008000000 */
[----:B------:R-:W-:Y:S02]  /*0590*/  DMUL R18, R10, UR12 ;  /* 0x0000000c0a127c28 */ /* 0x000fe40008000000 */
[C---:B----4-:R-:W-:Y:S02]  /*05a0*/  DMUL R20, R6.reuse, UR6 ;  /* 0x0000000606147c28 */ /* 0x050fe40008000000 */
[----:B------:R-:W-:Y:S02]  /*05b0*/  DMUL R10, R6, UR12 ;  /* 0x0000000c060a7c28 */ /* 0x000fe40008000000 */
[----:B------:R-:W-:-:S02]  /*05c0*/  DFMA R16, R8, UR12, -R16 ;  /* 0x0000000c08107c2b */ /* 0x000fc40008000810 */
[----:B------:R-:W-:Y:S02]  /*05d0*/  DFMA R18, R8, UR6, R18 ;  /* 0x0000000608127c2b */ /* 0x000fe40008000012 */
[C---:B------:R-:W-:Y:S02]  /*05e0*/  DFMA R8, R4.reuse, UR12, -R20 ;  /* 0x0000000c04087c2b */ /* 0x040fe40008000814 */
[----:B------:R-:W-:Y:S01]  /*05f0*/  DFMA R10, R4, UR6, R10 ;  /* 0x00000006040a7c2b */ /* 0x000fe2000800000a */
[----:B------:R-:W-:Y:S01]  /*0600*/  @P1 LEA R20, P4, R3, UR8, 0x4 ;  /* 0x0000000803141c11 */ /* 0x000fe2000f8820ff */
[----:B------:R-:W-:-:S03]  /*0610*/  UISETP.GE.U32.AND.EX UP0, UPT, UR5, URZ, UPT, UP0 ;  /* 0x0000003f0500728c */ /* 0x000fc6000bf06100 */
[----:B------:R-:W-:Y:S01]  /*0620*/  @P1 LEA.HI.X R21, R3, UR9, R2, 0x4, P4 ;  /* 0x0000000903151c11 */ /* 0x000fe2000a0f2402 */
[----:B------:R-:W-:Y:S02]  /*0630*/  IMAD.U32 R3, RZ, RZ, UR5 ;  /* 0x00000005ff037e24 */ /* 0x000fe4000f8e00ff */
[----:B------:R-:W-:Y:S01]  /*0640*/  IMAD.U32 R2, RZ, RZ, UR4 ;  /* 0x00000004ff027e24 */ /* 0x000fe2000f8e00ff */
[C---:B--2---:R-:W-:Y:S02]  /*0650*/  DMUL R22, R14.reuse, UR6 ;  /* 0x000000060e167c28 */ /* 0x044fe40008000000 */
[----:B------:R-:W-:Y:S01]  /*0660*/  DMUL R6, R14, UR12 ;  /* 0x0000000c0e067c28 */ /* 0x000fe20008000000 */
[----:B------:R-:W-:-:S04]  /*0670*/  @P2 LEA R14, P3, R25, UR8, 0x4 ;  /* 0x00000008190e2c11 */ /* 0x000fc8000f8620ff */
[----:B------:R-:W-:Y:S01]  /*0680*/  @P2 LEA.HI.X R15, R25, UR9, R24, 0x4, P3 ;  /* 0x00000009190f2c11 */ /* 0x000fe200098f2418 */
[C---:B------:R-:W-:Y:S02]  /*0690*/  DFMA R4, R12.reuse, UR12, -R22 ;  /* 0x0000000c0c047c2b */ /* 0x040fe40008000816 */
[----:B------:R-:W-:Y:S02]  /*06a0*/  DFMA R6, R12, UR6, R6 ;  /* 0x000000060c067c2b */ /* 0x000fe40008000006 */
[----:B------:R1:W-:Y:S04]  /*06b0*/  @P2 STG.E.128 desc[UR14][R14.64], R16 ;  /* 0x000000100e002986 */ /* 0x0003e8000c101d0e */
[----:B------:R1:W-:Y:S01]  /*06c0*/  @P0 STG.E.128 desc[UR14][R26.64], R8 ;  /* 0x000000081a000986 */ /* 0x0003e2000c101d0e */
[----:B------:R-:W-:-:S03]  /*06d0*/  PLOP3.LUT P0, PT, PT, PT, UP1, 0x80, 0x0 ;  /* 0x000000000000781c */ /* 0x000fc60003f0f018 */
[----:B------:R1:W-:Y:S01]  /*06e0*/  @P1 STG.E.128 desc[UR14][R20.64], R4 ;  /* 0x0000000414001986 */ /* 0x0003e2000c101d0e */
[----:B------:R-:W-:Y:S02]  /*06f0*/  ISETP.LT.AND.EX P0, PT, R3, UR10, PT, P0 ;  /* 0x0000000a03007c0c */ /* 0x000fe4000bf01300 */
[----:B------:R-:W-:-:S13]  /*0700*/  PLOP3.LUT P1, PT, PT, PT, UP0, 0x80, 0x0 ;  /* 0x000000000000781c */ /* 0x000fda0003f2f008 */
[----:B------:R-:W-:Y:S05]  /*0710*/  @!P1 BRA P0, `(.L_x_3799) ;  /* 0xfffffff800b49947 */ /* 0x000fea000003ffff */
[----:B------:R-:W-:Y:S05]  /*0720*/  EXIT ;  /* 0x000000000000794d */ /* 0x000fea0003800000 */
.L_x_3798:
        /* <DEDUP_REMOVED lines=8> */
.L_x_3800:
        /* <DEDUP_REMOVED lines=17> */
[----:B------:R-:W-:-:S04]  /*08c0*/  DMUL R24, R18, UR6 ;  /* 0x0000000612187c28 */ /* 0x000fc80008000000 */
[C---:B------:R-:W-:Y:S02]  /*08d0*/  DFMA R14, R12.reuse, UR6, R14 ;  /* 0x000000060c0e7c2b */ /* 0x040fe4000800000e */
[----:B------:R-:W-:Y:S02]  /*08e0*/  DFMA R12, R12, UR12, -R26 ;  /* 0x0000000c0c0c7c2b */ /* 0x000fe4000800081a */
[----:B------:R-:W-:Y:S02]  /*08f0*/  DFMA R18, R16, UR6, R22 ;  /* 0x0000000610127c2b */ /* 0x000fe40008000016 */
[----:B----4-:R-:W-:Y:S02]  /*0900*/  DMUL R26, R6, UR6 ;  /* 0x00000006061a7c28 */ /* 0x010fe40008000000 */
[----:B------:R-:W-:Y:S01]  /*0910*/  DFMA R16, R16, UR12, -R24 ;  /* 0x0000000c10107c2b */ /* 0x000fe20008000818 */
[----:B------:R0:W-:Y:S01]  /*0920*/  STG.E.128 desc[UR14][R20.64], R12 ;  /* 0x0000000c14007986 */ /* 0x0001e2000c101d0e */
[----:B------:R-:W-:-:S02]  /*0930*/  DMUL R6, R6, UR12 ;  /* 0x0000000c06067c28 */ /* 0x000fc40008000000 */
[C---:B-----5:R-:W-:Y:S02]  /*0940*/  DMUL R22, R10.reuse, UR12 ;  /* 0x0000000c0a167c28 */ /* 0x060fe40008000000 */
[----:B------:R-:W-:Y:S01]  /*0950*/  DMUL R24, R10, UR6 ;  /* 0x000000060a187c28 */ /* 0x000fe20008000000 */
[----:B------:R0:W-:Y:S03]  /*0960*/  STG.E.128 desc[UR14][R20.64+0x10], R16 ;  /* 0x0000101014007986 */ /* 0x0001e6000c101d0e */
[----:B------:R-:W-:Y:S02]  /*0970*/  DFMA R6, R4, UR6, R6 ;  /* 0x0000000604067c2b */ /* 0x000fe40008000006 */
[----:B------:R-:W-:Y:S02]  /*0980*/  DFMA R10, R8, UR6, R22 ;  /* 0x00000006080a7c2b */ /* 0x000fe40008000016 */
[----:B------:R-:W-:-:S02]  /*0990*/  DFMA R4, R4, UR12, -R26 ;  /* 0x0000000c04047c2b */ /* 0x000fc4000800081a */
[----:B------:R-:W-:-:S05]  /*09a0*/  DFMA R8, R8, UR12, -R24 ;  /* 0x0000000c08087c2b */ /* 0x000fca0008000818 */
[----:B------:R0:W-:Y:S04]  /*09b0*/  STG.E.128 desc[UR14][R20.64+0x20], R4 ;  /* 0x0000200414007986 */ /* 0x0001e8000c101d0e */
[----:B------:R0:W-:Y:S01]  /*09c0*/  STG.E.128 desc[UR14][R20.64+0x30], R8 ;  /* 0x0000300814007986 */ /* 0x0001e2000c101d0e */
[----:B------:R-:W-:Y:S05]  /*09d0*/  @!P0 BRA P1, `(.L_x_3800) ;  /* 0xfffffffc00748947 */ /* 0x000fea000083ffff */
[----:B------:R-:W-:Y:S05]  /*09e0*/  EXIT ;  /* 0x000000000000794d */ /* 0x000fea0003800000 */
.L_x_3801:
        /* <DEDUP_REMOVED lines=9> */
.L_x_4066:


//--------------------- .text._ZN2at6native61_GLOBAL__N__44eb8e94_28_ForeachBinaryOpScalarList_cu_dda10a6925multi_tensor_apply_kernelINS1_28TensorListScalarListMetadataIfLi1EEENS1_25BinaryOpScalarListFunctorIfLi1ELi1ELi0EEEJSt10multipliesIfEEEEvT_T0_DpT1_ --------------------------
	.section	.text._ZN2at6native61_GLOBAL__N__44eb8e94_28_ForeachBinaryOpScalarList_cu_dda10a6925multi_tensor_apply_kernelINS1_28TensorListScalarListMetadataIfLi1EEENS1_25BinaryOpScalarListFunctorIfLi1ELi1ELi0EEEJSt10multipliesIfEEEEvT_T0_DpT1_,"ax",@progbits
	.align	128
.text._ZN2at6native61_GLOBAL__N__44eb8e94_28_ForeachBinaryOpScalarList_cu_dda10a6925multi_tensor_apply_kernelINS1_28TensorListScalarListMetadataIfLi1EEENS1_25BinaryOpScalarListFunctorIfLi1ELi1ELi0EEEJSt10multipliesIfEEEEvT_T0_DpT1_:
        .type           _ZN2at6native61_GLOBAL__N__44eb8e94_28_ForeachBinaryOpScalarList_cu_dda10a6925multi_tensor_apply_kernelINS1_28TensorListScalarListMetadataIfLi1EEENS1_25BinaryOpScalarListFunctorIfLi1ELi1ELi0EEEJSt10multipliesIfEEEEvT_T0_DpT1_,@function
        .size           _ZN2at6native61_GLOBAL__N__44eb8e94_28_ForeachBinaryOpScalarList_cu_dda10a6925multi_tensor_apply_kernelINS1_28TensorListScalarListMetadataIfLi1EEENS1_25BinaryOpScalarListFunctorIfLi1ELi1ELi0EEEJSt10multipliesIfEEEEvT_T0_DpT1_,(.L_x_4067 - _ZN2at6native61_GLOBAL__N__44eb8e94_28_ForeachBinaryOpScalarList_cu_dda10a6925multi_tensor_apply_kernelINS1_28TensorListScalarListMetadataIfLi1EEENS1_25BinaryOpScalarListFunctorIfLi1ELi1ELi0EEEJSt10multipliesIfEEEEvT_T0_DpT1_)
        .other          _ZN2at6native61_GLOBAL__N__44eb8e94_28_ForeachBinaryOpScalarList_cu_dda10a6925multi_tensor_apply_kernelINS1_28TensorListScalarListMetadataIfLi1EEENS1_25BinaryOpScalarListFunctorIfLi1ELi1ELi0EEEJSt10multipliesIfEEEEvT_T0_DpT1_,@"STO_CUDA_ENTRY STV_DEFAULT"
_ZN2at6native61_GLOBAL__N__44eb8e94_28_ForeachBinaryOpScalarList_cu_dda10a6925multi_tensor_apply_kernelINS1_28TensorListScalarListMetadataIfLi1EEENS1_25BinaryOpScalarListFunctorIfLi1ELi1ELi0EEEJSt10multipliesIfEEEEvT_T0_DpT1_:
        /* <DEDUP_REMOVED lines=27> */
.L_x_3803:
        /* <DEDUP_REMOVED lines=42> */
[C---:B--2---:R-:W-:Y:S01]  /*0450*/  FMUL.FTZ R19, R0.reuse, R19 ;  /* 0x0000001300137220 */ /* 0x044fe20000410000 */
[C---:B---3--:R-:W-:Y:S01]  /*0460*/  FMUL.FTZ R25, R0.reuse, R25 ;  /* 0x0000001900197220 */ /* 0x048fe20000410000 */
[C---:B----4-:R-:W-:Y:S01]  /*0470*/  FMUL.FTZ R21, R0.reuse, R21 ;  /* 0x0000001500157220 */ /* 0x050fe20000410000 */
[----:B-----5:R-:W-:-:S04]  /*0480*/  FMUL.FTZ R23, R0, R23 ;  /* 0x0000001700177220 */ /* 0x020fc80000410000 */
        /* <DEDUP_REMOVED lines=10> */
.L_x_3802:
        /* <DEDUP_REMOVED lines=8> */
.L_x_3804:
        /* <DEDUP_REMOVED lines=11> */
[C---:B--2---:R-:W-:Y:S01]  /*0660*/  FMUL.FTZ R11, R0.reuse, R11 ;  /* 0x0000000b000b7220 */ /* 0x044fe20000410000 */
[C---:B------:R-:W-:Y:S01]  /*0670*/  FMUL.FTZ R10, R0.reuse, R10 ;  /* 0x0000000a000a7220 */ /* 0x040fe20000410000 */
[C---:B------:R-:W-:Y:S01]  /*0680*/  FMUL.FTZ R9, R0.reuse, R9 ;  /* 0x0000000900097220 */ /* 0x040fe20000410000 */
[----:B------:R-:W-:-:S05]  /*0690*/  FMUL.FTZ R8, R0, R8 ;  /* 0x0000000800087220 */ /* 0x000fca0000410000 */
[----:B------:R0:W-:Y:S04]  /*06a0*/  STG.E.128 desc[UR4][R6.64], R8 ;  /* 0x0000000806007986 */ /* 0x0001e8000c101d04 */
[----:B------:R-:W-:Y:S05]  /*06b0*/  @!P0 BRA P1, `(.L_x_3804) ;  /* 0xfffffffc00bc8947 */ /* 0x000fea000083ffff */
[----:B------:R-:W-:Y:S05]  /*06c0*/  EXIT ;  /* 0x000000000000794d */ /* 0x000fea0003800000 */
.L_x_3805:
        /* <DEDUP_REMOVED lines=11> */
.L_x_4067:


//--------------------- .text._ZN2at6native61_GLOBAL__N__44eb8e94_28_ForeachBinaryOpScalarList_cu_dda10a6925multi_tensor_apply_kernelINS1_28TensorListScalarListMetadataIdLi1EEENS1_25BinaryOpScalarListFunctorIdLi1ELi1ELi0EEEJSt10multipliesIdEEEEvT_T0_DpT1_ --------------------------
	.section	.text._ZN2at6native61_GLOBAL__N__44eb8e94_28_ForeachBinaryOpScalarList_cu_dda10a6925multi_tensor_apply_kernelINS1_28TensorListScalarListMetadataIdLi1EEENS1_25BinaryOpScalarListFunctorIdLi1ELi1ELi0EEEJSt10multipliesIdEEEEvT_T0_DpT1_,"ax",@progbits
	.align	128
.text._ZN2at6native61_GLOBAL__N__44eb8e94_28_ForeachBinaryOpScalarList_cu_dda10a6925multi_tensor_apply_kernelINS1_28TensorListScalarListMetadataIdLi1EEENS1_25BinaryOpScalarListFunctorIdLi1ELi1ELi0EEEJSt10multipliesIdEEEEvT_T0_DpT1_:
        .type           _ZN2at6native61_GLOBAL__N__44eb8e94_28_ForeachBinaryOpScalarList_cu_dda10a6925multi_tensor_apply_kernelINS1_28TensorListScalarListMetadataIdLi1EEENS1_25BinaryOpScalarListFunctorIdLi1ELi1ELi0EEEJSt10multipliesIdEEEEvT_T0_DpT1_,@function
        .size           _ZN2at6native61_GLOBAL__N__44eb8e94_28_ForeachBinaryOpScalarList_cu_dda10a6925multi_tensor_apply_kernelINS1_28TensorListScalarListMetadataIdLi1EEENS1_25BinaryOpScalarListFunctorIdLi1ELi1ELi0EEEJSt10multipliesIdEEEEvT_T0_DpT1_,(.L_x_4068 - _ZN2at6native61_GLOBAL__N__44eb8e94_28_ForeachBinaryOpScalarList_cu_dda10a6925multi_tensor_apply_kernelINS1_28TensorListScalarListMetadataIdLi1EEENS1_25BinaryOpScalarListFunctorIdLi1ELi1ELi0EEEJSt10multipliesIdEEEEvT_T0_DpT1_)
        .other          _ZN2at6native61_GLOBAL__N__44eb8e94_28_ForeachBinaryOpScalarList_cu_dda10a6925multi_tensor_apply_kernelINS1_28TensorListScalarListMetadataIdLi1EEENS1_25BinaryOpScalarListFunctorIdLi1ELi1ELi0EEEJSt10multipliesIdEEEEvT_T0_DpT1_,@"STO_CUDA_ENTRY STV_DEFAULT"
_ZN2at6native61_GLOBAL__N__44eb8e94_28_ForeachBinaryOpScalarList_cu_dda10a6925multi_tensor_apply_kernelINS1_28TensorListScalarListMetadataIdLi1EEENS1_25BinaryOpScalarListFunctorIdLi1ELi1ELi0EEEJSt10multipliesIdEEEEvT_T0_DpT1_:
        /* <DEDUP_REMOVED lines=25> */
.L_x_3807:
        /* <DEDUP_REMOVED lines=42> */
[----:B--2---:R-:W-:-:S02]  /*0430*/  DMUL R20, R4, R20 ;  /* 0x0000001404147228 */ /* 0x004fc40000000000 */
[----:B---3--:R-:W-:-:S05]  /*0440*/  DMUL R12, R4, R12 ;  /* 0x0000000c040c7228 */ /* 0x008fca0000000000 */
[----:B------:R2:W-:Y:S01]  /*0450*/  @P2 STG.E.64 desc[UR4][R8.64], R20 ;  /* 0x0000001408002986 */ /* 0x0005e2000c101b04 */
[C---:B----4-:R-:W-:Y:S02]  /*0460*/  DMUL R16, R4.reuse, R16 ;  /* 0x0000001004107228 */ /* 0x050fe40000000000 */
[----:B-----5:R-:W-:Y:S01]  /*0470*/  DMUL R18, R4, R18 ;  /* 0x0000001204127228 */ /* 0x020fe20000000000 */
        /* <DEDUP_REMOVED lines=9> */
.L_x_3806:
        /* <DEDUP_REMOVED lines=8> */
.L_x_3808:
        /* <DEDUP_REMOVED lines=12> */
[C---:B--2---:R-:W-:Y:S02]  /*0650*/  DMUL R14, R4.reuse, R14 ;  /* 0x0000000e040e7228 */ /* 0x044fe40000000000 */
[C---:B------:R-:W-:Y:S02]  /*0660*/  DMUL R12, R4.reuse, R12 ;  /* 0x0000000c040c7228 */ /* 0x040fe40000000000 */
[----:B---3--:R-:W-:-:S02]  /*0670*/  DMUL R10, R4, R10 ;  /* 0x0000000a040a7228 */ /* 0x008fc40000000000 */
[----:B------:R-:W-:-:S03]  /*0680*/  DMUL R8, R4, R8 ;  /* 0x0000000804087228 */ /* 0x000fc60000000000 */
[----:B------:R0:W-:Y:S04]  /*0690*/  STG.E.128 desc[UR4][R6.64], R12 ;  /* 0x0000000c06007986 */ /* 0x0001e8000c101d04 */
[----:B------:R0:W-:Y:S01]  /*06a0*/  STG.E.128 desc[UR4][R6.64+0x10], R8 ;  /* 0x0000100806007986 */ /* 0x0001e2000c101d04 */
[----:B------:R-:W-:Y:S05]  /*06b0*/  @!P0 BRA P1, `(.L_x_3808) ;  /* 0xfffffffc00b48947 */ /* 0x000fea000083ffff */
[----:B------:R-:W-:Y:S05]  /*06c0*/  EXIT ;  /* 0x000000000000794d */ /* 0x000fea0003800000 */
.L_x_3809:
        /* <DEDUP_REMOVED lines=11> */
.L_x_4068:


//--------------------- .text._ZN2at6native61_GLOBAL__N__44eb8e94_28_ForeachBinaryOpScalarList_cu_dda10a6925multi_tensor_apply_kernelINS1_28TensorListScalarListMetadataIsLi1EEENS1_25BinaryOpScalarListFunctorIsLi1ELi1ELi0EEEJSt10multipliesIsEEEEvT_T0_DpT1_ --------------------------
	.section	.text._ZN2at6native61_GLOBAL__N__44eb8e94_28_ForeachBinaryOpScalarList_cu_dda10a6925multi_tensor_apply_kernelINS1_28TensorListScalarListMetadataIsLi1EEENS1_25BinaryOpScalarListFunctorIsLi1ELi1ELi0EEEJSt10multipliesIsEEEEvT_T0_DpT1_,"ax",@progbits
	.align	128
.text._ZN2at6native61_GLOBAL__N__44eb8e94_28_ForeachBinaryOpScalarList_cu_dda10a6925multi_tensor_apply_kernelINS1_28TensorListScalarListMetadataIsLi1EEENS1_25BinaryOpScalarListFunctorIsLi1ELi1ELi0EEEJSt10multipliesIsEEEEvT_T0_DpT1_:
        .type           _ZN2at6native61_GLOBAL__N__44eb8e94_28_ForeachBinaryOpScalarList_cu_dda10a6925multi_tensor_apply_kernelINS1_28TensorListScalarListMetadataIsLi1EEENS1_25BinaryOpScalarListFunctorIsLi1ELi1ELi0EEEJSt10multipliesIsEEEEvT_T0_DpT1_,@function
        .size           _ZN2at6native61_GLOBAL__N__44eb8e94_28_ForeachBinaryOpScalarList_cu_dda10a6925multi_tensor_apply_kernelINS1_28TensorListScalarListMetadataIsLi1EEENS1_25BinaryOpScalarListFunctorIsLi1ELi1ELi0EEEJSt10multipliesIsEEEEvT_T0_DpT1_,(.L_x_4069 - _ZN2at6native61_GLOBAL__N__44eb8e94_28_ForeachBinaryOpScalarList_cu_dda10a6925multi_tensor_apply_kernelINS1_28TensorListScalarListMetadataIsLi1EEENS1_25BinaryOpScalarListFunctorIsLi1ELi1ELi0EEEJSt10multipliesIsEEEEvT_T0_DpT1_)
        .other          _ZN2at6native61_GLOBAL__N__44eb8e94_28_ForeachBinaryOpScalarList_cu_dda10a6925multi_tensor_apply_kernelINS1_28TensorListScalarListMetadataIsLi1EEENS1_25BinaryOpScalarListFunctorIsLi1ELi1ELi0EEEJSt10multipliesIsEEEEvT_T0_DpT1_,@"STO_CUDA_ENTRY STV_DEFAULT"
_ZN2at6native61_GLOBAL__N__44eb8e94_28_ForeachBinaryOpScalarList_cu_dda10a6925multi_tensor_apply_kernelINS1_28TensorListScalarListMetadataIsLi1EEENS1_25BinaryOpScalarListFunctorIsLi1ELi1ELi0EEEJSt10multipliesIsEEEEvT_T0_DpT1_:
        /* <DEDUP_REMOVED lines=27> */
.L_x_3811:
        /* <DEDUP_REMOVED lines=18> */
[----:B------:R-:W-:Y:S02]  /*02d0*/  ISETP.GE.U32.AND P2, PT, R11, 0x10000, PT ;  /* 0x000100000b00780c */ /* 0x000fe40003f46070 */
[----:B------:R-:W-:Y:S02]  /*02e0*/  IADD3 R9, P5, R10, R11, RZ ;  /* 0x0000000b0a097210 */ /* 0x000fe40007fbe0ff */
[----:B------:R-:W-:Y:S01]  /*02f0*/  LEA.HI.X R7, R7, R3, R8, 0x1, P4 ;  /* 0x0000000307077211 */ /* 0x000fe200020f0c08 */
[----:B------:R-:W3:Y:S01]  /*0300*/  @P0 LDG.E.U16 R19, desc[UR4][R12.64] ;  /* 0x000000040c130981 */ /* 0x000ee2000c1e1500 */
[----:B------:R-:W-:Y:S01]  /*0310*/  ISETP.LT.AND.EX P1, PT, R8, R5, !P1, P3 ;  /* 0x000000050800720c */ /* 0x000fe20004f21330 */
[----:B------:R-:W-:Y:S01]  /*0320*/  IMAD.X R18, RZ, RZ, R20, P5 ;  /* 0x000000ffff127224 */ /* 0x000fe200028e0614 */
[----:B------:R-:W-:-:S02]  /*0330*/  ISETP.LT.U32.AND P3, PT, R11, R0, PT ;  /* 0x000000000b00720c */ /* 0x000fc40003f61070 */
[C---:B------:R-:W-:Y:S02]  /*0340*/  ISETP.GE.U32.AND.EX P4, PT, R20.reuse, RZ, PT, P2 ;  /* 0x000000ff1400720c */ /* 0x040fe40003f86120 */
[C---:B------:R-:W-:Y:S02]  /*0350*/  ISETP.GE.U32.AND P2, PT, R9.reuse, 0x10000, PT ;  /* 0x000100000900780c */ /* 0x040fe40003f46070 */
[----:B------:R-:W-:Y:S02]  /*0360*/  ISETP.LT.AND.EX P3, PT, R20, R5, !P4, P3 ;  /* 0x000000051400720c */ /* 0x000fe40006761330 */
[C---:B------:R-:W-:Y:S02]  /*0370*/  ISETP.LT.U32.AND P4, PT, R9.reuse, R0, PT ;  /* 0x000000000900720c */ /* 0x040fe40003f81070 */
[----:B------:R-:W-:Y:S02]  /*0380*/  ISETP.GE.U32.AND.EX P2, PT, R18, RZ, PT, P2 ;  /* 0x000000ff1200720c */ /* 0x000fe40003f46120 */
[----:B------:R-:W-:-:S02]  /*0390*/  LEA R8, P6, R9, R2, 0x1 ;  /* 0x0000000209087211 */ /* 0x000fc400078c08ff */
[----:B------:R-:W-:Y:S02]  /*03a0*/  LEA R10, P5, R11, R2, 0x1 ;  /* 0x000000020b0a7211 */ /* 0x000fe400078a08ff */
[----:B------:R-:W-:Y:S02]  /*03b0*/  ISETP.LT.AND.EX P2, PT, R18, R5, !P2, P4 ;  /* 0x000000051200720c */ /* 0x000fe40005741340 */
[-CC-:B------:R-:W-:Y:S02]  /*03c0*/  LEA.HI.X R9, R9, R3.reuse, R18.reuse, 0x1, P6 ;  /* 0x0000000309097211 */ /* 0x180fe400030f0c12 */
[----:B------:R-:W-:Y:S02]  /*03d0*/  PRMT R18, RZ, 0x7610, R18 ;  /* 0x00007610ff127816 */ /* 0x000fe40000000012 */
[----:B------:R-:W-:Y:S02]  /*03e0*/  LEA.HI.X R11, R11, R3, R20, 0x1, P5 ;  /* 0x000000030b0b7211 */ /* 0x000fe400028f0c14 */
[----:B------:R-:W-:-:S02]  /*03f0*/  PRMT R21, RZ, 0x7610, R21 ;  /* 0x00007610ff157816 */ /* 0x000fc40000000015 */
[----:B------:R-:W-:Y:S01]  /*0400*/  PRMT R20, RZ, 0x7610, R20 ;  /* 0x00007610ff147816 */ /* 0x000fe20000000014 */
[----:B------:R-:W4:Y:S04]  /*0410*/  @P3 LDG.E.U16 R18, desc[UR4][R10.64] ;  /* 0x000000040a123981 */ /* 0x000f28000c1e1500 */
[----:B------:R-:W5:Y:S04]  /*0420*/  @P1 LDG.E.U16 R21, desc[UR4][R6.64] ;  /* 0x0000000406151981 */ /* 0x000f68000c1e1500 */
[----:B------:R-:W5:Y:S01]  /*0430*/  @P2 LDG.E.U16 R20, desc[UR4][R8.64] ;  /* 0x0000000408142981 */ /* 0x000f62000c1e1500 */
[----:B--2---:R-:W-:Y:S01]  /*0440*/  PRMT R22, R4, 0x9910, RZ ;  /* 0x0000991004167816 */ /* 0x004fe200000000ff */
[----:B------:R-:W-:Y:S01]  /*0450*/  IMAD.WIDE.U32 R16, R15, 0x4, R16 ;  /* 0x000000040f107825 */ /* 0x000fe200078e0010 */
[----:B----4-:R-:W-:-:S03]  /*0460*/  PRMT R23, R18, 0x9910, RZ ;  /* 0x0000991012177816 */ /* 0x010fc600000000ff */
[----:B------:R-:W-:Y:S01]  /*0470*/  IMAD.MOV.U32 R18, RZ, RZ, R22 ;  /* 0x000000ffff127224 */ /* 0x000fe200078e0016 */
[----:B---3--:R-:W-:Y:S01]  /*0480*/  PRMT R22, R19, 0x9910, RZ ;  /* 0x0000991013167816 */ /* 0x008fe200000000ff */
[----:B------:R-:W-:Y:S01]  /*0490*/  IMAD.MOV.U32 R19, RZ, RZ, R23 ;  /* 0x000000ffff137224 */ /* 0x000fe200078e0017 */
[----:B-----5:R-:W-:-:S03]  /*04a0*/  PRMT R23, R21, 0x9910, RZ ;  /* 0x0000991015177816 */ /* 0x020fc600000000ff */
[----:B------:R-:W-:Y:S01]  /*04b0*/  IMAD.MOV.U32 R21, RZ, RZ, R22 ;  /* 0x000000ffff157224 */ /* 0x000fe200078e0016 */
[----:B------:R-:W-:Y:S01]  /*04c0*/  PRMT R25, R20, 0x9910, RZ ;  /* 0x0000991014197816 */ /* 0x000fe200000000ff */
[C---:B------:R-:W-:Y:S02]  /*04d0*/  IMAD R19, R18.reuse, R19, RZ ;  /* 0x0000001312137224 */ /* 0x040fe400078e02ff */
[C---:B------:R-:W-:Y:S02]  /*04e0*/  IMAD R21, R18.reuse, R21, RZ ;  /* 0x0000001512157224 */ /* 0x040fe400078e02ff */
[C---:B------:R-:W-:Y:S02]  /*04f0*/  IMAD R23, R18.reuse, R23, RZ ;  /* 0x0000001712177224 */ /* 0x040fe400078e02ff */
[----:B------:R-:W-:Y:S01]  /*0500*/  IMAD R25, R18, R25, RZ ;  /* 0x0000001912197224 */ /* 0x000fe200078e02ff */
[----:B------:R3:W-:Y:S04]  /*0510*/  @P3 STG.E.U16 desc[UR4][R10.64], R19 ;  /* 0x000000130a003986 */ /* 0x0007e8000c101504 */
        /* <DEDUP_REMOVED lines=9> */
.L_x_3810:
[----:B------:R-:W0:Y:S02]  /*05b0*/  S2R R13, SR_TID.X ;  /* 0x00000000000d7919 */ /* 0x000e240000002100 */
[----:B0-----:R-:W-:-:S03]  /*05c0*/  IMAD.WIDE.U32 R6, R13, 0x4, RZ ;  /* 0x000000040d067825 */ /* 0x001fc600078e00ff */
[----:B------:R-:W-:-:S04]  /*05d0*/  ISETP.GE.U32.AND P0, PT, R6, R0, PT ;  /* 0x000000000600720c */ /* 0x000fc80003f06070 */
[----:B------:R-:W-:-:S04]  /*05e0*/  ISETP.GE.AND.EX P0, PT, R7, R5, PT, P0 ;  /* 0x000000050700720c */ /* 0x000fc80003f06300 */
[----:B------:R-:W-:-:S13]  /*05f0*/  ISETP.GT.U32.OR P0, PT, R13, 0x3fff, P0 ;  /* 0x00003fff0d00780c */ /* 0x000fda0000704470 */
[----:B------:R-:W-:Y:S05]  /*0600*/  @P0 EXIT ;  /* 0x000000000000094d */ /* 0x000fea0003800000 */
[----:B--2---:R-:W-:Y:S01]  /*0610*/  PRMT R12, R4, 0x9910, RZ ;  /* 0x00009910040c7816 */ /* 0x004fe200000000ff */
[----:B------:R-:W-:Y:S01]  /*0620*/  IMAD.MOV.U32 R10, RZ, RZ, RZ ;  /* 0x000000ffff0a7224 */ /* 0x000fe200078e00ff */
[----:B------:R-:W-:-:S06]  /*0630*/  ULDC UR6, c[0x0][0x0] ;  /* 0x0000000000067ab9 */ /* 0x000fcc0000000800 */
.L_x_3812:
[----:B------:R-:W-:-:S04]  /*0640*/  LEA R6, P0, R13, R2, 0x3 ;  /* 0x000000020d067211 */ /* 0x000fc800078018ff */
[----:B------:R-:W-:-:S05]  /*0650*/  LEA.HI.X R7, R13, R3, R10, 0x3, P0 ;  /* 0x000000030d077211 */ /* 0x000fca00000f1c0a */
[----:B------:R-:W2:Y:S01]  /*0660*/  LDG.E.64 R8, desc[UR4][R6.64] ;  /* 0x0000000406087981 */ /* 0x000ea2000c1e1b00 */
[----:B------:R-:W-:-:S04]  /*0670*/  IADD3 R13, P0, R13, UR6, RZ ;  /* 0x000000060d0d7c10 */ /* 0x000fc8000ff1e0ff */
[----:B------:R-:W-:Y:S01]  /*0680*/  ISETP.LT.U32.AND P1, PT, R13, 0x4000, PT ;  /* 0x000040000d00780c */ /* 0x000fe20003f21070 */
[----:B------:R-:W-:-:S05]  /*0690*/  IMAD.X R10, RZ, RZ, R10, P0 ;  /* 0x000000ffff0a7224 */ /* 0x000fca00000e060a */
[----:B------:R-:W-:Y:S02]  /*06a0*/  ISETP.LT.U32.AND.EX P1, PT, R10, RZ, PT, P1 ;  /* 0x000000ff0a00720c */ /* 0x000fe40003f21110 */
[C---:B--2---:R-:W-:Y:S02]  /*06b0*/  PRMT R11, R8.reuse, 0xbb32, RZ ;  /* 0x0000bb32080b7816 */ /* 0x044fe400000000ff */
[----:B------:R-:W-:Y:S02]  /*06c0*/  PRMT R14, R8, 0x9910, RZ ;  /* 0x00009910080e7816 */ /* 0x000fe400000000ff */
[C---:B------:R-:W-:Y:S01]  /*06d0*/  PRMT R4, R9.reuse, 0xbb32, RZ ;  /* 0x0000bb3209047816 */ /* 0x040fe200000000ff */
[----:B------:R-:W-:Y:S01]  /*06e0*/  IMAD.MOV.U32 R8, RZ, RZ, R11 ;  /* 0x000000ffff087224 */ /* 0x000fe200078e000b */
[----:B------:R-:W-:Y:S01]  /*06f0*/  PRMT R9, R9, 0x9910, RZ ;  /* 0x0000991009097816 */ /* 0x000fe200000000ff */
[----:B------:R-:W-:Y:S02]  /*0700*/  IMAD.MOV.U32 R11, RZ, RZ, R14 ;  /* 0x000000ffff0b7224 */ /* 0x000fe400078e000e */
[----:B------:R-:W-:-:S02]  /*0710*/  IMAD R4, R12, R4, RZ ;  /* 0x000000040c047224 */ /* 0x000fc400078e02ff */
[C---:B------:R-:W-:Y:S02]  /*0720*/  IMAD R9, R12.reuse, R9, RZ ;  /* 0x000000090c097224 */ /* 0x040fe400078e02ff */
[C---:B------:R-:W-:Y:S02]  /*0730*/  IMAD R8, R12.reuse, R8, RZ ;  /* 0x000000080c087224 */ /* 0x040fe400078e02ff */
[----:B------:R-:W-:Y:S01]  /*0740*/  IMAD R11, R12, R11, RZ ;  /* 0x0000000b0c0b7224 */ /* 0x000fe200078e02ff */
[----:B------:R-:W-:Y:S02]  /*0750*/  PRMT R9, R9, 0x5410, R4 ;  /* 0x0000541009097816 */ /* 0x000fe40000000004 */
[----:B------:R-:W-:Y:S02]  /*0760*/  SHF.L.U64.HI R4, R13, 0x2, R10 ;  /* 0x000000020d047819 */ /* 0x000fe4000001020a */
[----:B------:R-:W-:Y:S01]  /*0770*/  PRMT R8, R11, 0x5410, R8 ;  /* 0x000054100b087816 */ /* 0x000fe20000000008 */
[----:B------:R-:W-:-:S04]  /*0780*/  IMAD.SHL.U32 R11, R13, 0x4, RZ ;  /* 0x000000040d0b7824 */ /* 0x000fc800078e00ff */
[----:B------:R0:W-:Y:S01]  /*0790*/  STG.E.64 desc[UR4][R6.64], R8 ;  /* 0x0000000806007986 */ /* 0x0001e2000c101b04 */
[----:B------:R-:W-:-:S04]  /*07a0*/  ISETP.GE.U32.AND P0, PT, R11, R0, PT ;  /* 0x000000000b00720c */ /* 0x000fc80003f06070 */
[----:B------:R-:W-:-:S13]  /*07b0*/  ISETP.GE.AND.EX P0, PT, R4, R5, PT, P0 ;  /* 0x000000050400720c */ /* 0x000fda0003f06300 */
[----:B0-----:R-:W-:Y:S05]  /*07c0*/  @!P0 BRA P1, `(.L_x_3812) ;  /* 0xfffffffc009c8947 */ /* 0x001fea000083ffff */
[----:B------:R-:W-:Y:S05]  /*07d0*/  EXIT ;  /* 0x000000000000794d */ /* 0x000fea0003800000 */
.L_x_3813:
        /* <DEDUP_REMOVED lines=10> */
.L_x_4069:


//--------------------- .text._ZN2at6native61_GLOBAL__N__44eb8e94_28_ForeachBinaryOpScalarList_cu_dda10a6925multi_tensor_apply_kernelINS1_28TensorListScalarListMetadataIlLi1EEENS1_25BinaryOpScalarListFunctorIlLi1ELi1ELi0EEEJSt10multipliesIlEEEEvT_T0_DpT1_ --------------------------
	.section	.text._ZN2at6native61_GLOBAL__N__44eb8e94_28_ForeachBinaryOpScalarList_cu_dda10a6925multi_tensor_apply_kernelINS1_28TensorListScalarListMetadataIlLi1EEENS1_25BinaryOpScalarListFunctorIlLi1ELi1ELi0EEEJSt10multipliesIlEEEEvT_T0_DpT1_,"ax",@progbits
	.align	128
.text._ZN2at6native61_GLOBAL__N__44eb8e94_28_ForeachBinaryOpScalarList_cu_dda10a6925multi_tensor_apply_kernelINS1_28TensorListScalarListMetadataIlLi1EEENS1_25BinaryOpScalarListFunctorIlLi1ELi1ELi0EEEJSt10multipliesIlEEEEvT_T0_DpT1_:
        .type           _ZN2at6native61_GLOBAL__N__44eb8e94_28_ForeachBinaryOpScalarList_cu_dda10a6925multi_tensor_apply_kernelINS1_28TensorListScalarListMetadataIlLi1EEENS1_25BinaryOpScalarListFunctorIlLi1ELi1ELi0EEEJSt10multipliesIlEEEEvT_T0_DpT1_,@function
        .size           _ZN2at6native61_GLOBAL__N__44eb8e94_28_ForeachBinaryOpScalarList_cu_dda10a6925multi_tensor_apply_kernelINS1_28TensorListScalarListMetadataIlLi1EEENS1_25BinaryOpScalarListFunctorIlLi1ELi1ELi0EEEJSt10multipliesIlEEEEvT_T0_DpT1_,(.L_x_4070 - _ZN2at6native61_GLOBAL__N__44eb8e94_28_ForeachBinaryOpScalarList_cu_dda10a6925multi_tensor_apply_kernelINS1_28TensorListScalarListMetadataIlLi1EEENS1_25BinaryOpScalarListFunctorIlLi1ELi1ELi0EEEJSt10multipliesIlEEEEvT_T0_DpT1_)
        .other          _ZN2at6native61_GLOBAL__N__44eb8e94_28_ForeachBinaryOpScalarList_cu_dda10a6925multi_tensor_apply_kernelINS1_28TensorListScalarListMetadataIlLi1EEENS1_25BinaryOpScalarListFunctorIlLi1ELi1ELi0EEEJSt10multipliesIlEEEEvT_T0_DpT1_,@"STO_CUDA_ENTRY STV_DEFAULT"
_ZN2at6native61_GLOBAL__N__44eb8e94_28_ForeachBinaryOpScalarList_cu_dda10a6925multi_tensor_apply_kernelINS1_28TensorListScalarListMetadataIlLi1EEENS1_25BinaryOpScalarListFunctorIlLi1ELi1ELi0EEEJSt10multipliesIlEEEEvT_T0_DpT1_:
        /* <DEDUP_REMOVED lines=25> */
.L_x_3815:
        /* <DEDUP_REMOVED lines=10> */
[C---:B-1----:R-:W-:Y:S01]  /*0230*/  IADD3 R15, P0, R4.reuse, R13, RZ ;  /* 0x0000000d040f7210 */ /* 0x042fe20007f1e0ff */
[----:B------:R-:W-:-:S03]  /*0240*/  IMAD R12, R4, 0x3, RZ ;  /* 0x00000003040c7824 */ /* 0x000fc600078e02ff */
[C---:B------:R-:W-:Y:S01]  /*0250*/  ISETP.GE.U32.AND P1, PT, R15.reuse, 0x10000, PT ;  /* 0x000100000f00780c */ /* 0x040fe20003f26070 */
[----:B------:R-:W-:Y:S01]  /*0260*/  IMAD.X R19, RZ, RZ, R25, P0 ;  /* 0x000000ffff137224 */ /* 0x000fe200000e0619 */
[-C--:B------:R-:W-:Y:S02]  /*0270*/  IADD3 R5, P0, R12, R13.reuse, RZ ;  /* 0x0000000d0c057210 */ /* 0x080fe40007f1e0ff */
[----:B------:R-:W-:Y:S02]  /*0280*/  ISETP.LT.U32.AND P3, PT, R15, R0, PT ;  /* 0x000000000f00720c */ /* 0x000fe40003f61070 */
[C---:B------:R-:W-:Y:S02]  /*0290*/  ISETP.GE.U32.AND.EX P1, PT, R19.reuse, RZ, PT, P1 ;  /* 0x000000ff1300720c */ /* 0x040fe40003f26110 */
[----:B------:R-:W-:Y:S02]  /*02a0*/  LEA R13, P5, R4, R13, 0x1 ;  /* 0x0000000d040d7211 */ /* 0x000fe400078a08ff */
[----:B------:R-:W-:-:S02]  /*02b0*/  ISETP.LT.AND.EX P1, PT, R19, R2, !P1, P3 ;  /* 0x000000021300720c */ /* 0x000fc40004f21330 */
[----:B------:R-:W-:Y:S01]  /*02c0*/  LEA R14, P4, R15, R10, 0x3 ;  /* 0x0000000a0f0e7211 */ /* 0x000fe200078818ff */
[--C-:B------:R-:W-:Y:S01]  /*02d0*/  IMAD.X R21, RZ, RZ, R25.reuse, P5 ;  /* 0x000000ffff157224 */ /* 0x100fe200028e0619 */
[----:B------:R-:W-:Y:S01]  /*02e0*/  ISETP.GE.U32.AND P3, PT, R13, 0x10000, PT ;  /* 0x000100000d00780c */ /* 0x000fe20003f66070 */
[----:B------:R-:W-:Y:S01]  /*02f0*/  IMAD.X R25, RZ, RZ, R25, P0 ;  /* 0x000000ffff197224 */ /* 0x000fe200000e0619 */
[----:B------:R-:W-:Y:S02]  /*0300*/  ISETP.GE.U32.AND P5, PT, R5, 0x10000, PT ;  /* 0x000100000500780c */ /* 0x000fe40003fa6070 */
[----:B------:R-:W-:Y:S02]  /*0310*/  LEA.HI.X R15, R15, R11, R19, 0x3, P4 ;  /* 0x0000000b0f0f7211 */ /* 0x000fe400020f1c13 */
[----:B------:R-:W-:Y:S02]  /*0320*/  CS2R R18, SRZ ;  /* 0x0000000000127805 */ /* 0x000fe4000001ff00 */
[----:B------:R-:W-:-:S02]  /*0330*/  ISETP.LT.U32.AND P4, PT, R13, R0, PT ;  /* 0x000000000d00720c */ /* 0x000fc40003f81070 */
[----:B------:R-:W-:Y:S02]  /*0340*/  ISETP.GE.U32.AND.EX P3, PT, R21, RZ, PT, P3 ;  /* 0x000000ff1500720c */ /* 0x000fe40003f66130 */
[----:B------:R-:W-:Y:S01]  /*0350*/  ISETP.LT.U32.AND P0, PT, R5, R0, PT ;  /* 0x000000000500720c */ /* 0x000fe20003f01070 */
[----:B------:R-:W3:Y:S01]  /*0360*/  @P1 LDG.E.64 R18, desc[UR4][R14.64] ;  /* 0x000000040e121981 */ /* 0x000ee2000c1e1b00 */
[----:B------:R-:W-:Y:S02]  /*0370*/  ISETP.GE.U32.AND.EX P5, PT, R25, RZ, PT, P5 ;  /* 0x000000ff1900720c */ /* 0x000fe40003fa6150 */
[-C--:B------:R-:W-:Y:S02]  /*0380*/  ISETP.LT.AND.EX P3, PT, R21, R2.reuse, !P3, P4 ;  /* 0x000000021500720c */ /* 0x080fe40005f61340 */
[----:B------:R-:W-:Y:S02]  /*0390*/  ISETP.LT.AND.EX P0, PT, R25, R2, !P5, P0 ;  /* 0x000000021900720c */ /* 0x000fe40006f01300 */
[----:B------:R-:W-:-:S02]  /*03a0*/  LEA R12, P6, R13, R10, 0x3 ;  /* 0x0000000a0d0c7211 */ /* 0x000fc400078c18ff */
[----:B------:R-:W-:Y:S02]  /*03b0*/  LEA R20, P4, R5, R10, 0x3 ;  /* 0x0000000a05147211 */ /* 0x000fe400078818ff */
[-C--:B------:R-:W-:Y:S02]  /*03c0*/  LEA.HI.X R13, R13, R11.reuse, R21, 0x3, P6 ;  /* 0x0000000b0d0d7211 */ /* 0x080fe400030f1c15 */
[----:B------:R-:W-:Y:S02]  /*03d0*/  LEA.HI.X R21, R5, R11, R25, 0x3, P4 ;  /* 0x0000000b05157211 */ /* 0x000fe400020f1c19 */
[----:B------:R-:W-:-:S06]  /*03e0*/  CS2R R24, SRZ ;  /* 0x0000000000187805 */ /* 0x000fcc000001ff00 */
[----:B------:R-:W4:Y:S01]  /*03f0*/  @P0 LDG.E.64 R24, desc[UR4][R20.64] ;  /* 0x0000000414180981 */ /* 0x000f22000c1e1b00 */
[----:B--2---:R-:W-:-:S04]  /*0400*/  IMAD R23, R23, R8, RZ ;  /* 0x0000000817177224 */ /* 0x004fc800078e02ff */
[----:B------:R-:W-:Y:S02]  /*0410*/  IMAD R27, R9, R22, R23 ;  /* 0x00000016091b7224 */ /* 0x000fe400078e0217 */
[----:B------:R-:W-:-:S04]  /*0420*/  IMAD.WIDE.U32 R22, R22, R8, RZ ;  /* 0x0000000816167225 */ /* 0x000fc800078e00ff */
[----:B------:R-:W-:Y:S01]  /*0430*/  IMAD.IADD R23, R23, 0x1, R27 ;  /* 0x0000000117177824 */ /* 0x000fe200078e021b */
[----:B------:R-:W-:-:S06]  /*0440*/  CS2R R26, SRZ ;  /* 0x00000000001a7805 */ /* 0x000fcc000001ff00 */
[----:B------:R-:W2:Y:S01]  /*0450*/  @P3 LDG.E.64 R26, desc[UR4][R12.64] ;  /* 0x000000040c1a3981 */ /* 0x000ea2000c1e1b00 */
[----:B---3--:R-:W-:-:S04]  /*0460*/  IMAD R5, R19, R8, RZ ;  /* 0x0000000813057224 */ /* 0x008fc800078e02ff */
[----:B------:R-:W-:Y:S02]  /*0470*/  IMAD R5, R9, R18, R5 ;  /* 0x0000001209057224 */ /* 0x000fe400078e0205 */
[----:B------:R-:W-:-:S04]  /*0480*/  IMAD.WIDE.U32 R18, R18, R8, RZ ;  /* 0x0000000812127225 */ /* 0x000fc800078e00ff */
[----:B------:R-:W-:Y:S02]  /*0490*/  IMAD.IADD R19, R19, 0x1, R5 ;  /* 0x0000000113137824 */ /* 0x000fe400078e0205 */
[----:B----4-:R-:W-:-:S04]  /*04a0*/  IMAD R25, R25, R8, RZ ;  /* 0x0000000819197224 */ /* 0x010fc800078e02ff */
[----:B------:R-:W-:Y:S02]  /*04b0*/  IMAD R29, R9, R24, R25 ;  /* 0x00000018091d7224 */ /* 0x000fe400078e0219 */
[----:B------:R-:W-:Y:S01]  /*04c0*/  IMAD.WIDE.U32 R24, R24, R8, RZ ;  /* 0x0000000818187225 */ /* 0x000fe200078e00ff */
[----:B------:R3:W-:Y:S03]  /*04d0*/  @P2 STG.E.64 desc[UR4][R16.64], R22 ;  /* 0x0000001610002986 */ /* 0x0007e6000c101b04 */
[----:B------:R-:W-:Y:S02]  /*04e0*/  IMAD.IADD R25, R25, 0x1, R29 ;  /* 0x0000000119197824 */ /* 0x000fe400078e021d */
[----:B------:R-:W-:Y:S01]  /*04f0*/  IMAD.WIDE.U32 R6, R4, 0x4, R6 ;  /* 0x0000000404067825 */ /* 0x000fe200078e0006 */
[----:B------:R3:W-:Y:S02]  /*0500*/  @P1 STG.E.64 desc[UR4][R14.64], R18 ;  /* 0x000000120e001986 */ /* 0x0007e4000c101b04 */
[----:B------:R-:W-:-:S04]  /*0510*/  ISETP.LT.U32.AND P1, PT, R6, R0, PT ;  /* 0x000000000600720c */ /* 0x000fc80003f21070 */
[----:B------:R-:W-:Y:S01]  /*0520*/  ISETP.LT.AND.EX P1, PT, R7, R2, PT, P1 ;  /* 0x000000020700720c */ /* 0x000fe20003f21310 */
[----:B--2---:R-:W-:-:S04]  /*0530*/  IMAD R5, R27, R8, RZ ;  /* 0x000000081b057224 */ /* 0x004fc800078e02ff */
[----:B------:R-:W-:Y:S02]  /*0540*/  IMAD R5, R9, R26, R5 ;  /* 0x0000001a09057224 */ /* 0x000fe400078e0205 */
[----:B------:R-:W-:-:S04]  /*0550*/  IMAD.WIDE.U32 R26, R26, R8, RZ ;  /* 0x000000081a1a7225 */ /* 0x000fc800078e00ff */
[----:B------:R-:W-:-:S05]  /*0560*/  IMAD.IADD R27, R27, 0x1, R5 ;  /* 0x000000011b1b7824 */ /* 0x000fca00078e0205 */
[----:B------:R3:W-:Y:S04]  /*0570*/  @P3 STG.E.64 desc[UR4][R12.64], R26 ;  /* 0x0000001a0c003986 */ /* 0x0007e8000c101b04 */
[----:B------:R3:W-:Y:S01]  /*0580*/  @P0 STG.E.64 desc[UR4][R20.64], R24 ;  /* 0x0000001814000986 */ /* 0x0007e2000c101b04 */
[----:B------:R-:W-:-:S04]  /*0590*/  ISETP.GE.U32.AND P0, PT, R6, 0x10000, PT ;  /* 0x000100000600780c */ /* 0x000fc80003f06070 */
[----:B------:R-:W-:-:S13]  /*05a0*/  ISETP.GE.U32.AND.EX P0, PT, R7, RZ, PT, P0 ;  /* 0x000000ff0700720c */ /* 0x000fda0003f06100 */
[----:B---3--:R-:W-:Y:S05]  /*05b0*/  @!P0 BRA P1, `(.L_x_3815) ;  /* 0xfffffff800f48947 */ /* 0x008fea000083ffff */
[----:B------:R-:W-:Y:S05]  /*05c0*/  EXIT ;  /* 0x000000000000794d */ /* 0x000fea0003800000 */
.L_x_3814:
        /* <DEDUP_REMOVED lines=8> */
.L_x_3816:
[----:B------:R-:W-:-:S04]  /*0650*/  LEA R16, P0, R18, R10, 0x5 ;  /* 0x0000000a12107211 */ /* 0x000fc800078028ff */
[----:B------:R-:W-:-:S05]  /*0660*/  LEA.HI.X R17, R18, R11, R3, 0x5, P0 ;  /* 0x0000000b12117211 */ /* 0x000fca00000f2c03 */
[----:B------:R-:W2:Y:S04]  /*0670*/  LDG.E.128 R4, desc[UR4][R16.64] ;  /* 0x0000000410047981 */ /* 0x000ea8000c1e1d00 */
[----:B------:R-:W3:Y:S01]  /*0680*/  LDG.E.128 R12, desc[UR4][R16.64+0x10] ;  /* 0x00001004100c7981 */ /* 0x000ee2000c1e1d00 */
[----:B------:R-:W-:-:S04]  /*0690*/  IADD3 R18, P0, R18, UR6, RZ ;  /* 0x0000000612127c10 */ /* 0x000fc8000ff1e0ff */
[----:B------:R-:W-:Y:S01]  /*06a0*/  ISETP.LT.U32.AND P1, PT, R18, 0x4000, PT ;  /* 0x000040001200780c */ /* 0x000fe20003f21070 */
[----:B------:R-:W-:-:S05]  /*06b0*/  IMAD.X R3, RZ, RZ, R3, P0 ;  /* 0x000000ffff037224 */ /* 0x000fca00000e0603 */
[----:B------:R-:W-:Y:S01]  /*06c0*/  ISETP.LT.U32.AND.EX P1, PT, R3, RZ, PT, P1 ;  /* 0x000000ff0300720c */ /* 0x000fe20003f21110 */
[-C--:B--2---:R-:W-:Y:S02]  /*06d0*/  IMAD R21, R7, R8.reuse, RZ ;  /* 0x0000000807157224 */ /* 0x084fe400078e02ff */
[----:B------:R-:W-:Y:S02]  /*06e0*/  IMAD R19, R5, R8, RZ ;  /* 0x0000000805137224 */ /* 0x000fe400078e02ff */
[----:B------:R-:W-:Y:S02]  /*06f0*/  IMAD R21, R9, R6, R21 ;  /* 0x0000000609157224 */ /* 0x000fe400078e0215 */
[----:B------:R-:W-:-:S04]  /*0700*/  IMAD.WIDE.U32 R6, R6, R8, RZ ;  /* 0x0000000806067225 */ /* 0x000fc800078e00ff */
[-C--:B---3--:R-:W-:Y:S02]  /*0710*/  IMAD R13, R13, R8.reuse, RZ ;  /* 0x000000080d0d7224 */ /* 0x088fe400078e02ff */
[----:B------:R-:W-:Y:S02]  /*0720*/  IMAD R23, R15, R8, RZ ;  /* 0x000000080f177224 */ /* 0x000fe400078e02ff */
[----:B------:R-:W-:Y:S02]  /*0730*/  IMAD R19, R9, R4, R19 ;  /* 0x0000000409137224 */ /* 0x000fe400078e0213 */
[----:B------:R-:W-:-:S04]  /*0740*/  IMAD.WIDE.U32 R4, R4, R8, RZ ;  /* 0x0000000804047225 */ /* 0x000fc800078e00ff */
[----:B------:R-:W-:Y:S02]  /*0750*/  IMAD.IADD R7, R7, 0x1, R21 ;  /* 0x0000000107077824 */ /* 0x000fe400078e0215 */
[C---:B------:R-:W-:Y:S02]  /*0760*/  IMAD R21, R9.reuse, R12, R13 ;  /* 0x0000000c09157224 */ /* 0x040fe400078e020d */
[----:B------:R-:W-:Y:S02]  /*0770*/  IMAD R23, R9, R14, R23 ;  /* 0x0000000e09177224 */ /* 0x000fe400078e0217 */
[----:B------:R-:W-:-:S04]  /*0780*/  IMAD.WIDE.U32 R12, R12, R8, RZ ;  /* 0x000000080c0c7225 */ /* 0x000fc800078e00ff */
[----:B------:R-:W-:-:S04]  /*0790*/  IMAD.WIDE.U32 R14, R14, R8, RZ ;  /* 0x000000080e0e7225 */ /* 0x000fc800078e00ff */
[----:B------:R-:W-:Y:S02]  /*07a0*/  IMAD.IADD R5, R5, 0x1, R19 ;  /* 0x0000000105057824 */ /* 0x000fe400078e0213 */
[----:B------:R-:W-:Y:S02]  /*07b0*/  IMAD.IADD R13, R13, 0x1, R21 ;  /* 0x000000010d0d7824 */ /* 0x000fe400078e0215 */
[----:B------:R-:W-:Y:S01]  /*07c0*/  IMAD.IADD R23, R15, 0x1, R23 ;  /* 0x000000010f177824 */ /* 0x000fe200078e0217 */
[----:B------:R0:W-:Y:S02]  /*07d0*/  STG.E.128 desc[UR4][R16.64], R4 ;  /* 0x0000000410007986 */ /* 0x0001e4000c101d04 */
[----:B0-----:R-:W-:Y:S02]  /*07e0*/  IMAD.MOV.U32 R5, RZ, RZ, R13 ;  /* 0x000000ffff057224 */ /* 0x001fe400078e000d */
[----:B------:R-:W-:Y:S02]  /*07f0*/  IMAD.MOV.U32 R6, RZ, RZ, R14 ;  /* 0x000000ffff067224 */ /* 0x000fe400078e000e */
[----:B------:R-:W-:-:S02]  /*0800*/  IMAD.MOV.U32 R7, RZ, RZ, R23 ;  /* 0x000000ffff077224 */ /* 0x000fc400078e0017 */
        /* <DEDUP_REMOVED lines=8> */
.L_x_3817:
        /* <DEDUP_REMOVED lines=15> */
.L_x_4070:


//--------------------- .text._ZN2at6native61_GLOBAL__N__44eb8e94_28_ForeachBinaryOpScalarList_cu_dda10a6925multi_tensor_apply_kernelINS1_28TensorListScalarListMetadataIiLi1EEENS1_25BinaryOpScalarListFunctorIiLi1ELi1ELi0EEEJSt10multipliesIiEEEEvT_T0_DpT1_ --------------------------
	.section	.text._ZN2at6native61_GLOBAL__N__44eb8e94_28_ForeachBinaryOpScalarList_cu_dda10a6925multi_tensor_apply_kernelINS1_28TensorListScalarListMetadataIiLi1EEENS1_25BinaryOpScalarListFunctorIiLi1ELi1ELi0EEEJSt10multipliesIiEEEEvT_T0_DpT1_,"ax",@progbits
	.align	128
.text._ZN2at6native61_GLOBAL__N__44eb8e94_28_ForeachBinaryOpScalarList_cu_dda10a6925multi_tensor_apply_kernelINS1_28TensorListScalarListMetadataIiLi1EEENS1_25BinaryOpScalarListFunctorIiLi1ELi1ELi0EEEJSt10multipliesIiEEEEvT_T0_DpT1_:
        .type           _ZN2at6native61_GLOBAL__N__44eb8e94_28_ForeachBinaryOpScalarList_cu_dda10a6925multi_tensor_apply_kernelINS1_28TensorListScalarListMetadataIiLi1EEENS1_25BinaryOpScalarListFunctorIiLi1ELi1ELi0EEEJSt10multipliesIiEEEEvT_T0_DpT1_,@function
        .size           _ZN2at6native61_GLOBAL__N__44eb8e94_28_ForeachBinaryOpScalarList_cu_dda10a6925multi_tensor_apply_kernelINS1_28TensorListScalarListMetadataIiLi1EEENS1_25BinaryOpScalarListFunctorIiLi1ELi1ELi0EEEJSt10multipliesIiEEEEvT_T0_DpT1_,(.L_x_4071 - _ZN2at6native61_GLOBAL__N__44eb8e94_28_ForeachBinaryOpScalarList_cu_dda10a6925multi_tensor_apply_kernelINS1_28TensorListScalarListMetadataIiLi1EEENS1_25BinaryOpScalarListFunctorIiLi1ELi1ELi0EEEJSt10multipliesIiEEEEvT_T0_DpT1_)
        .other          _ZN2at6native61_GLOBAL__N__44eb8e94_28_ForeachBinaryOpScalarList_cu_dda10a6925multi_tensor_apply_kernelINS1_28TensorListScalarListMetadataIiLi1EEENS1_25BinaryOpScalarListFunctorIiLi1ELi1ELi0EEEJSt10multipliesIiEEEEvT_T0_DpT1_,@"STO_CUDA_ENTRY STV_DEFAULT"
_ZN2at6native61_GLOBAL__N__44eb8e94_28_ForeachBinaryOpScalarList_cu_dda10a6925multi_tensor_apply_kernelINS1_28TensorListScalarListMetadataIiLi1EEENS1_25BinaryOpScalarListFunctorIiLi1ELi1ELi0EEEJSt10multipliesIiEEEEvT_T0_DpT1_:
        /* <DEDUP_REMOVED lines=27> */
.L_x_3819:
        /* <DEDUP_REMOVED lines=42> */
[C---:B--2---:R-:W-:Y:S02]  /*0450*/  IMAD R19, R0.reuse, R19, RZ ;  /* 0x0000001300137224 */ /* 0x044fe400078e02ff */
[C---:B---3--:R-:W-:Y:S02]  /*0460*/  IMAD R25, R0.reuse, R25, RZ ;  /* 0x0000001900197224 */ /* 0x048fe400078e02ff */
[C---:B----4-:R-:W-:Y:S02]  /*0470*/  IMAD R21, R0.reuse, R21, RZ ;  /* 0x0000001500157224 */ /* 0x050fe400078e02ff */
[----:B-----5:R-:W-:-:S03]  /*0480*/  IMAD R23, R0, R23, RZ ;  /* 0x0000001700177224 */ /* 0x020fc600078e02ff */
        /* <DEDUP_REMOVED lines=10> */
.L_x_3818:
        /* <DEDUP_REMOVED lines=8> */
.L_x_3820:
        /* <DEDUP_REMOVED lines=11> */
[C---:B--2---:R-:W-:Y:S02]  /*0660*/  IMAD R11, R0.reuse, R11, RZ ;  /* 0x0000000b000b7224 */ /* 0x044fe400078e02ff */
[C---:B------:R-:W-:Y:S02]  /*0670*/  IMAD R10, R0.reuse, R10, RZ ;  /* 0x0000000a000a7224 */ /* 0x040fe400078e02ff */
[----:B------:R-:W-:-:S02]  /*0680*/  IMAD R9, R0, R9, RZ ;  /* 0x0000000900097224 */ /* 0x000fc400078e02ff */
[----:B------:R-:W-:-:S05]  /*0690*/  IMAD R8, R0, R8, RZ ;  /* 0x0000000800087224 */ /* 0x000fca00078e02ff */
[----:B------:R0:W-:Y:S01]  /*06a0*/  STG.E.128 desc[UR4][R6.64], R8 ;  /* 0x0000000806007986 */ /* 0x0001e2000c101d04 */
[----:B------:R-:W-:Y:S05]  /*06b0*/  @!P0 BRA P1, `(.L_x_3820) ;  /* 0xfffffffc00bc8947 */ /* 0x000fea000083ffff */
[----:B------:R-:W-:Y:S05]  /*06c0*/  EXIT ;  /* 0x000000000000794d */ /* 0x000fea0003800000 */
.L_x_3821:
        /* <DEDUP_REMOVED lines=11> */
.L_x_4071:


//--------------------- .text._ZN2at6native61_GLOBAL__N__44eb8e94_28_ForeachBinaryOpScalarList_cu_dda10a6925multi_tensor_apply_kernelINS1_28TensorListScalarListMetadataIaLi1EEENS1_25BinaryOpScalarListFunctorIaLi1ELi1ELi0EEEJSt10multipliesIaEEEEvT_T0_DpT1_ --------------------------
	.section	.text._ZN2at6native61_GLOBAL__N__44eb8e94_28_ForeachBinaryOpScalarList_cu_dda10a6925multi_tensor_apply_kernelINS1_28TensorListScalarListMetadataIaLi1EEENS1_25BinaryOpScalarListFunctorIaLi1ELi1ELi0EEEJSt10multipliesIaEEEEvT_T0_DpT1_,"ax",@progbits
	.align	128
.text._ZN2at6native61_GLOBAL__N__44eb8e94_28_ForeachBinaryOpScalarList_cu_dda10a6925multi_tensor_apply_kernelINS1_28TensorListScalarListMetadataIaLi1EEENS1_25BinaryOpScalarListFunctorIaLi1ELi1ELi0EEEJSt10multipliesIaEEEEvT_T0_DpT1_:
        .type           _ZN2at6native61_GLOBAL__N__44eb8e94_28_ForeachBinaryOpScalarList_cu_dda10a6925multi_tensor_apply_kernelINS1_28TensorListScalarListMetadataIaLi1EEENS1_25BinaryOpScalarListFunctorIaLi1ELi1ELi0EEEJSt10multipliesIaEEEEvT_T0_DpT1_,@function
        .size           _ZN2at6native61_GLOBAL__N__44eb8e94_28_ForeachBinaryOpScalarList_cu_dda10a6925multi_tensor_apply_kernelINS1_28TensorListScalarListMetadataIaLi1EEENS1_25BinaryOpScalarListFunctorIaLi1ELi1ELi0EEEJSt10multipliesIaEEEEvT_T0_DpT1_,(.L_x_4072 - _ZN2at6native61_GLOBAL__N__44eb8e94_28_ForeachBinaryOpScalarList_cu_dda10a6925multi_tensor_apply_kernelINS1_28TensorListScalarListMetadataIaLi1EEENS1_25BinaryOpScalarListFunctorIaLi1ELi1ELi0EEEJSt10multipliesIaEEEEvT_T0_DpT1_)
        .other          _ZN2at6native61_GLOBAL__N__44eb8e94_28_ForeachBinaryOpScalarList_cu_dda10a6925multi_tensor_apply_kernelINS1_28TensorListScalarListMetadataIaLi1EEENS1_25BinaryOpScalarListFunctorIaLi1ELi1ELi0EEEJSt10multipliesIaEEEEvT_T0_DpT1_,@"STO_CUDA_ENTRY STV_DEFAULT"
_ZN2at6native61_GLOBAL__N__44eb8e94_28_ForeachBinaryOpScalarList_cu_dda10a6925multi_tensor_apply_kernelINS1_28TensorListScalarListMetadataIaLi1EEENS1_25BinaryOpScalarListFunctorIaLi1ELi1ELi0EEEJSt10multipliesIaEEEEvT_T0_DpT1_:
        /* <DEDUP_REMOVED lines=25> */
.L_x_3823:
        /* <DEDUP_REMOVED lines=22> */
[----:B------:R-:W-:Y:S02]  /*02f0*/  ISETP.LT.U32.AND P5, PT, R8, R11, PT ;  /* 0x0000000b0800720c */ /* 0x000fe40003fa1070 */
[----:B------:R-:W-:Y:S02]  /*0300*/  ISETP.GE.U32.AND.EX P2, PT, R9, RZ, PT, P2 ;  /* 0x000000ff0900720c */ /* 0x000fe40003f46120 */
[----:B------:R-:W-:Y:S02]  /*0310*/  ISETP.LT.AND.EX P0, PT, R7, R13, !P3, P0 ;  /* 0x0000000d0700720c */ /* 0x000fe40005f01300 */
[----:B------:R-:W-:-:S02]  /*0320*/  IADD3 R4, P3, R4, R10, RZ ;  /* 0x0000000a04047210 */ /* 0x000fc40007f7e0ff */
[-C--:B------:R-:W-:Y:S02]  /*0330*/  IADD3 R2, P6, R2, R10.reuse, RZ ;  /* 0x0000000a02027210 */ /* 0x080fe40007fde0ff */
[----:B------:R-:W-:Y:S01]  /*0340*/  ISETP.LT.AND.EX P2, PT, R9, R13, !P2, P5 ;  /* 0x0000000d0900720c */ /* 0x000fe20005741350 */
[--C-:B------:R-:W-:Y:S01]  /*0350*/  IMAD.X R5, R5, 0x1, R12.reuse, P3 ;  /* 0x0000000105057824 */ /* 0x100fe200018e060c */
[-C--:B------:R-:W-:Y:S01]  /*0360*/  IADD3 R8, P3, R8, R10.reuse, RZ ;  /* 0x0000000a08087210 */ /* 0x080fe20007f7e0ff */
[--C-:B------:R-:W-:Y:S01]  /*0370*/  IMAD.X R3, R3, 0x1, R12.reuse, P6 ;  /* 0x0000000103037824 */ /* 0x100fe200030e060c */
[----:B------:R-:W-:Y:S02]  /*0380*/  IADD3 R6, P6, R6, R10, RZ ;  /* 0x0000000a06067210 */ /* 0x000fe40007fde0ff */
[----:B------:R-:W-:Y:S01]  /*0390*/  PRMT R19, RZ, 0x7610, R19 ;  /* 0x00007610ff137816 */ /* 0x000fe20000000013 */
[--C-:B------:R-:W-:Y:S01]  /*03a0*/  IMAD.X R9, R9, 0x1, R12.reuse, P3 ;  /* 0x0000000109097824 */ /* 0x100fe200018e060c */
[----:B------:R-:W-:Y:S01]  /*03b0*/  PRMT R21, RZ, 0x7610, R21 ;  /* 0x00007610ff157816 */ /* 0x000fe20000000015 */
[----:B------:R-:W-:Y:S01]  /*03c0*/  IMAD.X R7, R7, 0x1, R12, P6 ;  /* 0x0000000107077824 */ /* 0x000fe200030e060c */
[----:B------:R-:W-:Y:S01]  /*03d0*/  PRMT R18, RZ, 0x7610, R18 ;  /* 0x00007610ff127816 */ /* 0x000fe20000000012 */
[----:B------:R-:W2:Y:S04]  /*03e0*/  @P4 LDG.E.U8 R20, desc[UR4][R4.64] ;  /* 0x0000000404144981 */ /* 0x000ea8000c1e1100 */
[----:B------:R-:W3:Y:S04]  /*03f0*/  @P1 LDG.E.U8 R19, desc[UR4][R2.64] ;  /* 0x0000000402131981 */ /* 0x000ee8000c1e1100 */
[----:B------:R-:W4:Y:S04]  /*0400*/  @P2 LDG.E.U8 R21, desc[UR4][R8.64] ;  /* 0x0000000408152981 */ /* 0x000f28000c1e1100 */
[----:B------:R-:W5:Y:S01]  /*0410*/  @P0 LDG.E.U8 R18, desc[UR4][R6.64] ;  /* 0x0000000406120981 */ /* 0x000f62000c1e1100 */
[----:B------:R-:W-:Y:S01]  /*0420*/  IMAD.WIDE.U32 R16, R15, 0x4, R16 ;  /* 0x000000040f107825 */ /* 0x000fe200078e0010 */
[----:B--2---:R-:W-:-:S02]  /*0430*/  PRMT R20, R20, 0x9910, RZ ;  /* 0x0000991014147816 */ /* 0x004fc400000000ff */
[----:B---3--:R-:W-:Y:S02]  /*0440*/  PRMT R19, R19, 0x9910, RZ ;  /* 0x0000991013137816 */ /* 0x008fe400000000ff */
[----:B----4-:R-:W-:Y:S01]  /*0450*/  PRMT R25, R21, 0x9910, RZ ;  /* 0x0000991015197816 */ /* 0x010fe200000000ff */
[----:B------:R-:W-:Y:S01]  /*0460*/  IMAD.MOV.U32 R21, RZ, RZ, R20 ;  /* 0x000000ffff157224 */ /* 0x000fe200078e0014 */
[----:B-----5:R-:W-:Y:S01]  /*0470*/  PRMT R23, R18, 0x9910, RZ ;  /* 0x0000991012177816 */ /* 0x020fe200000000ff */
[C---:B------:R-:W-:Y:S02]  /*0480*/  IMAD R19, R0.reuse, R19, RZ ;  /* 0x0000001300137224 */ /* 0x040fe400078e02ff */
[C---:B------:R-:W-:Y:S02]  /*0490*/  IMAD R21, R0.reuse, R21, RZ ;  /* 0x0000001500157224 */ /* 0x040fe400078e02ff */
[C---:B------:R-:W-:Y:S02]  /*04a0*/  IMAD R23, R0.reuse, R23, RZ ;  /* 0x0000001700177224 */ /* 0x040fe400078e02ff */
[----:B------:R-:W-:Y:S01]  /*04b0*/  IMAD R25, R0, R25, RZ ;  /* 0x0000001900197224 */ /* 0x000fe200078e02ff */
        /* <DEDUP_REMOVED lines=10> */
.L_x_3822:
        /* <DEDUP_REMOVED lines=8> */
.L_x_3824:
        /* <DEDUP_REMOVED lines=8> */
[C---:B------:R-:W-:Y:S02]  /*0660*/  LOP3.LUT R7, R4.reuse, 0xff, RZ, 0xc0, !PT ;  /* 0x000000ff04077812 */ /* 0x040fe400078ec0ff */
[C---:B------:R-:W-:Y:S02]  /*0670*/  PRMT R5, R4.reuse, 0x7772, RZ ;  /* 0x0000777204057816 */ /* 0x040fe400000000ff */
[----:B------:R-:W-:Y:S01]  /*0680*/  PRMT R6, R4, 0x7773, RZ ;  /* 0x0000777304067816 */ /* 0x000fe200000000ff */
[C---:B------:R-:W-:Y:S02]  /*0690*/  IMAD R7, R0.reuse, R7, RZ ;  /* 0x0000000700077224 */ /* 0x040fe400078e02ff */
[----:B------:R-:W-:-:S02]  /*06a0*/  IMAD R4, R0, R9, RZ ;  /* 0x0000000900047224 */ /* 0x000fc400078e02ff */
[----:B------:R-:W-:Y:S02]  /*06b0*/  IMAD.MOV.U32 R9, RZ, RZ, R6 ;  /* 0x000000ffff097224 */ /* 0x000fe400078e0006 */
[----:B------:R-:W-:Y:S01]  /*06c0*/  IMAD R5, R0, R5, RZ ;  /* 0x0000000500057224 */ /* 0x000fe200078e02ff */
[----:B------:R-:W-:Y:S01]  /*06d0*/  PRMT R6, R4, 0x7604, R7 ;  /* 0x0000760404067816 */ /* 0x000fe20000000007 */
[----:B------:R-:W-:-:S03]  /*06e0*/  IMAD R4, R0, R9, RZ ;  /* 0x0000000900047224 */ /* 0x000fc600078e02ff */
        /* <DEDUP_REMOVED lines=9> */
.L_x_3825:
        /* <DEDUP_REMOVED lines=16> */
.L_x_4072:


//--------------------- .text._ZN2at6native61_GLOBAL__N__44eb8e94_28_ForeachBinaryOpScalarList_cu_dda10a6925multi_tensor_apply_kernelINS1_28TensorListScalarListMetadataIhLi1EEENS1_25BinaryOpScalarListFunctorIhLi1ELi1ELi0EEEJSt10multipliesIhEEEEvT_T0_DpT1_ --------------------------
	.section	.text._ZN2at6native61_GLOBAL__N__44eb8e94_28_ForeachBinaryOpScalarList_cu_dda10a6925multi_tensor_apply_kernelINS1_28TensorListScalarListMetadataIhLi1EEENS1_25BinaryOpScalarListFunctorIhLi1ELi1ELi0EEEJSt10multipliesIhEEEEvT_T0_DpT1_,"ax",@progbits
	.align	128
.text._ZN2at6native61_GLOBAL__N__44eb8e94_28_ForeachBinaryOpScalarList_cu_dda10a6925multi_tensor_apply_kernelINS1_28TensorListScalarListMetadataIhLi1EEENS1_25BinaryOpScalarListFunctorIhLi1ELi1ELi0EEEJSt10multipliesIhEEEEvT_T0_DpT1_:
        .type           _ZN2at6native61_GLOBAL__N__44eb8e94_28_ForeachBinaryOpScalarList_cu_dda10a6925multi_tensor_apply_kernelINS1_28TensorListScalarListMetadataIhLi1EEENS1_25BinaryOpScalarListFunctorIhLi1ELi1ELi0EEEJSt10multipliesIhEEEEvT_T0_DpT1_,@function
        .size           _ZN2at6native61_GLOBAL__N__44eb8e94_28_ForeachBinaryOpScalarList_cu_dda10a6925multi_tensor_apply_kernelINS1_28TensorListScalarListMetadataIhLi1EEENS1_25BinaryOpScalarListFunctorIhLi1ELi1ELi0EEEJSt10multipliesIhEEEEvT_T0_DpT1_,(.L_x_4073 - _ZN2at6native61_GLOBAL__N__44eb8e94_28_ForeachBinaryOpScalarList_cu_dda10a6925multi_tensor_apply_kernelINS1_28TensorListScalarListMetadataIhLi1EEENS1_25BinaryOpScalarListFunctorIhLi1ELi1ELi0EEEJSt10multipliesIhEEEEvT_T0_DpT1_)
        .other          _ZN2at6native61_GLOBAL__N__44eb8e94_28_ForeachBinaryOpScalarList_cu_dda10a6925multi_tensor_apply_kernelINS1_28TensorListScalarListMetadataIhLi1EEENS1_25BinaryOpScalarListFunctorIhLi1ELi1ELi0EEEJSt10multipliesIhEEEEvT_T0_DpT1_,@"STO_CUDA_ENTRY STV_DEFAULT"
_ZN2at6native61_GLOBAL__N__44eb8e94_28_ForeachBinaryOpScalarList_cu_dda10a6925multi_tensor_apply_kernelINS1_28TensorListScalarListMetadataIhLi1EEENS1_25BinaryOpScalarListFunctorIhLi1ELi1ELi0EEEJSt10multipliesIhEEEEvT_T0_DpT1_:
        /* <DEDUP_REMOVED lines=25> */
.L_x_3827:
        /* <DEDUP_REMOVED lines=61> */
.L_x_3826:
        /* <DEDUP_REMOVED lines=8> */
.L_x_3828:
        /* <DEDUP_REMOVED lines=26> */
.L_x_3829:
        /* <DEDUP_REMOVED lines=16> */
.L_x_4073:


//--------------------- .text._ZN2at6native61_GLOBAL__N__44eb8e94_28_ForeachBinaryOpScalarList_cu_dda10a6925multi_tensor_apply_kernelINS1_28TensorListScalarListMetadataIfLi2EEENS1_25BinaryOpScalarListFunctorIN3c108BFloat16ELi2ELi1ELi1EEEJSt4plusIfEEEEvT_T0_DpT1_ --------------------------
	.section	.text._ZN2at6native61_GLOBAL__N__44eb8e94_28_ForeachBinaryOpScalarList_cu_dda10a6925multi_tensor_apply_kernelINS1_28TensorListScalarListMetadataIfLi2EEENS1_25BinaryOpScalarListFunctorIN3c108BFloat16ELi2ELi1ELi1EEEJSt4plusIfEEEEvT_T0_DpT1_,"ax",@progbits
	.align	128
.text._ZN2at6native61_GLOBAL__N__44eb8e94_28_ForeachBinaryOpScalarList_cu_dda10a6925multi_tensor_apply_kernelINS1_28TensorListScalarListMetadataIfLi2EEENS1_25BinaryOpScalarListFunctorIN3c108BFloat16ELi2ELi1ELi1EEEJSt4plusIfEEEEvT_T0_DpT1_:
        .type           _ZN2at6native61_GLOBAL__N__44eb8e94_28_ForeachBinaryOpScalarList_cu_dda10a6925multi_tensor_apply_kernelINS1_28TensorListScalarListMetadataIfLi2EEENS1_25BinaryOpScalarListFunctorIN3c108BFloat16ELi2ELi1ELi1EEEJSt4plusIfEEEEvT_T0_DpT1_,@function
        .size           _ZN2at6native61_GLOBAL__N__44eb8e94_28_ForeachBinaryOpScalarList_cu_dda10a6925multi_tensor_apply_kernelINS1_28TensorListScalarListMetadataIfLi2EEENS1_25BinaryOpScalarListFunctorIN3c108BFloat16ELi2ELi1ELi1EEEJSt4plusIfEEEEvT_T0_DpT1_,(.L_x_4074 - _ZN2at6native61_GLOBAL__N__44eb8e94_28_ForeachBinaryOpScalarList_cu_dda10a6925multi_tensor_apply_kernelINS1_28TensorListScalarListMetadataIfLi2EEENS1_25BinaryOpScalarListFunctorIN3c108BFloat16ELi2ELi1ELi1EEEJSt4plusIfEEEEvT_T0_DpT1_)
        .other          _ZN2at6native61_GLOBAL__N__44eb8e94_28_ForeachBinaryOpScalarList_cu_dda10a6925multi_tensor_apply_kernelINS1_28TensorListScalarListMetadataIfLi2EEENS1_25BinaryOpScalarListFunctorIN3c108BFloat16ELi2ELi1ELi1EEEJSt4plusIfEEEEvT_T0_DpT1_,@"STO_CUDA_ENTRY STV_DEFAULT"
_ZN2at6native61_GLOBAL__N__44eb8e94_28_ForeachBinaryOpScalarList_cu_dda10a6925multi_tensor_apply_kernelINS1_28TensorListScalarListMetadataIfLi2EEENS1_25BinaryOpScalarListFunctorIN3c108BFloat16ELi2ELi1ELi1EEEJSt4plusIfEEEEvT_T0_DpT1_:
        /* <DEDUP_REMOVED lines=29> */
.L_x_3831:
        /* <DEDUP_REMOVED lines=49> */
[----:B0-----:R-:W-:Y:S01]  /*04e0*/  FADD.FTZ R9, R0, R7 ;  /* 0x0000000700097221 */ /* 0x001fe20000010000 */
[----:B------:R-:W-:Y:S01]  /*04f0*/  @P4 LEA.HI.X R7, R29, R15, R27, 0x1, P5 ;  /* 0x0000000f1d074211 */ /* 0x000fe200028f0c1b */
[----:B----4-:R-:W-:-:S04]  /*0500*/  IMAD.U32 R22, R22, 0x10000, RZ ;  /* 0x0001000016167824 */ /* 0x010fc800078e00ff */
[----:B------:R-:W-:Y:S01]  /*0510*/  FADD.FTZ R22, R0, R22 ;  /* 0x0000001600167221 */ /* 0x000fe20000010000 */
[----:B-----5:R-:W-:Y:S01]  /*0520*/  F2FP.BF16.F32.PACK_AB R20, RZ, R9 ;  /* 0x00000009ff14723e */ /* 0x020fe200000010ff */
[----:B---3--:R-:W-:Y:S02]  /*0530*/  IMAD.U32 R27, R24, 0x10000, RZ ;  /* 0x00010000181b7824 */ /* 0x008fe400078e00ff */
[----:B------:R-:W-:Y:S02]  /*0540*/  IMAD.U32 R21, R26, 0x10000, RZ ;  /* 0x000100001a157824 */ /* 0x000fe400078e00ff */
[C---:B------:R-:W-:Y:S02]  /*0550*/  FADD.FTZ R27, R0.reuse, R27 ;  /* 0x0000001b001b7221 */ /* 0x040fe40000010000 */
[----:B------:R-:W-:Y:S01]  /*0560*/  FADD.FTZ R21, R0, R21 ;  /* 0x0000001500157221 */ /* 0x000fe20000010000 */
        /* <DEDUP_REMOVED lines=14> */
.L_x_3830:
        /* <DEDUP_REMOVED lines=8> */
.L_x_3832:
        /* <DEDUP_REMOVED lines=12> */
[C---:B0-----:R-:W-:Y:S01]  /*0790*/  FADD.FTZ R11, R0.reuse, R11 ;  /* 0x0000000b000b7221 */ /* 0x041fe20000010000 */
[C---:B------:R-:W-:Y:S01]  /*07a0*/  FADD.FTZ R10, R0.reuse, R17 ;  /* 0x00000011000a7221 */ /* 0x040fe20000010000 */
[C---:B------:R-:W-:Y:S01]  /*07b0*/  FADD.FTZ R19, R0.reuse, R19 ;  /* 0x0000001300137221 */ /* 0x040fe20000010000 */
[----:B------:R-:W-:Y:S01]  /*07c0*/  FADD.FTZ R8, R0, R5 ;  /* 0x0000000500087221 */ /* 0x000fe20000010000 */
        /* <DEDUP_REMOVED lines=14> */
.L_x_3833:
        /* <DEDUP_REMOVED lines=13> */
.L_x_4074:


//--------------------- .text._ZN2at6native61_GLOBAL__N__44eb8e94_28_ForeachBinaryOpScalarList_cu_dda10a6925multi_tensor_apply_kernelINS1_28TensorListScalarListMetadataIfLi2EEENS1_25BinaryOpScalarListFunctorIN3c104HalfELi2ELi1ELi1EEEJSt4plusIfEEEEvT_T0_DpT1_ --------------------------
	.section	.text._ZN2at6native61_GLOBAL__N__44eb8e94_28_ForeachBinaryOpScalarList_cu_dda10a6925multi_tensor_apply_kernelINS1_28TensorListScalarListMetadataIfLi2EEENS1_25BinaryOpScalarListFunctorIN3c104HalfELi2ELi1ELi1EEEJSt4plusIfEEEEvT_T0_DpT1_,"ax",@progbits
	.align	128
.text._ZN2at6native61_GLOBAL__N__44eb8e94_28_ForeachBinaryOpScalarList_cu_dda10a6925multi_tensor_apply_kernelINS1_28TensorListScalarListMetadataIfLi2EEENS1_25BinaryOpScalarListFunctorIN3c104HalfELi2ELi1ELi1EEEJSt4plusIfEEEEvT_T0_DpT1_:
        .type           _ZN2at6native61_GLOBAL__N__44eb8e94_28_ForeachBinaryOpScalarList_cu_dda10a6925multi_tensor_apply_kernelINS1_28TensorListScalarListMetadataIfLi2EEENS1_25BinaryOpScalarListFunctorIN3c104HalfELi2ELi1ELi1EEEJSt4plusIfEEEEvT_T0_DpT1_,@function
        .size           _ZN2at6native61_GLOBAL__N__44eb8e94_28_ForeachBinaryOpScalarList_cu_dda10a6925multi_tensor_apply_kernelINS1_28TensorListScalarListMetadataIfLi2EEENS1_25BinaryOpScalarListFunctorIN3c104HalfELi2ELi1ELi1EEEJSt4plusIfEEEEvT_T0_DpT1_,(.L_x_4075 - _ZN2at6native61_GLOBAL__N__44eb8e94_28_ForeachBinaryOpScalarList_cu_dda10a6925multi_tensor_apply_kernelINS1_28TensorListScalarListMetadataIfLi2EEENS1_25BinaryOpScalarListFunctorIN3c104HalfELi2ELi1ELi1EEEJSt4plusIfEEEEvT_T0_DpT1_)
        .other          _ZN2at6native61_GLOBAL__N__44eb8e94_28_ForeachBinaryOpScalarList_cu_dda10a6925multi_tensor_apply_kernelINS1_28TensorListScalarListMetadataIfLi2EEENS1_25BinaryOpScalarListFunctorIN3c104HalfELi2ELi1ELi1EEEJSt4plusIfEEEEvT_T0_DpT1_,@"STO_CUDA_ENTRY STV_DEFAULT"
_ZN2at6native61_GLOBAL__N__44eb8e94_28_ForeachBinaryOpScalarList_cu_dda10a6925multi_tensor_apply_kernelINS1_28TensorListScalarListMetadataIfLi2EEENS1_25BinaryOpScalarListFunctorIN3c104HalfELi2ELi1ELi1EEEJSt4plusIfEEEEvT_T0_DpT1_:
        /* <DEDUP_REMOVED lines=29> */
.L_x_3835:
        /* <DEDUP_REMOVED lines=49> */
[----:B0-----:R-:W-:Y:S01]  /*04e0*/  FADD.FTZ R9, R0, R7 ;  /* 0x0000000700097221 */ /* 0x001fe20000010000 */
[----:B----4-:R-:W-:Y:S01]  /*04f0*/  HADD2.F32 R22, -RZ, R22.H0_H0 ;  /* 0x20000016ff167230 */ /* 0x010fe20000004100 */
[----:B------:R-:W-:-:S04]  /*0500*/  @P4 LEA.HI.X R7, R29, R15, R27, 0x1, P5 ;  /* 0x0000000f1d074211 */ /* 0x000fc800028f0c1b */
[----:B------:R-:W-:Y:S01]  /*0510*/  FADD.FTZ R22, R0, R22 ;  /* 0x0000001600167221 */ /* 0x000fe20000010000 */
[----:B---3--:R-:W-:Y:S02]  /*0520*/  HADD2.F32 R27, -RZ, R24.H0_H0 ;  /* 0x20000018ff1b7230 */ /* 0x008fe40000004100 */
[----:B-----5:R-:W-:-:S03]  /*0530*/  HADD2.F32 R21, -RZ, R26.H0_H0 ;  /* 0x2000001aff157230 */ /* 0x020fc60000004100 */
[C---:B------:R-:W-:Y:S01]  /*0540*/  FADD.FTZ R27, R0.reuse, R27 ;  /* 0x0000001b001b7221 */ /* 0x040fe20000010000 */
[----:B------:R-:W-:Y:S01]  /*0550*/  F2FP.F16.F32.PACK_AB R20, RZ, R9 ;  /* 0x00000009ff14723e */ /* 0x000fe200000000ff */
[----:B------:R-:W-:Y:S01]  /*0560*/  FADD.FTZ R21, R0, R21 ;  /* 0x0000001500157221 */ /* 0x000fe20000010000 */
        /* <DEDUP_REMOVED lines=14> */
.L_x_3834:
        /* <DEDUP_REMOVED lines=8> */
.L_x_3836:
        /* <DEDUP_REMOVED lines=9> */
[C---:B0-----:R-:W-:Y:S01]  /*0760*/  FADD.FTZ R5, R0.reuse, R5 ;  /* 0x0000000500057221 */ /* 0x041fe20000010000 */
[----:B------:R-:W-:Y:S02]  /*0770*/  HADD2.F32 R17, -RZ, R7.H1_H1 ;  /* 0x30000007ff117230 */ /* 0x000fe40000004100 */
[C---:B------:R-:W-:Y:S01]  /*0780*/  FADD.FTZ R8, R0.reuse, R9 ;  /* 0x0000000900087221 */ /* 0x040fe20000010000 */
[----:B------:R-:W-:-:S02]  /*0790*/  FADD.FTZ R11, R0, R11 ;  /* 0x0000000b000b7221 */ /* 0x000fc40000010000 */
[----:B------:R-:W-:Y:S02]  /*07a0*/  FADD.FTZ R10, R0, R17 ;  /* 0x00000011000a7221 */ /* 0x000fe40000010000 */
        /* <DEDUP_REMOVED lines=14> */
.L_x_3837:
        /* <DEDUP_REMOVED lines=15> */
.L_x_4075:


//--------------------- .text._ZN2at6native61_GLOBAL__N__44eb8e94_28_ForeachBinaryOpScalarList_cu_dda10a6925multi_tensor_apply_kernelINS1_28TensorListScalarListMetadataIbLi2EEENS1_25BinaryOpScalarListFunctorIbLi2ELi1ELi1EEEJSt4plusIbEEEEvT_T0_DpT1_ --------------------------
	.section	.text._ZN2at6native61_GLOBAL__N__44eb8e94_28_ForeachBinaryOpScalarList_cu_dda10a6925multi_tensor_apply_kernelINS1_28TensorListScalarListMetadataIbLi2EEENS1_25BinaryOpScalarListFunctorIbLi2ELi1ELi1EEEJSt4plusIbEEEEvT_T0_DpT1_,"ax",@progbits
	.align	128
.text._ZN2at6native61_GLOBAL__N__44eb8e94_28_ForeachBinaryOpScalarList_cu_dda10a6925multi_tensor_apply_kernelINS1_28TensorListScalarListMetadataIbLi2EEENS1_25BinaryOpScalarListFunctorIbLi2ELi1ELi1EEEJSt4plusIbEEEEvT_T0_DpT1_:
        .type           _ZN2at6native61_GLOBAL__N__44eb8e94_28_ForeachBinaryOpScalarList_cu_dda10a6925multi_tensor_apply_kernelINS1_28TensorListScalarListMetadataIbLi2EEENS1_25BinaryOpScalarListFunctorIbLi2ELi1ELi1EEEJSt4plusIbEEEEvT_T0_DpT1_,@function
        .size           _ZN2at6native61_GLOBAL__N__44eb8e94_28_ForeachBinaryOpScalarList_cu_dda10a6925multi_tensor_apply_kernelINS1_28TensorListScalarListMetadataIbLi2EEENS1_25BinaryOpScalarListFunctorIbLi2ELi1ELi1EEEJSt4plusIbEEEEvT_T0_DpT1_,(.L_x_4076 - _ZN2at6native61_GLOBAL__N__44eb8e94_28_ForeachBinaryOpScalarList_cu_dda10a6925multi_tensor_apply_kernelINS1_28TensorListScalarListMetadataIbLi2EEENS1_25BinaryOpScalarListFunctorIbLi2ELi1ELi1EEEJSt4plusIbEEEEvT_T0_DpT1_)
        .other          _ZN2at6native61_GLOBAL__N__44eb8e94_28_ForeachBinaryOpScalarList_cu_dda10a6925multi_tensor_apply_kernelINS1_28TensorListScalarListMetadataIbLi2EEENS1_25BinaryOpScalarListFunctorIbLi2ELi1ELi1EEEJSt4plusIbEEEEvT_T0_DpT1_,@"STO_CUDA_ENTRY STV_DEFAULT"
_ZN2at6native61_GLOBAL__N__44eb8e94_28_ForeachBinaryOpScalarList_cu_dda10a6925multi_tensor_apply_kernelINS1_28TensorListScalarListMetadataIbLi2EEENS1_25BinaryOpScalarListFunctorIbLi2ELi1ELi1EEEJSt4plusIbEEEEvT_T0_DpT1_:
        /* <DEDUP_REMOVED lines=29> */
.L_x_3839:
        /* <DEDUP_REMOVED lines=10> */
[----:B------:R-:W-:Y:S02]  /*0270*/  LEA R23, P5, R17, R26, 0x1 ;  /* 0x0000001a11177211 */ /* 0x000fe400078a08ff */
[----:B------:R-:W-:Y:S02]  /*0280*/  ISETP.LT.AND.EX P0, PT, R24, R15, !P0, P1 ;  /* 0x0000000f1800720c */ /* 0x000fe40004701310 */
[----:B------:R-:W-:Y:S01]  /*0290*/  ISETP.LT.U32.AND P3, PT, R27, R12, PT ;  /* 0x0000000c1b00720c */ /* 0x000fe20003f61070 */
[----:B------:R-:W-:Y:S01]  /*02a0*/  IMAD.X R20, RZ, RZ, R24, P5 ;  /* 0x000000ffff147224 */ /* 0x000fe200028e0618 */
[----:B------:R-:W-:Y:S02]  /*02b0*/  ISETP.GE.U32.AND.EX P1, PT, R28, RZ, PT, P2 ;  /* 0x000000ff1c00720c */ /* 0x000fe40003f26120 */
[----:B------:R-:W-:Y:S02]  /*02c0*/  IADD3 R21, P4, R21, R26, RZ ;  /* 0x0000001a15157210 */ /* 0x000fe40007f9e0ff */
[----:B------:R-:W-:-:S02]  /*02d0*/  ISETP.GE.U32.AND P2, PT, R23, 0x10000, PT ;  /* 0x000100001700780c */ /* 0x000fc40003f46070 */
[-C--:B------:R-:W-:Y:S01]  /*02e0*/  ISETP.LT.AND.EX P1, PT, R28, R15.reuse, !P1, P3 ;  /* 0x0000000f1c00720c */ /* 0x080fe20004f21330 */
[----:B------:R-:W-:Y:S01]  /*02f0*/  IMAD.X R22, RZ, RZ, R24, P4 ;  /* 0x000000ffff167224 */ /* 0x000fe200020e0618 */
[----:B------:R-:W-:Y:S02]  /*0300*/  ISETP.LT.U32.AND P3, PT, R23, R12, PT ;  /* 0x0000000c1700720c */ /* 0x000fe40003f61070 */
[----:B------:R-:W-:Y:S02]  /*0310*/  ISETP.GE.U32.AND.EX P6, PT, R20, RZ, PT, P2 ;  /* 0x000000ff1400720c */ /* 0x000fe40003fc6120 */
[----:B------:R-:W-:Y:S02]  /*0320*/  ISETP.GE.U32.AND P2, PT, R21, 0x10000, PT ;  /* 0x000100001500780c */ /* 0x000fe40003f46070 */
[----:B------:R-:W-:Y:S02]  /*0330*/  @P0 IADD3 R2, P5, R26, R10, RZ ;  /* 0x0000000a1a020210 */ /* 0x000fe40007fbe0ff */
[----:B------:R-:W-:-:S02]  /*0340*/  ISETP.LT.AND.EX P3, PT, R20, R15, !P6, P3 ;  /* 0x0000000f1400720c */ /* 0x000fc40007761330 */
[----:B------:R-:W-:Y:S01]  /*0350*/  ISETP.LT.U32.AND P4, PT, R21, R12, PT ;  /* 0x0000000c1500720c */ /* 0x000fe20003f81070 */
[----:B------:R-:W-:Y:S01]  /*0360*/  @P0 IMAD.X R3, R24, 0x1, R13, P5 ;  /* 0x0000000118030824 */ /* 0x000fe200028e060d */
[C---:B------:R-:W-:Y:S02]  /*0370*/  ISETP.GE.U32.AND.EX P2, PT, R22.reuse, RZ, PT, P2 ;  /* 0x000000ff1600720c */ /* 0x040fe40003f46120 */
[-C--:B------:R-:W-:Y:S02]  /*0380*/  @P1 IADD3 R4, P5, R27, R10.reuse, RZ ;  /* 0x0000000a1b041210 */ /* 0x080fe40007fbe0ff */
[----:B------:R-:W-:Y:S01]  /*0390*/  ISETP.LT.AND.EX P2, PT, R22, R15, !P2, P4 ;  /* 0x0000000f1600720c */ /* 0x000fe20005741340 */
[----:B------:R-:W2:Y:S01]  /*03a0*/  @P0 LDG.E.U8 R29, desc[UR4][R2.64] ;  /* 0x00000004021d0981 */ /* 0x000ea2000c1e1100 */
[----:B------:R-:W-:Y:S01]  /*03b0*/  PRMT R25, RZ, 0x7610, R25 ;  /* 0x00007610ff197816 */ /* 0x000fe20000000019 */
[----:B------:R-:W-:Y:S02]  /*03c0*/  @P1 IMAD.X R5, R28, 0x1, R13, P5 ;  /* 0x000000011c051824 */ /* 0x000fe400028e060d */
[----:B------:R-:W-:-:S03]  /*03d0*/  @P3 IADD3 R6, P4, R23, R10, RZ ;  /* 0x0000000a17063210 */ /* 0x000fc60007f9e0ff */
[----:B------:R1:W3:Y:S02]  /*03e0*/  @P1 LDG.E.U8 R25, desc[UR4][R4.64] ;  /* 0x0000000404191981 */ /* 0x0002e4000c1e1100 */
[----:B------:R-:W-:-:S03]  /*03f0*/  @P3 IMAD.X R7, R20, 0x1, R13, P4 ;  /* 0x0000000114073824 */ /* 0x000fc600020e060d */
[----:B------:R-:W-:Y:S02]  /*0400*/  @P2 IADD3 R8, P4, R21, R10, RZ ;  /* 0x0000000a15082210 */ /* 0x000fe40007f9e0ff */
[----:B-1----:R-:W-:-:S03]  /*0410*/  PRMT R5, RZ, 0x7610, R5 ;  /* 0x00007610ff057816 */ /* 0x002fc60000000005 */
[----:B------:R-:W-:Y:S01]  /*0420*/  @P2 IMAD.X R9, R22, 0x1, R13, P4 ;  /* 0x0000000116092824 */ /* 0x000fe200020e060d */
[----:B------:R-:W-:Y:S02]  /*0430*/  PRMT R4, RZ, 0x7610, R4 ;  /* 0x00007610ff047816 */ /* 0x000fe40000000004 */
[----:B------:R-:W4:Y:S04]  /*0440*/  @P3 LDG.E.U8 R5, desc[UR4][R6.64] ;  /* 0x0000000406053981 */ /* 0x000f28000c1e1100 */
[----:B------:R1:W5:Y:S01]  /*0450*/  @P2 LDG.E.U8 R4, desc[UR4][R8.64] ;  /* 0x0000000408042981 */ /* 0x000362000c1e1100 */
[----:B------:R-:W-:Y:S01]  /*0460*/  @P1 IADD3 R2, P5, R27, R11, RZ ;  /* 0x0000000b1b021210 */ /* 0x000fe20007fbe0ff */
[----:B------:R-:W-:Y:S01]  /*0470*/  IMAD.WIDE.U32 R18, R17, 0x4, R18 ;  /* 0x0000000411127825 */ /* 0x000fe200078e0012 */
[----:B0-----:R-:W-:-:S03]  /*0480*/  ISETP.NE.AND P4, PT, R0, RZ, PT ;  /* 0x000000ff0000720c */ /* 0x001fc60003f85270 */
[----:B------:R-:W-:Y:S01]  /*0490*/  @P1 IMAD.X R3, R28, 0x1, R14, P5 ;  /* 0x000000011c031824 */ /* 0x000fe200028e060e */
[----:B------:R-:W-:Y:S02]  /*04a0*/  SEL R28, RZ, 0xffffffff, !P4 ;  /* 0xffffffffff1c7807 */ /* 0x000fe40006000000 */
[----:B--2---:R-:W-:-:S04]  /*04b0*/  LOP3.LUT P6, RZ, R29, 0xff, RZ, 0xc0, !PT ;  /* 0x000000ff1dff7812 */ /* 0x004fc800078cc0ff */
[----:B------:R-:W-:Y:S02]  /*04c0*/  SEL R27, RZ, 0x1, !P6 ;  /* 0x00000001ff1b7807 */ /* 0x000fe40007000000 */
[----:B---3--:R-:W-:Y:S02]  /*04d0*/  LOP3.LUT P6, RZ, R25, 0xff, RZ, 0xc0, !PT ;  /* 0x000000ff19ff7812 */ /* 0x008fe400078cc0ff */
[----:B----4-:R-:W-:Y:S02]  /*04e0*/  LOP3.LUT P5, RZ, R5, 0xff, RZ, 0xc0, !PT ;  /* 0x000000ff05ff7812 */ /* 0x010fe400078ac0ff */
[----:B------:R-:W-:Y:S02]  /*04f0*/  SEL R5, RZ, 0x1, !P6 ;  /* 0x00000001ff057807 */ /* 0x000fe40007000000 */
[----:B-1----:R-:W-:Y:S02]  /*0500*/  SEL R9, RZ, 0x1, !P5 ;  /* 0x00000001ff097807 */ /* 0x002fe40006800000 */
[----:B------:R-:W-:-:S02]  /*0510*/  @P0 IADD3 R6, P6, R26, R11, RZ ;  /* 0x0000000b1a060210 */ /* 0x000fc40007fde0ff */
[-C--:B------:R-:W-:Y:S02]  /*0520*/  @P0 ISETP.NE.AND P5, PT, R27, R28.reuse, PT ;  /* 0x0000001c1b00020c */ /* 0x080fe40003fa5270 */
[----:B-----5:R-:W-:Y:S01]  /*0530*/  LOP3.LUT P4, RZ, R4, 0xff, RZ, 0xc0, !PT ;  /* 0x000000ff04ff7812 */ /* 0x020fe2000788c0ff */
[----:B------:R-:W-:Y:S01]  /*0540*/  @P0 IMAD.X R7, R24, 0x1, R14, P6 ;  /* 0x0000000118070824 */ /* 0x000fe200030e060e */
[----:B------:R-:W-:Y:S02]  /*0550*/  @P0 SEL R27, RZ, 0x1, !P5 ;  /* 0x00000001ff1b0807 */ /* 0x000fe40006800000 */
[----:B------:R-:W-:Y:S02]  /*0560*/  SEL R25, RZ, 0x1, !P4 ;  /* 0x00000001ff197807 */ /* 0x000fe40006000000 */
[----:B------:R-:W-:Y:S01]  /*0570*/  ISETP.NE.AND P4, PT, R5, R28, PT ;  /* 0x0000001c0500720c */ /* 0x000fe20003f85270 */
[----:B------:R3:W-:Y:S01]  /*0580*/  @P0 STG.E.U8 desc[UR4][R6.64], R27 ;  /* 0x0000001b06000986 */ /* 0x0007e2000c101104 */
[----:B------:R-:W-:-:S02]  /*0590*/  @P3 IADD3 R4, P5, R23, R11, RZ ;  /* 0x0000000b17043210 */ /* 0x000fc40007fbe0ff */
[-C--:B------:R-:W-:Y:S02]  /*05a0*/  ISETP.NE.AND P6, PT, R9, R28.reuse, PT ;  /* 0x0000001c0900720c */ /* 0x080fe40003fc5270 */
[----:B------:R-:W-:Y:S01]  /*05b0*/  SEL R29, RZ, 0x1, !P4 ;  /* 0x00000001ff1d7807 */ /* 0x000fe20006000000 */
[--C-:B------:R-:W-:Y:S01]  /*05c0*/  @P3 IMAD.X R5, R20, 0x1, R14.reuse, P5 ;  /* 0x0000000114053824 */ /* 0x100fe200028e060e */
[----:B------:R-:W-:Y:S02]  /*05d0*/  @P2 IADD3 R8, P0, R21, R11, RZ ;  /* 0x0000000b15082210 */ /* 0x000fe40007f1e0ff */
[----:B------:R-:W-:Y:S01]  /*05e0*/  ISETP.NE.AND P4, PT, R25, R28, PT ;  /* 0x0000001c1900720c */ /* 0x000fe20003f85270 */
[----:B------:R3:W-:Y:S01]  /*05f0*/  @P1 STG.E.U8 desc[UR4][R2.64], R29 ;  /* 0x0000001d02001986 */ /* 0x0007e2000c101104 */
[----:B------:R-:W-:Y:S01]  /*0600*/  SEL R23, RZ, 0x1, !P6 ;  /* 0x00000001ff177807 */ /* 0x000fe20007000000 */
[----:B------:R-:W-:Y:S01]  /*0610*/  @P2 IMAD.X R9, R22, 0x1, R14, P0 ;  /* 0x0000000116092824 */ /* 0x000fe200000e060e */
[----:B------:R-:W-:-:S02]  /*0620*/  @P2 SEL R21, RZ, 0x1, !P4 ;  /* 0x00000001ff152807 */ /* 0x000fc40006000000 */
[C---:B------:R-:W-:Y:S01]  /*0630*/  ISETP.GE.U32.AND P0, PT, R18.reuse, 0x10000, PT ;  /* 0x000100001200780c */ /* 0x040fe20003f06070 */
[----:B------:R3:W-:Y:S01]  /*0640*/  @P3 STG.E.U8 desc[UR4][R4.64], R23 ;  /* 0x0000001704003986 */ /* 0x0007e2000c101104 */
[----:B------:R-:W-:Y:S02]  /*0650*/  ISETP.LT.U32.AND P1, PT, R18, R12, PT ;  /* 0x0000000c1200720c */ /* 0x000fe40003f21070 */
[C---:B------:R-:W-:Y:S01]  /*0660*/  ISETP.GE.U32.AND.EX P0, PT, R19.reuse, RZ, PT, P0 ;  /* 0x000000ff1300720c */ /* 0x040fe20003f06100 */
[----:B------:R3:W-:Y:S01]  /*0670*/  @P2 STG.E.U8 desc[UR4][R8.64], R21 ;  /* 0x0000001508002986 */ /* 0x0007e2000c101104 */
[----:B------:R-:W-:-:S13]  /*0680*/  ISETP.LT.AND.EX P1, PT, R19, R15, PT, P1 ;  /* 0x0000000f1300720c */ /* 0x000fda0003f21310 */
[----:B---3--:R-:W-:Y:S05]  /*0690*/  @!P0 BRA P1, `(.L_x_3839) ;  /* 0xfffffff800cc8947 */ /* 0x008fea000083ffff */
[----:B------:R-:W-:Y:S05]  /*06a0*/  EXIT ;  /* 0x000000000000794d */ /* 0x000fea0003800000 */
.L_x_3838:
[----:B------:R-:W1:Y:S02]  /*06b0*/  S2R R4, SR_TID.X ;  /* 0x0000000000047919 */ /* 0x000e640000002100 */
[----:B-1----:R-:W-:-:S03]  /*06c0*/  IMAD.WIDE.U32 R2, R4, 0x4, RZ ;  /* 0x0000000404027825 */ /* 0x002fc600078e00ff */
[----:B------:R-:W-:-:S04]  /*06d0*/  ISETP.GE.U32.AND P0, PT, R2, R12, PT ;  /* 0x0000000c0200720c */ /* 0x000fc80003f06070 */
[----:B------:R-:W-:-:S04]  /*06e0*/  ISETP.GE.AND.EX P0, PT, R3, R15, PT, P0 ;  /* 0x0000000f0300720c */ /* 0x000fc80003f06300 */
[----:B------:R-:W-:-:S13]  /*06f0*/  ISETP.GT.U32.OR P0, PT, R4, 0x3fff, P0 ;  /* 0x00003fff0400780c */ /* 0x000fda0000704470 */
[----:B------:R-:W-:Y:S05]  /*0700*/  @P0 EXIT ;  /* 0x000000000000094d */ /* 0x000fea0003800000 */
[----:B0-----:R-:W-:Y:S01]  /*0710*/  ISETP.NE.AND P0, PT, R0, RZ, PT ;  /* 0x000000ff0000720c */ /* 0x001fe20003f05270 */
[----:B------:R-:W-:Y:S01]  /*0720*/  IMAD.MOV.U32 R0, RZ, RZ, R4 ;  /* 0x000000ffff007224 */ /* 0x000fe200078e0004 */
[----:B------:R-:W-:Y:S01]  /*0730*/  ULDC UR6, c[0x0][0x0] ;  /* 0x0000000000067ab9 */ /* 0x000fe20000000800 */
[----:B------:R-:W-:Y:S01]  /*0740*/  IMAD.MOV.U32 R5, RZ, RZ, RZ ;  /* 0x000000ffff057224 */ /* 0x000fe200078e00ff */
[----:B------:R-:W-:-:S09]  /*0750*/  SEL R4, RZ, 0xffffffff, !P0 ;  /* 0xffffffffff047807 */ /* 0x000fd20004000000 */
.L_x_3840:
        /* <DEDUP_REMOVED lines=16> */
[-C--:B------:R-:W-:Y:S02]  /*0860*/  ISETP.NE.AND P0, PT, R9, R4.reuse, PT ;  /* 0x000000040900720c */ /* 0x080fe40003f05270 */
[-C--:B------:R-:W-:Y:S02]  /*0870*/  ISETP.NE.AND P1, PT, R17, R4.reuse, PT ;  /* 0x000000041100720c */ /* 0x080fe40003f25270 */
[----:B------:R-:W-:Y:S02]  /*0880*/  SEL R9, RZ, 0x1, !P3 ;  /* 0x00000001ff097807 */ /* 0x000fe40005800000 */
[----:B------:R-:W-:Y:S02]  /*0890*/  ISETP.NE.AND P2, PT, R19, R4, PT ;  /* 0x000000041300720c */ /* 0x000fe40003f45270 */
[----:B------:R-:W-:Y:S02]  /*08a0*/  SEL R2, RZ, 0x1, !P0 ;  /* 0x00000001ff027807 */ /* 0x000fe40004000000 */
[----:B------:R-:W-:-:S02]  /*08b0*/  SEL R7, RZ, 0x1, !P1 ;  /* 0x00000001ff077807 */ /* 0x000fc40004800000 */
[----:B------:R-:W-:Y:S02]  /*08c0*/  ISETP.NE.AND P0, PT, R9, R4, PT ;  /* 0x000000040900720c */ /* 0x000fe40003f05270 */
[----:B------:R-:W-:Y:S02]  /*08d0*/  SEL R6, RZ, 0x1, !P2 ;  /* 0x00000001ff067807 */ /* 0x000fe40005000000 */
[----:B------:R-:W-:Y:S02]  /*08e0*/  PRMT R9, R7, 0x7604, R2 ;  /* 0x0000760407097816 */ /* 0x000fe40000000002 */
[----:B------:R-:W-:Y:S02]  /*08f0*/  IADD3 R2, P1, R16, R11, RZ ;  /* 0x0000000b10027210 */ /* 0x000fe40007f3e0ff */
[----:B------:R-:W-:Y:S02]  /*0900*/  SEL R7, RZ, 0x1, !P0 ;  /* 0x00000001ff077807 */ /* 0x000fe40004000000 */
[----:B------:R-:W-:Y:S01]  /*0910*/  PRMT R6, R6, 0x7054, R9 ;  /* 0x0000705406067816 */ /* 0x000fe20000000009 */
[----:B------:R-:W-:Y:S01]  /*0920*/  IMAD.X R3, R3, 0x1, R14, P1 ;  /* 0x0000000103037824 */ /* 0x000fe200008e060e */
[----:B------:R-:W-:-:S02]  /*0930*/  IADD3 R0, P0, R0, UR6, RZ ;  /* 0x0000000600007c10 */ /* 0x000fc4000ff1e0ff */
[----:B------:R-:W-:Y:S02]  /*0940*/  PRMT R7, R7, 0x654, R6 ;  /* 0x0000065407077816 */ /* 0x000fe40000000006 */
[C---:B------:R-:W-:Y:S01]  /*0950*/  ISETP.LT.U32.AND P1, PT, R0.reuse, 0x4000, PT ;  /* 0x000040000000780c */ /* 0x040fe20003f21070 */
[C---:B------:R-:W-:Y:S02]  /*0960*/  IMAD.SHL.U32 R9, R0.reuse, 0x4, RZ ;  /* 0x0000000400097824 */ /* 0x040fe400078e00ff */
[----:B------:R-:W-:Y:S01]  /*0970*/  IMAD.X R5, RZ, RZ, R5, P0 ;  /* 0x000000ffff057224 */ /* 0x000fe200000e0605 */
[----:B------:R0:W-:Y:S02]  /*0980*/  STG.E desc[UR4][R2.64], R7 ;  /* 0x0000000702007986 */ /* 0x0001e4000c101904 */
[----:B------:R-:W-:Y:S02]  /*0990*/  ISETP.GE.U32.AND P0, PT, R9, R12, PT ;  /* 0x0000000c0900720c */ /* 0x000fe40003f06070 */
[----:B------:R-:W-:-:S02]  /*09a0*/  SHF.L.U64.HI R6, R0, 0x2, R5 ;  /* 0x0000000200067819 */ /* 0x000fc40000010205 */
[----:B------:R-:W-:Y:S02]  /*09b0*/  ISETP.LT.U32.AND.EX P1, PT, R5, RZ, PT, P1 ;  /* 0x000000ff0500720c */ /* 0x000fe40003f21110 */
[----:B------:R-:W-:-:S13]  /*09c0*/  ISETP.GE.AND.EX P0, PT, R6, R15, PT, P0 ;  /* 0x0000000f0600720c */ /* 0x000fda0003f06300 */
[----:B0-----:R-:W-:Y:S05]  /*09d0*/  @!P0 BRA P1, `(.L_x_3840) ;  /* 0xfffffffc00608947 */ /* 0x001fea000083ffff */
[----:B------:R-:W-:Y:S05]  /*09e0*/  EXIT ;  /* 0x000000000000794d */ /* 0x000fea0003800000 */
.L_x_3841:
        /* <DEDUP_REMOVED lines=9> */
.L_x_4076:


//--------------------- .text._ZN2at6native61_GLOBAL__N__44eb8e94_28_ForeachBinaryOpScalarList_cu_dda10a6925multi_tensor_apply_kernelINS1_28TensorListScalarListMetadataIN3c107complexIfEELi2EEENS1_25BinaryOpScalarListFunctorIS6_Li2ELi1ELi1EEEJSt4plusIS6_EEEEvT_T0_DpT1_ --------------------------
	.section	.text._ZN2at6native61_GLOBAL__N__44eb8e94_28_ForeachBinaryOpScalarList_cu_dda10a6925multi_tensor_apply_kernelINS1_28TensorListScalarListMetadataIN3c107complexIfEELi2EEENS1_25BinaryOpScalarListFunctorIS6_Li2ELi1ELi1EEEJSt4plusIS6_EEEEvT_T0_DpT1_,"ax",@progbits
	.align	128
.text._ZN2at6native61_GLOBAL__N__44eb8e94_28_ForeachBinaryOpScalarList_cu_dda10a6925multi_tensor_apply_kernelINS1_28TensorListScalarListMetadataIN3c107complexIfEELi2EEENS1_25BinaryOpScalarListFunctorIS6_Li2ELi1ELi1EEEJSt4plusIS6_EEEEvT_T0_DpT1_:
        .type           _ZN2at6native61_GLOBAL__N__44eb8e94_28_ForeachBinaryOpScalarList_cu_dda10a6925multi_tensor_apply_kernelINS1_28TensorListScalarListMetadataIN3c107complexIfEELi2EEENS1_25BinaryOpScalarListFunctorIS6_Li2ELi1ELi1EEEJSt4plusIS6_EEEEvT_T0_DpT1_,@function
        .size           _ZN2at6native61_GLOBAL__N__44eb8e94_28_ForeachBinaryOpScalarList_cu_dda10a6925multi_tensor_apply_kernelINS1_28TensorListScalarListMetadataIN3c107complexIfEELi2EEENS1_25BinaryOpScalarListFunctorIS6_Li2ELi1ELi1EEEJSt4plusIS6_EEEEvT_T0_DpT1_,(.L_x_4077 - _ZN2at6native61_GLOBAL__N__44eb8e94_28_ForeachBinaryOpScalarList_cu_dda10a6925multi_tensor_apply_kernelINS1_28TensorListScalarListMetadataIN3c107complexIfEELi2EEENS1_25BinaryOpScalarListFunctorIS6_Li2ELi1ELi1EEEJSt4plusIS6_EEEEvT_T0_DpT1_)
        .other          _ZN2at6native61_GLOBAL__N__44eb8e94_28_ForeachBinaryOpScalarList_cu_dda10a6925multi_tensor_apply_kernelINS1_28TensorListScalarListMetadataIN3c107complexIfEELi2EEENS1_25BinaryOpScalarListFunctorIS6_Li2ELi1ELi1EEEJSt4plusIS6_EEEEvT_T0_DpT1_,@"STO_CUDA_ENTRY STV_DEFAULT"
_ZN2at6native61_GLOBAL__N__44eb8e94_28_ForeachBinaryOpScalarList_cu_dda10a6925multi_tensor_apply_kernelINS1_28TensorListScalarListMetadataIN3c107complexIfEELi2EEENS1_25BinaryOpScalarListFunctorIS6_Li2ELi1ELi1EEEJSt4plusIS6_EEEEvT_T0_DpT1_:
        /* <DEDUP_REMOVED lines=29> */
.L_x_3843:
        /* <DEDUP_REMOVED lines=50> */
[----:B--2---:R-:W-:Y:S01]  /*04f0*/  FADD.FTZ R8, R8, UR12 ;  /* 0x0000000c08087e21 */ /* 0x004fe20008010000 */
[----:B------:R-:W-:Y:S01]  /*0500*/  FADD.FTZ R9, R9, UR13 ;  /* 0x0000000d09097e21 */ /* 0x000fe20008010000 */
[----:B---3--:R-:W-:Y:S01]  /*0510*/  FADD.FTZ R10, R10, UR12 ;  /* 0x0000000c0a0a7e21 */ /* 0x008fe20008010000 */
[----:B------:R-:W-:Y:S01]  /*0520*/  FADD.FTZ R11, R11, UR13 ;  /* 0x0000000d0b0b7e21 */ /* 0x000fe20008010000 */
[----:B----4-:R-:W-:Y:S01]  /*0530*/  FADD.FTZ R12, R12, UR12 ;  /* 0x0000000c0c0c7e21 */ /* 0x010fe20008010000 */
[----:B------:R-:W-:Y:S01]  /*0540*/  FADD.FTZ R13, R13, UR13 ;  /* 0x0000000d0d0d7e21 */ /* 0x000fe20008010000 */
[----:B------:R2:W-:Y:S01]  /*0550*/  @P0 STG.E.64 desc[UR10][R16.64], R8 ;  /* 0x0000000810000986 */ /* 0x0005e2000c101b0a */
[----:B-----5:R-:W-:Y:S01]  /*0560*/  FADD.FTZ R14, R14, UR12 ;  /* 0x0000000c0e0e7e21 */ /* 0x020fe20008010000 */
[----:B------:R-:W-:Y:S02]  /*0570*/  FADD.FTZ R15, R15, UR13 ;  /* 0x0000000d0f0f7e21 */ /* 0x000fe40008010000 */
        /* <DEDUP_REMOVED lines=9> */
.L_x_3842:
        /* <DEDUP_REMOVED lines=8> */
.L_x_3844:
        /* <DEDUP_REMOVED lines=16> */
[----:B--2---:R-:W-:Y:S01]  /*0790*/  FADD.FTZ R7, R7, UR13 ;  /* 0x0000000d07077e21 */ /* 0x004fe20008010000 */
[----:B------:R-:W-:Y:S01]  /*07a0*/  FADD.FTZ R6, R6, UR12 ;  /* 0x0000000c06067e21 */ /* 0x000fe20008010000 */
[----:B------:R-:W-:Y:S01]  /*07b0*/  FADD.FTZ R5, R5, UR13 ;  /* 0x0000000d05057e21 */ /* 0x000fe20008010000 */
[----:B------:R-:W-:Y:S01]  /*07c0*/  FADD.FTZ R4, R4, UR12 ;  /* 0x0000000c04047e21 */ /* 0x000fe20008010000 */
[----:B---3--:R-:W-:Y:S01]  /*07d0*/  FADD.FTZ R11, R11, UR13 ;  /* 0x0000000d0b0b7e21 */ /* 0x008fe20008010000 */
[----:B------:R-:W-:Y:S01]  /*07e0*/  FADD.FTZ R10, R10, UR12 ;  /* 0x0000000c0a0a7e21 */ /* 0x000fe20008010000 */
[----:B------:R-:W-:Y:S01]  /*07f0*/  FADD.FTZ R9, R9, UR13 ;  /* 0x0000000d09097e21 */ /* 0x000fe20008010000 */
[----:B------:R-:W-:Y:S01]  /*0800*/  FADD.FTZ R8, R8, UR12 ;  /* 0x0000000c08087e21 */ /* 0x000fe20008010000 */
[----:B------:R0:W-:Y:S04]  /*0810*/  STG.E.128 desc[UR10][R12.64], R4 ;  /* 0x000000040c007986 */ /* 0x0001e8000c101d0a */
[----:B------:R0:W-:Y:S01]  /*0820*/  STG.E.128 desc[UR10][R12.64+0x10], R8 ;  /* 0x000010080c007986 */ /* 0x0001e2000c101d0a */
[----:B------:R-:W-:Y:S05]  /*0830*/  @!P0 BRA P1, `(.L_x_3844) ;  /* 0xfffffffc00948947 */ /* 0x000fea000083ffff */
[----:B------:R-:W-:Y:S05]  /*0840*/  EXIT ;  /* 0x000000000000794d */ /* 0x000fea0003800000 */
.L_x_3845:
        /* <DEDUP_REMOVED lines=11> */
.L_x_4077:


//--------------------- .text._ZN2at6native61_GLOBAL__N__44eb8e94_28_ForeachBinaryOpScalarList_cu_dda10a6925multi_tensor_apply_kernelINS1_28TensorListScalarListMetadataIN3c107complexIdEELi2EEENS1_25BinaryOpScalarListFunctorIS6_Li2ELi1ELi1EEEJSt4plusIS6_EEEEvT_T0_DpT1_ --------------------------
	.section	.text._ZN2at6native61_GLOBAL__N__44eb8e94_28_ForeachBinaryOpScalarList_cu_dda10a6925multi_tensor_apply_kernelINS1_28TensorListScalarListMetadataIN3c107complexIdEELi2EEENS1_25BinaryOpScalarListFunctorIS6_Li2ELi1ELi1EEEJSt4plusIS6_EEEEvT_T0_DpT1_,"ax",@progbits
	.align	128
.text._ZN2at6native61_GLOBAL__N__44eb8e94_28_ForeachBinaryOpScalarList_cu_dda10a6925multi_tensor_apply_kernelINS1_28TensorListScalarListMetadataIN3c107complexIdEELi2EEENS1_25BinaryOpScalarListFunctorIS6_Li2ELi1ELi1EEEJSt4plusIS6_EEEEvT_T0_DpT1_:
        .type           _ZN2at6native61_GLOBAL__N__44eb8e94_28_ForeachBinaryOpScalarList_cu_dda10a6925multi_tensor_apply_kernelINS1_28TensorListScalarListMetadataIN3c107complexIdEELi2EEENS1_25BinaryOpScalarListFunctorIS6_Li2ELi1ELi1EEEJSt4plusIS6_EEEEvT_T0_DpT1_,@function
        .size           _ZN2at6native61_GLOBAL__N__44eb8e94_28_ForeachBinaryOpScalarList_cu_dda10a6925multi_tensor_apply_kernelINS1_28TensorListScalarListMetadataIN3c107complexIdEELi2EEENS1_25BinaryOpScalarListFunctorIS6_Li2ELi1ELi1EEEJSt4plusIS6_EEEEvT_T0_DpT1_,(.L_x_4078 - _ZN2at6native61_GLOBAL__N__44eb8e94_28_ForeachBinaryOpScalarList_cu_dda10a6925multi_tensor_apply_kernelINS1_28TensorListScalarListMetadataIN3c107complexIdEELi2EEENS1_25BinaryOpScalarListFunctorIS6_Li2ELi1ELi1EEEJSt4plusIS6_EEEEvT_T0_DpT1_)
        .other          _ZN2at6native61_GLOBAL__N__44eb8e94_28_ForeachBinaryOpScalarList_cu_dda10a6925multi_tensor_apply_kernelINS1_28TensorListScalarListMetadataIN3c107complexIdEELi2EEENS1_25BinaryOpScalarListFunctorIS6_Li2ELi1ELi1EEEJSt4plusIS6_EEEEvT_T0_DpT1_,@"STO_CUDA_ENTRY STV_DEFAULT"
_ZN2at6native61_GLOBAL__N__44eb8e94_28_ForeachBinaryOpScalarList_cu_dda10a6925multi_tensor_apply_kernelINS1_28TensorListScalarListMetadataIN3c107complexIdEELi2EEENS1_25BinaryOpScalarListFunctorIS6_Li2ELi1ELi1EEEJSt4plusIS6_EEEEvT_T0_DpT1_:
        /* <DEDUP_REMOVED lines=33> */
.L_x_3847:
        /* <DEDUP_REMOVED lines=54> */
[----:B--2---:R-:W-:Y:S02]  /*0570*/  DADD R16, R16, UR14 ;  /* 0x0000000e10107e29 */ /* 0x004fe40008000000 */
[----:B------:R-:W-:-:S07]  /*0580*/  DADD R18, R18, UR10 ;  /* 0x0000000a12127e29 */ /* 0x000fce0008000000 */
[----:B------:R1:W-:Y:S01]  /*0590*/  @P0 STG.E.128 desc[UR16][R28.64], R16 ;  /* 0x000000101c000986 */ /* 0x0003e2000c101d10 */
[C---:B0-----:R-:W-:Y:S01]  /*05a0*/  @P1 LEA R26, P0, R24.reuse, UR8, 0x4 ;  /* 0x00000008181a1c11 */ /* 0x041fe2000f8020ff */
[----:B---3--:R-:W-:Y:S02]  /*05b0*/  DADD R12, R12, UR14 ;  /* 0x0000000e0c0c7e29 */ /* 0x008fe40008000000 */
[----:B------:R-:W-:Y:S01]  /*05c0*/  DADD R14, R14, UR10 ;  /* 0x0000000a0e0e7e29 */ /* 0x000fe20008000000 */
[----:B------:R-:W-:Y:S01]  /*05d0*/  @P1 LEA.HI.X R27, R24, UR9, R23, 0x4, P0 ;  /* 0x00000009181b1c11 */ /* 0x000fe200080f2417 */
[----:B----4-:R-:W-:Y:S01]  /*05e0*/  DADD R8, R8, UR14 ;  /* 0x0000000e08087e29 */ /* 0x010fe20008000000 */
[----:B------:R-:W-:Y:S01]  /*05f0*/  @P3 LEA R24, P0, R2, UR8, 0x4 ;  /* 0x0000000802183c11 */ /* 0x000fe2000f8020ff */
[----:B------:R-:W-:Y:S01]  /*0600*/  DADD R10, R10, UR10 ;  /* 0x0000000a0a0a7e29 */ /* 0x000fe20008000000 */
[----:B------:R-:W-:Y:S02]  /*0610*/  @P2 LEA.HI.X R23, R20, UR9, R21, 0x4, P4 ;  /* 0x0000000914172c11 */ /* 0x000fe4000a0f2415 */
[----:B------:R-:W-:Y:S01]  /*0620*/  @P3 LEA.HI.X R25, R2, UR9, R3, 0x4, P0 ;  /* 0x0000000902193c11 */ /* 0x000fe200080f2403 */
[----:B------:R1:W-:Y:S01]  /*0630*/  @P1 STG.E.128 desc[UR16][R26.64], R12 ;  /* 0x0000000c1a001986 */ /* 0x0003e2000c101d10 */
[----:B------:R-:W-:Y:S01]  /*0640*/  IMAD.U32 R3, RZ, RZ, UR5 ;  /* 0x00000005ff037e24 */ /* 0x000fe2000f8e00ff */
[----:B------:R-:W-:-:S02]  /*0650*/  PLOP3.LUT P0, PT, PT, PT, UP1, 0x80, 0x0 ;  /* 0x000000000000781c */ /* 0x000fc40003f0f018 */
[----:B------:R1:W-:Y:S01]  /*0660*/  @P2 STG.E.128 desc[UR16][R22.64], R8 ;  /* 0x0000000816002986 */ /* 0x0003e2000c101d10 */
[----:B-----5:R-:W-:Y:S02]  /*0670*/  DADD R4, R4, UR14 ;  /* 0x0000000e04047e29 */ /* 0x020fe40008000000 */
[----:B------:R-:W-:Y:S01]  /*0680*/  DADD R6, R6, UR10 ;  /* 0x0000000a06067e29 */ /* 0x000fe20008000000 */
[----:B------:R-:W-:-:S06]  /*0690*/  ISETP.LT.AND.EX P0, PT, R3, UR12, PT, P0 ;  /* 0x0000000c03007c0c */ /* 0x000fcc000bf01300 */
[----:B------:R1:W-:Y:S01]  /*06a0*/  @P3 STG.E.128 desc[UR16][R24.64], R4 ;  /* 0x0000000418003986 */ /* 0x0003e2000c101d10 */
[----:B------:R-:W-:Y:S01]  /*06b0*/  PLOP3.LUT P1, PT, PT, PT, UP0, 0x80, 0x0 ;  /* 0x000000000000781c */ /* 0x000fe20003f2f008 */
[----:B------:R-:W-:-:S12]  /*06c0*/  IMAD.U32 R2, RZ, RZ, UR4 ;  /* 0x00000004ff027e24 */ /* 0x000fd8000f8e00ff */
[----:B------:R-:W-:Y:S05]  /*06d0*/  @!P1 BRA P0, `(.L_x_3847) ;  /* 0xfffffff800cc9947 */ /* 0x000fea000003ffff */
[----:B------:R-:W-:Y:S05]  /*06e0*/  EXIT ;  /* 0x000000000000794d */ /* 0x000fea0003800000 */
.L_x_3846:
        /* <DEDUP_REMOVED lines=8> */
.L_x_3848:
        /* <DEDUP_REMOVED lines=18> */
[----:B--2---:R-:W-:Y:S02]  /*0890*/  DADD R10, R10, UR10 ;  /* 0x0000000a0a0a7e29 */ /* 0x004fe40008000000 */
[----:B------:R-:W-:Y:S02]  /*08a0*/  DADD R8, R8, UR14 ;  /* 0x0000000e08087e29 */ /* 0x000fe40008000000 */
[----:B---3--:R-:W-:-:S02]  /*08b0*/  DADD R18, R18, UR10 ;  /* 0x0000000a12127e29 */ /* 0x008fc40008000000 */
[----:B------:R-:W-:Y:S02]  /*08c0*/  DADD R16, R16, UR14 ;  /* 0x0000000e10107e29 */ /* 0x000fe40008000000 */
[----:B----4-:R-:W-:Y:S01]  /*08d0*/  DADD R14, R14, UR10 ;  /* 0x0000000a0e0e7e29 */ /* 0x010fe20008000000 */
[----:B------:R0:W-:Y:S01]  /*08e0*/  STG.E.128 desc[UR16][R20.64], R8 ;  /* 0x0000000814007986 */ /* 0x0001e2000c101d10 */
[----:B------:R-:W-:Y:S02]  /*08f0*/  DADD R12, R12, UR14 ;  /* 0x0000000e0c0c7e29 */ /* 0x000fe40008000000 */
[----:B-----5:R-:W-:Y:S01]  /*0900*/  DADD R6, R6, UR10 ;  /* 0x0000000a06067e29 */ /* 0x020fe20008000000 */
[----:B------:R0:W-:Y:S01]  /*0910*/  STG.E.128 desc[UR16][R20.64+0x10], R16 ;  /* 0x0000101014007986 */ /* 0x0001e2000c101d10 */
[----:B------:R-:W-:-:S03]  /*0920*/  DADD R4, R4, UR14 ;  /* 0x0000000e04047e29 */ /* 0x000fc60008000000 */
[----:B------:R0:W-:Y:S04]  /*0930*/  STG.E.128 desc[UR16][R20.64+0x20], R12 ;  /* 0x0000200c14007986 */ /* 0x0001e8000c101d10 */
[----:B------:R0:W-:Y:S01]  /*0940*/  STG.E.128 desc[UR16][R20.64+0x30], R4 ;  /* 0x0000300414007986 */ /* 0x0001e2000c101d10 */
[----:B------:R-:W-:Y:S05]  /*0950*/  @!P0 BRA P1, `(.L_x_3848) ;  /* 0xfffffffc00848947 */ /* 0x000fea000083ffff */
[----:B------:R-:W-:Y:S05]  /*0960*/  EXIT ;  /* 0x000000000000794d */ /* 0x000fea0003800000 */
.L_x_3849:
        /* <DEDUP_REMOVED lines=9> */
.L_x_4078:


//--------------------- .text._ZN2at6native61_GLOBAL__N__44eb8e94_28_ForeachBinaryOpScalarList_cu_dda10a6925multi_tensor_apply_kernelINS1_28TensorListScalarListMetadataIfLi2EEENS1_25BinaryOpScalarListFunctorIfLi2ELi1ELi1EEEJSt4plusIfEEEEvT_T0_DpT1_ --------------------------
	.section	.text._ZN2at6native61_GLOBAL__N__44eb8e94_28_ForeachBinaryOpScalarList_cu_dda10a6925multi_tensor_apply_kernelINS1_28TensorListScalarListMetadataIfLi2EEENS1_25BinaryOpScalarListFunctorIfLi2ELi1ELi1EEEJSt4plusIfEEEEvT_T0_DpT1_,"ax",@progbits
	.align	128
.text._ZN2at6native61_GLOBAL__N__44eb8e94_28_ForeachBinaryOpScalarList_cu_dda10a6925multi_tensor_apply_kernelINS1_28TensorListScalarListMetadataIfLi2EEENS1_25BinaryOpScalarListFunctorIfLi2ELi1ELi1EEEJSt4plusIfEEEEvT_T0_DpT1_:
        .type           _ZN2at6native61_GLOBAL__N__44eb8e94_28_ForeachBinaryOpScalarList_cu_dda10a6925multi_tensor_apply_kernelINS1_28TensorListScalarListMetadataIfLi2EEENS1_25BinaryOpScalarListFunctorIfLi2ELi1ELi1EEEJSt4plusIfEEEEvT_T0_DpT1_,@function
        .size           _ZN2at6native61_GLOBAL__N__44eb8e94_28_ForeachBinaryOpScalarList_cu_dda10a6925multi_tensor_apply_kernelINS1_28TensorListScalarListMetadataIfLi2EEENS1_25BinaryOpScalarListFunctorIfLi2ELi1ELi1EEEJSt4plusIfEEEEvT_T0_DpT1_,(.L_x_4079 - _ZN2at6native61_GLOBAL__N__44eb8e94_28_ForeachBinaryOpScalarList_cu_dda10a6925multi_tensor_apply_kernelINS1_28TensorListScalarListMetadataIfLi2EEENS1_25BinaryOpScalarListFunctorIfLi2ELi1ELi1EEEJSt4plusIfEEEEvT_T0_DpT1_)
        .other          _ZN2at6native61_GLOBAL__N__44eb8e94_28_ForeachBinaryOpScalarList_cu_dda10a6925multi_tensor_apply_kernelINS1_28TensorListScalarListMetadataIfLi2EEENS1_25BinaryOpScalarListFunctorIfLi2ELi1ELi1EEEJSt4plusIfEEEEvT_T0_DpT1_,@"STO_CUDA_ENTRY STV_DEFAULT"
_ZN2at6native61_GLOBAL__N__44eb8e94_28_ForeachBinaryOpScalarList_cu_dda10a6925multi_tensor_apply_kernelINS1_28TensorListScalarListMetadataIfLi2EEENS1_25BinaryOpScalarListFunctorIfLi2ELi1ELi1EEEJSt4plusIfEEEEvT_T0_DpT1_:
        /* <DEDUP_REMOVED lines=29> */
.L_x_3851:
        /* <DEDUP_REMOVED lines=50> */
[C---:B0-----:R-:W-:Y:S01]  /*04f0*/  FADD.FTZ R6, R0.reuse, R6 ;  /* 0x0000000600067221 */ /* 0x041fe20000010000 */
[----:B--2---:R-:W-:-:S04]  /*0500*/  FADD.FTZ R21, R0, R21 ;  /* 0x0000001500157221 */ /* 0x004fc80000010000 */
[----:B------:R0:W-:Y:S01]  /*0510*/  @P1 STG.E desc[UR4][R16.64], R6 ;  /* 0x0000000610001986 */ /* 0x0001e2000c101904 */
[----:B----4-:R-:W-:-:S03]  /*0520*/  FADD.FTZ R25, R0, R25 ;  /* 0x0000001900197221 */ /* 0x010fc60000010000 */
[----:B------:R0:W-:Y:S01]  /*0530*/  @P0 STG.E desc[UR4][R18.64], R21 ;  /* 0x0000001512000986 */ /* 0x0001e2000c101904 */
[----:B------:R-:W-:-:S03]  /*0540*/  ISETP.GE.U32.AND P0, PT, R8, 0x10000, PT ;  /* 0x000100000800780c */ /* 0x000fc60003f06070 */
[----:B------:R0:W-:Y:S01]  /*0550*/  @P4 STG.E desc[UR4][R28.64], R25 ;  /* 0x000000191c004986 */ /* 0x0001e2000c101904 */
[----:B------:R-:W-:Y:S01]  /*0560*/  ISETP.LT.U32.AND P1, PT, R8, R2, PT ;  /* 0x000000020800720c */ /* 0x000fe20003f21070 */
[----:B---3--:R-:W-:-:S05]  /*0570*/  FADD.FTZ R7, R0, R26 ;  /* 0x0000001a00077221 */ /* 0x008fca0000010000 */
[----:B------:R0:W-:Y:S01]  /*0580*/  @P2 STG.E desc[UR4][R10.64], R7 ;  /* 0x000000070a002986 */ /* 0x0001e2000c101904 */
[C---:B------:R-:W-:Y:S02]  /*0590*/  ISETP.GE.U32.AND.EX P0, PT, R9.reuse, RZ, PT, P0 ;  /* 0x000000ff0900720c */ /* 0x040fe40003f06100 */
[----:B------:R-:W-:-:S13]  /*05a0*/  ISETP.LT.AND.EX P1, PT, R9, R3, PT, P1 ;  /* 0x000000030900720c */ /* 0x000fda0003f21310 */
[----:B0-----:R-:W-:Y:S05]  /*05b0*/  @!P0 BRA P1, `(.L_x_3851) ;  /* 0xfffffffc00048947 */ /* 0x001fea000083ffff */
[----:B------:R-:W-:Y:S05]  /*05c0*/  EXIT ;  /* 0x000000000000794d */ /* 0x000fea0003800000 */
.L_x_3850:
        /* <DEDUP_REMOVED lines=8> */
.L_x_3852:
        /* <DEDUP_REMOVED lines=15> */
[C---:B0-----:R-:W-:Y:S01]  /*0740*/  FADD.FTZ R7, R0.reuse, R7 ;  /* 0x0000000700077221 */ /* 0x041fe20000010000 */
[C---:B------:R-:W-:Y:S01]  /*0750*/  FADD.FTZ R6, R0.reuse, R6 ;  /* 0x0000000600067221 */ /* 0x040fe20000010000 */
[C---:B------:R-:W-:Y:S01]  /*0760*/  FADD.FTZ R5, R0.reuse, R5 ;  /* 0x0000000500057221 */ /* 0x040fe20000010000 */
[----:B------:R-:W-:-:S05]  /*0770*/  FADD.FTZ R4, R0, R4 ;  /* 0x0000000400047221 */ /* 0x000fca0000010000 */
[----:B------:R1:W-:Y:S04]  /*0780*/  STG.E.128 desc[UR4][R10.64], R4 ;  /* 0x000000040a007986 */ /* 0x0003e8000c101d04 */
[----:B------:R-:W-:Y:S05]  /*0790*/  @!P0 BRA P1, `(.L_x_3852) ;  /* 0xfffffffc00ac8947 */ /* 0x000fea000083ffff */
[----:B------:R-:W-:Y:S05]  /*07a0*/  EXIT ;  /* 0x000000000000794d */ /* 0x000fea0003800000 */
.L_x_3853:
        /* <DEDUP_REMOVED lines=13> */
.L_x_4079:


//--------------------- .text._ZN2at6native61_GLOBAL__N__44eb8e94_28_ForeachBinaryOpScalarList_cu_dda10a6925multi_tensor_apply_kernelINS1_28TensorListScalarListMetadataIdLi2EEENS1_25BinaryOpScalarListFunctorIdLi2ELi1ELi1EEEJSt4plusIdEEEEvT_T0_DpT1_ --------------------------
	.section	.text._ZN2at6native61_GLOBAL__N__44eb8e94_28_ForeachBinaryOpScalarList_cu_dda10a6925multi_tensor_apply_kernelINS1_28TensorListScalarListMetadataIdLi2EEENS1_25BinaryOpScalarListFunctorIdLi2ELi1ELi1EEEJSt4plusIdEEEEvT_T0_DpT1_,"ax",@progbits
	.align	128
.text._ZN2at6native61_GLOBAL__N__44eb8e94_28_ForeachBinaryOpScalarList_cu_dda10a6925multi_tensor_apply_kernelINS1_28TensorListScalarListMetadataIdLi2EEENS1_25BinaryOpScalarListFunctorIdLi2ELi1ELi1EEEJSt4plusIdEEEEvT_T0_DpT1_:
        .type           _ZN2at6native61_GLOBAL__N__44eb8e94_28_ForeachBinaryOpScalarList_cu_dda10a6925multi_tensor_apply_kernelINS1_28TensorListScalarListMetadataIdLi2EEENS1_25BinaryOpScalarListFunctorIdLi2ELi1ELi1EEEJSt4plusIdEEEEvT_T0_DpT1_,@function
        .size           _ZN2at6native61_GLOBAL__N__44eb8e94_28_ForeachBinaryOpScalarList_cu_dda10a6925multi_tensor_apply_kernelINS1_28TensorListScalarListMetadataIdLi2EEENS1_25BinaryOpScalarListFunctorIdLi2ELi1ELi1EEEJSt4plusIdEEEEvT_T0_DpT1_,(.L_x_4080 - _ZN2at6native61_GLOBAL__N__44eb8e94_28_ForeachBinaryOpScalarList_cu_dda10a6925multi_tensor_apply_kernelINS1_28TensorListScalarListMetadataIdLi2EEENS1_25BinaryOpScalarListFunctorIdLi2ELi1ELi1EEEJSt4plusIdEEEEvT_T0_DpT1_)
        .other          _ZN2at6native61_GLOBAL__N__44eb8e94_28_ForeachBinaryOpScalarList_cu_dda10a6925multi_tensor_apply_kernelINS1_28TensorListScalarListMetadataIdLi2EEENS1_25BinaryOpScalarListFunctorIdLi2ELi1ELi1EEEJSt4plusIdEEEEvT_T0_DpT1_,@"STO_CUDA_ENTRY STV_DEFAULT"
_ZN2at6native61_GLOBAL__N__44eb8e94_28_ForeachBinaryOpScalarList_cu_dda10a6925multi_tensor_apply_kernelINS1_28TensorListScalarListMetadataIdLi2EEENS1_25BinaryOpScalarListFunctorIdLi2ELi1ELi1EEEJSt4plusIdEEEEvT_T0_DpT1_:
        /* <DEDUP_REMOVED lines=29> */
.L_x_3855:
        /* <DEDUP_REMOVED lines=51> */
[----:B--2---:R-:W-:Y:S02]  /*0500*/  DADD R22, R22, UR4 ;  /* 0x0000000416167e29 */ /* 0x004fe40008000000 */
[----:B---3--:R-:W-:-:S05]  /*0510*/  DADD R20, R20, UR4 ;  /* 0x0000000414147e29 */ /* 0x008fca0008000000 */
[----:B------:R2:W-:Y:S01]  /*0520*/  @P1 STG.E.64 desc[UR14][R14.64], R22 ;  /* 0x000000160e001986 */ /* 0x0005e2000c101b0e */
[----:B----4-:R-:W-:Y:S01]  /*0530*/  DADD R18, R18, UR4 ;  /* 0x0000000412127e29 */ /* 0x010fe20008000000 */
[C---:B------:R-:W-:Y:S02]  /*0540*/  ISETP.LT.U32.AND P1, PT, R4.reuse, UR13, PT ;  /* 0x0000000d04007c0c */ /* 0x040fe4000bf21070 */
[----:B------:R2:W-:Y:S01]  /*0550*/  @P3 STG.E.64 desc[UR14][R12.64], R20 ;  /* 0x000000140c003986 */ /* 0x0005e2000c101b0e */
[----:B-----5:R-:W-:Y:S01]  /*0560*/  DADD R16, R16, UR4 ;  /* 0x0000000410107e29 */ /* 0x020fe20008000000 */
[----:B------:R-:W-:Y:S02]  /*0570*/  ISETP.LT.AND.EX P1, PT, R5, UR10, PT, P1 ;  /* 0x0000000a05007c0c */ /* 0x000fe4000bf21310 */
[----:B------:R2:W-:Y:S04]  /*0580*/  @P2 STG.E.64 desc[UR14][R10.64], R18 ;  /* 0x000000120a002986 */ /* 0x0005e8000c101b0e */
[----:B------:R2:W-:Y:S01]  /*0590*/  @P0 STG.E.64 desc[UR14][R8.64], R16 ;  /* 0x0000001008000986 */ /* 0x0005e2000c101b0e */
[----:B------:R-:W-:-:S04]  /*05a0*/  ISETP.GE.U32.AND P0, PT, R4, 0x10000, PT ;  /* 0x000100000400780c */ /* 0x000fc80003f06070 */
[----:B------:R-:W-:-:S13]  /*05b0*/  ISETP.GE.U32.AND.EX P0, PT, R5, RZ, PT, P0 ;  /* 0x000000ff0500720c */ /* 0x000fda0003f06100 */
[----:B--2---:R-:W-:Y:S05]  /*05c0*/  @!P0 BRA P1, `(.L_x_3855) ;  /* 0xfffffffc00008947 */ /* 0x004fea000083ffff */
[----:B------:R-:W-:Y:S05]  /*05d0*/  EXIT ;  /* 0x000000000000794d */ /* 0x000fea0003800000 */
.L_x_3854:
        /* <DEDUP_REMOVED lines=8> */
.L_x_3856:
        /* <DEDUP_REMOVED lines=19> */
[----:B------:R-:W-:-:S03]  /*0790*/  DADD R8, R8, UR4 ;  /* 0x0000000408087e29 */ /* 0x000fc60008000000 */
[----:B------:R0:W-:Y:S04]  /*07a0*/  STG.E.128 desc[UR14][R12.64], R4 ;  /* 0x000000040c007986 */ /* 0x0001e8000c101d0e */
[----:B------:R0:W-:Y:S01]  /*07b0*/  STG.E.128 desc[UR14][R12.64+0x10], R8 ;  /* 0x000010080c007986 */ /* 0x0001e2000c101d0e */
[----:B------:R-:W-:Y:S05]  /*07c0*/  @!P0 BRA P1, `(.L_x_3856) ;  /* 0xfffffffc00a48947 */ /* 0x000fea000083ffff */
[----:B------:R-:W-:Y:S05]  /*07d0*/  EXIT ;  /* 0x000000000000794d */ /* 0x000fea0003800000 */
.L_x_3857:
        /* <DEDUP_REMOVED lines=10> */
.L_x_4080:


//--------------------- .text._ZN2at6native61_GLOBAL__N__44eb8e94_28_ForeachBinaryOpScalarList_cu_dda10a6925multi_tensor_apply_kernelINS1_28TensorListScalarListMetadataIsLi2EEENS1_25BinaryOpScalarListFunctorIsLi2ELi1ELi1EEEJSt4plusIsEEEEvT_T0_DpT1_ --------------------------
	.section	.text._ZN2at6native61_GLOBAL__N__44eb8e94_28_ForeachBinaryOpScalarList_cu_dda10a6925multi_tensor_apply_kernelINS1_28TensorListScalarListMetadataIsLi2EEENS1_25BinaryOpScalarListFunctorIsLi2ELi1ELi1EEEJSt4plusIsEEEEvT_T0_DpT1_,"ax",@progbits
	.align	128
.text._ZN2at6native61_GLOBAL__N__44eb8e94_28_ForeachBinaryOpScalarList_cu_dda10a6925multi_tensor_apply_kernelINS1_28TensorListScalarListMetadataIsLi2EEENS1_25BinaryOpScalarListFunctorIsLi2ELi1ELi1EEEJSt4plusIsEEEEvT_T0_DpT1_:
        .type           _ZN2at6native61_GLOBAL__N__44eb8e94_28_ForeachBinaryOpScalarList_cu_dda10a6925multi_tensor_apply_kernelINS1_28TensorListScalarListMetadataIsLi2EEENS1_25BinaryOpScalarListFunctorIsLi2ELi1ELi1EEEJSt4plusIsEEEEvT_T0_DpT1_,@function
        .size           _ZN2at6native61_GLOBAL__N__44eb8e94_28_ForeachBinaryOpScalarList_cu_dda10a6925multi_tensor_apply_kernelINS1_28TensorListScalarListMetadataIsLi2EEENS1_25BinaryOpScalarListFunctorIsLi2ELi1ELi1EEEJSt4plusIsEEEEvT_T0_DpT1_,(.L_x_4081 - _ZN2at6native61_GLOBAL__N__44eb8e94_28_ForeachBinaryOpScalarList_cu_dda10a6925multi_tensor_apply_kernelINS1_28TensorListScalarListMetadataIsLi2EEENS1_25BinaryOpScalarListFunctorIsLi2ELi1ELi1EEEJSt4plusIsEEEEvT_T0_DpT1_)
        .other          _ZN2at6native61_GLOBAL__N__44eb8e94_28_ForeachBinaryOpScalarList_cu_dda10a6925multi_tensor_apply_kernelINS1_28TensorListScalarListMetadataIsLi2EEENS1_25BinaryOpScalarListFunctorIsLi2ELi1ELi1EEEJSt4plusIsEEEEvT_T0_DpT1_,@"STO_CUDA_ENTRY STV_DEFAULT"
_ZN2at6native61_GLOBAL__N__44eb8e94_28_ForeachBinaryOpScalarList_cu_dda10a6925multi_tensor_apply_kernelINS1_28TensorListScalarListMetadataIsLi2EEENS1_25BinaryOpScalarListFunctorIsLi2ELi1ELi1EEEJSt4plusIsEEEEvT_T0_DpT1_:
        /* <DEDUP_REMOVED lines=29> */
.L_x_3859:
[----:B-1----:R-:W-:Y:S01]  /*01d0*/  IADD3 R11, P0, R4, R8, RZ ;  /* 0x00000008040b7210 */ /* 0x002fe20007f1e0ff */
[C---:B--2---:R-:W-:Y:S01]  /*01e0*/  IMAD R22, R5.reuse, 0x3, RZ ;  /* 0x0000000305167824 */ /* 0x044fe200078e02ff */
[----:B------:R-:W-:Y:S02]  /*01f0*/  PRMT R6, RZ, 0x7610, R6 ;  /* 0x00007610ff067816 */ /* 0x000fe40000000006 */
        /* <DEDUP_REMOVED lines=27> */
[----:B------:R-:W0:Y:S01]  /*03b0*/  @P1 LDG.E.U16 R6, desc[UR4][R28.64] ;  /* 0x000000041c061981 */ /* 0x000e22000c1e1500 */
[CC--:B------:R-:W-:Y:S02]  /*03c0*/  @P4 LEA R26, P3, R7.reuse, R12.reuse, 0x1 ;  /* 0x0000000c071a4211 */ /* 0x0c0fe400078608ff */
[-C--:B------:R-:W-:Y:S02]  /*03d0*/  @P0 LEA.HI.X R17, R24, R13.reuse, R19, 0x1, P5 ;  /* 0x0000000d18110211 */ /* 0x080fe400028f0c13 */
[----:B------:R-:W-:Y:S02]  /*03e0*/  PRMT R25, RZ, 0x7610, R25 ;  /* 0x00007610ff197816 */ /* 0x000fe40000000019 */
[----:B------:R-:W-:Y:S01]  /*03f0*/  @P4 LEA.HI.X R27, R7, R13, R20, 0x1, P3 ;  /* 0x0000000d071b4211 */ /* 0x000fe200018f0c14 */
[----:B------:R1:W2:Y:S04]  /*0400*/  @P0 LDG.E.U16 R21, desc[UR4][R16.64] ;  /* 0x0000000410150981 */ /* 0x0002a8000c1e1500 */
[----:B------:R3:W4:Y:S01]  /*0410*/  @P4 LDG.E.U16 R25, desc[UR4][R26.64] ;  /* 0x000000041a194981 */ /* 0x000722000c1e1500 */
[----:B-1----:R-:W-:-:S02]  /*0420*/  @P2 LEA R16, P3, R22, R12, 0x1 ;  /* 0x0000000c16102211 */ /* 0x002fc400078608ff */
[----:B---3--:R-:W-:Y:S02]  /*0430*/  PRMT R26, RZ, 0x7610, R26 ;  /* 0x00007610ff1a7816 */ /* 0x008fe4000000001a */
[----:B------:R-:W-:-:S05]  /*0440*/  @P2 LEA.HI.X R17, R22, R13, R23, 0x1, P3 ;  /* 0x0000000d16112211 */ /* 0x000fca00018f0c17 */
[----:B------:R1:W3:Y:S01]  /*0450*/  @P2 LDG.E.U16 R26, desc[UR4][R16.64] ;  /* 0x00000004101a2981 */ /* 0x0002e2000c1e1500 */
        /* <DEDUP_REMOVED lines=9> */
[C---:B0-----:R-:W-:Y:S02]  /*04f0*/  IMAD.IADD R6, R0.reuse, 0x1, R6 ;  /* 0x0000000100067824 */ /* 0x041fe400078e0206 */
[----:B--2---:R-:W-:-:S03]  /*0500*/  IMAD.IADD R21, R0, 0x1, R21 ;  /* 0x0000000100157824 */ /* 0x004fc600078e0215 */
[----:B------:R0:W-:Y:S01]  /*0510*/  @P1 STG.E.U16 desc[UR4][R16.64], R6 ;  /* 0x0000000610001986 */ /* 0x0001e2000c101504 */
[----:B----4-:R-:W-:-:S03]  /*0520*/  IMAD.IADD R25, R0, 0x1, R25 ;  /* 0x0000000100197824 */ /* 0x010fc600078e0219 */
[----:B------:R0:W-:Y:S01]  /*0530*/  @P0 STG.E.U16 desc[UR4][R18.64], R21 ;  /* 0x0000001512000986 */ /* 0x0001e2000c101504 */
[----:B------:R-:W-:-:S03]  /*0540*/  ISETP.GE.U32.AND P0, PT, R8, 0x10000, PT ;  /* 0x000100000800780c */ /* 0x000fc60003f06070 */
[----:B------:R0:W-:Y:S01]  /*0550*/  @P4 STG.E.U16 desc[UR4][R28.64], R25 ;  /* 0x000000191c004986 */ /* 0x0001e2000c101504 */
[----:B------:R-:W-:Y:S01]  /*0560*/  ISETP.LT.U32.AND P1, PT, R8, R2, PT ;  /* 0x000000020800720c */ /* 0x000fe20003f21070 */
[----:B---3--:R-:W-:-:S05]  /*0570*/  IMAD.IADD R7, R0, 0x1, R26 ;  /* 0x0000000100077824 */ /* 0x008fca00078e021a */
[----:B------:R0:W-:Y:S01]  /*0580*/  @P2 STG.E.U16 desc[UR4][R10.64], R7 ;  /* 0x000000070a002986 */ /* 0x0001e2000c101504 */
[C---:B------:R-:W-:Y:S02]  /*0590*/  ISETP.GE.U32.AND.EX P0, PT, R9.reuse, RZ, PT, P0 ;  /* 0x000000ff0900720c */ /* 0x040fe40003f06100 */
[----:B------:R-:W-:-:S13]  /*05a0*/  ISETP.LT.AND.EX P1, PT, R9, R3, PT, P1 ;  /* 0x000000030900720c */ /* 0x000fda0003f21310 */
[----:B0-----:R-:W-:Y:S05]  /*05b0*/  @!P0 BRA P1, `(.L_x_3859) ;  /* 0xfffffffc00048947 */ /* 0x001fea000083ffff */
[----:B------:R-:W-:Y:S05]  /*05c0*/  EXIT ;  /* 0x000000000000794d */ /* 0x000fea0003800000 */
.L_x_3858:
        /* <DEDUP_REMOVED lines=8> */
.L_x_3860:
[C---:B------:R-:W-:Y:S01]  /*0650*/  IMAD.SHL.U32 R5, R16.reuse, 0x8, RZ ;  /* 0x0000000810057824 */ /* 0x040fe200078e00ff */
[----:B------:R-:W-:-:S04]  /*0660*/  SHF.L.U64.HI R17, R16, 0x3, R19 ;  /* 0x0000000310117819 */ /* 0x000fc80000010213 */
[----:B------:R-:W-:-:S05]  /*0670*/  IADD3 R6, P0, R12, R5, RZ ;  /* 0x000000050c067210 */ /* 0x000fca0007f1e0ff */
[----:B------:R-:W-:-:S06]  /*0680*/  IMAD.X R7, R13, 0x1, R17, P0 ;  /* 0x000000010d077824 */ /* 0x000fcc00000e0611 */
[----:B------:R-:W2:Y:S01]  /*0690*/  LDG.E.64 R6, desc[UR4][R6.64] ;  /* 0x0000000406067981 */ /* 0x000ea2000c1e1b00 */
[----:B------:R-:W-:Y:S02]  /*06a0*/  IADD3 R4, P0, R14, R5, RZ ;  /* 0x000000050e047210 */ /* 0x000fe40007f1e0ff */
[----:B--2---:R-:W-:Y:S01]  /*06b0*/  PRMT R9, R7, 0x7632, R9 ;  /* 0x0000763207097816 */ /* 0x004fe20000000009 */
[----:B0-----:R-:W-:Y:S01]  /*06c0*/  IMAD.IADD R8, R0, 0x1, R7 ;  /* 0x0000000100087824 */ /* 0x001fe200078e0207 */
[----:B------:R-:W-:Y:S01]  /*06d0*/  PRMT R5, R6, 0x7632, R5 ;  /* 0x0000763206057816 */ /* 0x000fe20000000005 */
[C---:B------:R-:W-:Y:S02]  /*06e0*/  IMAD.IADD R11, R0.reuse, 0x1, R6 ;  /* 0x00000001000b7824 */ /* 0x040fe400078e0206 */
[C---:B------:R-:W-:Y:S02]  /*06f0*/  IMAD.IADD R9, R0.reuse, 0x1, R9 ;  /* 0x0000000100097824 */ /* 0x040fe400078e0209 */
        /* <DEDUP_REMOVED lines=15> */
.L_x_3861:
        /* <DEDUP_REMOVED lines=9> */
.L_x_4081:


//--------------------- .text._ZN2at6native61_GLOBAL__N__44eb8e94_28_ForeachBinaryOpScalarList_cu_dda10a6925multi_tensor_apply_kernelINS1_28TensorListScalarListMetadataIlLi2EEENS1_25BinaryOpScalarListFunctorIlLi2ELi1ELi1EEEJSt4plusIlEEEEvT_T0_DpT1_ --------------------------
	.section	.text._ZN2at6native61_GLOBAL__N__44eb8e94_28_ForeachBinaryOpScalarList_cu_dda10a6925multi_tensor_apply_kernelINS1_28TensorListScalarListMetadataIlLi2EEENS1_25BinaryOpScalarListFunctorIlLi2ELi1ELi1EEEJSt4plusIlEEEEvT_T0_DpT1_,"ax",@progbits
	.align	128
.text._ZN2at6native61_GLOBAL__N__44eb8e94_28_ForeachBinaryOpScalarList_cu_dda10a6925multi_tensor_apply_kernelINS1_28TensorListScalarListMetadataIlLi2EEENS1_25BinaryOpScalarListFunctorIlLi2ELi1ELi1EEEJSt4plusIlEEEEvT_T0_DpT1_:
        .type           _ZN2at6native61_GLOBAL__N__44eb8e94_28_ForeachBinaryOpScalarList_cu_dda10a6925multi_tensor_apply_kernelINS1_28TensorListScalarListMetadataIlLi2EEENS1_25BinaryOpScalarListFunctorIlLi2ELi1ELi1EEEJSt4plusIlEEEEvT_T0_DpT1_,@function
        .size           _ZN2at6native61_GLOBAL__N__44eb8e94_28_ForeachBinaryOpScalarList_cu_dda10a6925multi_tensor_apply_kernelINS1_28TensorListScalarListMetadataIlLi2EEENS1_25BinaryOpScalarListFunctorIlLi2ELi1ELi1EEEJSt4plusIlEEEEvT_T0_DpT1_,(.L_x_4082 - _ZN2at6native61_GLOBAL__N__44eb8e94_28_ForeachBinaryOpScalarList_cu_dda10a6925multi_tensor_apply_kernelINS1_28TensorListScalarListMetadataIlLi2EEENS1_25BinaryOpScalarListFunctorIlLi2ELi1ELi1EEEJSt4plusIlEEEEvT_T0_DpT1_)
        .other          _ZN2at6native61_GLOBAL__N__44eb8e94_28_ForeachBinaryOpScalarList_cu_dda10a6925multi_tensor_apply_kernelINS1_28TensorListScalarListMetadataIlLi2EEENS1_25BinaryOpScalarListFunctorIlLi2ELi1ELi1EEEJSt4plusIlEEEEvT_T0_DpT1_,@"STO_CUDA_ENTRY STV_DEFAULT"
_ZN2at6native61_GLOBAL__N__44eb8e94_28_ForeachBinaryOpScalarList_cu_dda10a6925multi_tensor_apply_kernelINS1_28TensorListScalarListMetadataIlLi2EEENS1_25BinaryOpScalarListFunctorIlLi2ELi1ELi1EEEJSt4plusIlEEEEvT_T0_DpT1_:
        /* <DEDUP_REMOVED lines=29> */
.L_x_3863:
        /* <DEDUP_REMOVED lines=50> */
[----:B--2---:R-:W-:Y:S02]  /*04f0*/  IADD3 R12, P2, R12, UR4, RZ ;  /* 0x000000040c0c7c10 */ /* 0x004fe4000ff5e0ff */
[----:B---3--:R-:W-:Y:S02]  /*0500*/  IADD3 R16, P5, R16, UR4, RZ ;  /* 0x0000000410107c10 */ /* 0x008fe4000ffbe0ff */
[----:B------:R-:W-:Y:S02]  /*0510*/  IADD3.X R13, R13, UR5, RZ, P2, !PT ;  /* 0x000000050d0d7c10 */ /* 0x000fe400097fe4ff */
[----:B------:R-:W-:Y:S02]  /*0520*/  IADD3.X R17, R17, UR5, RZ, P5, !PT ;  /* 0x0000000511117c10 */ /* 0x000fe4000affe4ff */
[----:B----4-:R-:W-:Y:S01]  /*0530*/  IADD3 R14, P5, R14, UR4, RZ ;  /* 0x000000040e0e7c10 */ /* 0x010fe2000ffbe0ff */
[----:B------:R2:W-:Y:S01]  /*0540*/  @P1 STG.E.64 desc[UR14][R22.64], R12 ;  /* 0x0000000c16001986 */ /* 0x0005e2000c101b0e */
[----:B-----5:R-:W-:-:S02]  /*0550*/  IADD3 R10, P2, R10, UR4, RZ ;  /* 0x000000040a0a7c10 */ /* 0x020fc4000ff5e0ff */
[----:B------:R-:W-:Y:S02]  /*0560*/  IADD3.X R15, R15, UR5, RZ, P5, !PT ;  /* 0x000000050f0f7c10 */ /* 0x000fe4000affe4ff */
[----:B------:R-:W-:Y:S01]  /*0570*/  IADD3.X R11, R11, UR5, RZ, P2, !PT ;  /* 0x000000050b0b7c10 */ /* 0x000fe200097fe4ff */
        /* <DEDUP_REMOVED lines=9> */
.L_x_3862:
        /* <DEDUP_REMOVED lines=8> */
.L_x_3864:
        /* <DEDUP_REMOVED lines=8> */
[----:B--2---:R-:W-:Y:S02]  /*0710*/  IADD3 R6, P0, R6, UR4, RZ ;  /* 0x0000000406067c10 */ /* 0x004fe4000ff1e0ff */
[----:B------:R-:W-:Y:S02]  /*0720*/  IADD3 R4, P1, R4, UR4, RZ ;  /* 0x0000000404047c10 */ /* 0x000fe4000ff3e0ff */
[----:B---3--:R-:W-:Y:S02]  /*0730*/  IADD3 R10, P2, R10, UR4, RZ ;  /* 0x000000040a0a7c10 */ /* 0x008fe4000ff5e0ff */
[----:B------:R-:W-:Y:S02]  /*0740*/  IADD3 R8, P3, R8, UR4, RZ ;  /* 0x0000000408087c10 */ /* 0x000fe4000ff7e0ff */
[----:B------:R-:W-:-:S02]  /*0750*/  IADD3.X R7, R7, UR5, RZ, P0, !PT ;  /* 0x0000000507077c10 */ /* 0x000fc400087fe4ff */
[----:B------:R-:W-:Y:S02]  /*0760*/  IADD3.X R5, R5, UR5, RZ, P1, !PT ;  /* 0x0000000505057c10 */ /* 0x000fe40008ffe4ff */
[----:B------:R-:W-:Y:S02]  /*0770*/  IADD3.X R11, R11, UR5, RZ, P2, !PT ;  /* 0x000000050b0b7c10 */ /* 0x000fe400097fe4ff */
[----:B------:R-:W-:Y:S01]  /*0780*/  IADD3.X R9, R9, UR5, RZ, P3, !PT ;  /* 0x0000000509097c10 */ /* 0x000fe20009ffe4ff */
        /* <DEDUP_REMOVED lines=16> */
.L_x_3865:
        /* <DEDUP_REMOVED lines=15> */
.L_x_4082:


//--------------------- .text._ZN2at6native61_GLOBAL__N__44eb8e94_28_ForeachBinaryOpScalarList_cu_dda10a6925multi_tensor_apply_kernelINS1_28TensorListScalarListMetadataIiLi2EEENS1_25BinaryOpScalarListFunctorIiLi2ELi1ELi1EEEJSt4plusIiEEEEvT_T0_DpT1_ --------------------------
	.section	.text._ZN2at6native61_GLOBAL__N__44eb8e94_28_ForeachBinaryOpScalarList_cu_dda10a6925multi_tensor_apply_kernelINS1_28TensorListScalarListMetadataIiLi2EEENS1_25BinaryOpScalarListFunctorIiLi2ELi1ELi1EEEJSt4plusIiEEEEvT_T0_DpT1_,"ax",@progbits
	.align	128
.text._ZN2at6native61_GLOBAL__N__44eb8e94_28_ForeachBinaryOpScalarList_cu_dda10a6925multi_tensor_apply_kernelINS1_28TensorListScalarListMetadataIiLi2EEENS1_25BinaryOpScalarListFunctorIiLi2ELi1ELi1EEEJSt4plusIiEEEEvT_T0_DpT1_:
        .type           _ZN2at6native61_GLOBAL__N__44eb8e94_28_ForeachBinaryOpScalarList_cu_dda10a6925multi_tensor_apply_kernelINS1_28TensorListScalarListMetadataIiLi2EEENS1_25BinaryOpScalarListFunctorIiLi2ELi1ELi1EEEJSt4plusIiEEEEvT_T0_DpT1_,@function
        .size           _ZN2at6native61_GLOBAL__N__44eb8e94_28_ForeachBinaryOpScalarList_cu_dda10a6925multi_tensor_apply_kernelINS1_28TensorListScalarListMetadataIiLi2EEENS1_25BinaryOpScalarListFunctorIiLi2ELi1ELi1EEEJSt4plusIiEEEEvT_T0_DpT1_,(.L_x_4083 - _ZN2at6native61_GLOBAL__N__44eb8e94_28_ForeachBinaryOpScalarList_cu_dda10a6925multi_tensor_apply_kernelINS1_28TensorListScalarListMetadataIiLi2EEENS1_25BinaryOpScalarListFunctorIiLi2ELi1ELi1EEEJSt4plusIiEEEEvT_T0_DpT1_)
        .other          _ZN2at6native61_GLOBAL__N__44eb8e94_28_ForeachBinaryOpScalarList_cu_dda10a6925multi_tensor_apply_kernelINS1_28TensorListScalarListMetadataIiLi2EEENS1_25BinaryOpScalarListFunctorIiLi2ELi1ELi1EEEJSt4plusIiEEEEvT_T0_DpT1_,@"STO_CUDA_ENTRY STV_DEFAULT"
_ZN2at6native61_GLOBAL__N__44eb8e94_28_ForeachBinaryOpScalarList_cu_dda10a6925multi_tensor_apply_kernelINS1_28TensorListScalarListMetadataIiLi2EEENS1_25BinaryOpScalarListFunctorIiLi2ELi1ELi1EEEJSt4plusIiEEEEvT_T0_DpT1_:
        /* <DEDUP_REMOVED lines=29> */
.L_x_3867:
        /* <DEDUP_REMOVED lines=52> */
[----:B------:R0:W-:Y:S01]  /*0510*/  @P1 STG.E desc[UR4][R16.64], R6 ;  /* 0x0000000610001986 */ /* 0x0001e2000c101904 */
[----:B----4-:R-:W-:-:S03]  /*0520*/  IMAD.IADD R25, R0, 0x1, R25 ;  /* 0x0000000100197824 */ /* 0x010fc600078e0219 */
[----:B------:R0:W-:Y:S01]  /*0530*/  @P0 STG.E desc[UR4][R18.64], R21 ;  /* 0x0000001512000986 */ /* 0x0001e2000c101904 */
[----:B------:R-:W-:-:S03]  /*0540*/  ISETP.GE.U32.AND P0, PT, R8, 0x10000, PT ;  /* 0x000100000800780c */ /* 0x000fc60003f06070 */
[----:B------:R0:W-:Y:S01]  /*0550*/  @P4 STG.E desc[UR4][R28.64], R25 ;  /* 0x000000191c004986 */ /* 0x0001e2000c101904 */
[----:B------:R-:W-:Y:S01]  /*0560*/  ISETP.LT.U32.AND P1, PT, R8, R2, PT ;  /* 0x000000020800720c */ /* 0x000fe20003f21070 */
[----:B---3--:R-:W-:-:S05]  /*0570*/  IMAD.IADD R7, R0, 0x1, R26 ;  /* 0x0000000100077824 */ /* 0x008fca00078e021a */
[----:B------:R0:W-:Y:S01]  /*0580*/  @P2 STG.E desc[UR4][R10.64], R7 ;  /* 0x000000070a002986 */ /* 0x0001e2000c101904 */
[C---:B------:R-:W-:Y:S02]  /*0590*/  ISETP.GE.U32.AND.EX P0, PT, R9.reuse, RZ, PT, P0 ;  /* 0x000000ff0900720c */ /* 0x040fe40003f06100 */
[----:B------:R-:W-:-:S13]  /*05a0*/  ISETP.LT.AND.EX P1, PT, R9, R3, PT, P1 ;  /* 0x000000030900720c */ /* 0x000fda0003f21310 */
[----:B0-----:R-:W-:Y:S05]  /*05b0*/  @!P0 BRA P1, `(.L_x_3867) ;  /* 0xfffffffc00048947 */ /* 0x001fea000083ffff */
[----:B------:R-:W-:Y:S05]  /*05c0*/  EXIT ;  /* 0x000000000000794d */ /* 0x000fea0003800000 */
.L_x_3866:
        /* <DEDUP_REMOVED lines=8> */
.L_x_3868:
        /* <DEDUP_REMOVED lines=15> */
[C---:B0-----:R-:W-:Y:S02]  /*0740*/  IMAD.IADD R7, R0.reuse, 0x1, R7 ;  /* 0x0000000100077824 */ /* 0x041fe400078e0207 */
[C---:B------:R-:W-:Y:S02]  /*0750*/  IMAD.IADD R6, R0.reuse, 0x1, R6 ;  /* 0x0000000100067824 */ /* 0x040fe400078e0206 */
[----:B------:R-:W-:-:S02]  /*0760*/  IMAD.IADD R5, R0, 0x1, R5 ;  /* 0x0000000100057824 */ /* 0x000fc400078e0205 */
[----:B------:R-:W-:-:S05]  /*0770*/  IMAD.IADD R4, R0, 0x1, R4 ;  /* 0x0000000100047824 */ /* 0x000fca00078e0204 */
[----:B------:R1:W-:Y:S01]  /*0780*/  STG.E.128 desc[UR4][R10.64], R4 ;  /* 0x000000040a007986 */ /* 0x0003e2000c101d04 */
[----:B------:R-:W-:Y:S05]  /*0790*/  @!P0 BRA P1, `(.L_x_3868) ;  /* 0xfffffffc00ac8947 */ /* 0x000fea000083ffff */
[----:B------:R-:W-:Y:S05]  /*07a0*/  EXIT ;  /* 0x000000000000794d */ /* 0x000fea0003800000 */
.L_x_3869:
        /* <DEDUP_REMOVED lines=13> */
.L_x_4083:


//--------------------- .text._ZN2at6native61_GLOBAL__N__44eb8e94_28_ForeachBinaryOpScalarList_cu_dda10a6925multi_tensor_apply_kernelINS1_28TensorListScalarListMetadataIaLi2EEENS1_25BinaryOpScalarListFunctorIaLi2ELi1ELi1EEEJSt4plusIaEEEEvT_T0_DpT1_ --------------------------
	.section	.text._ZN2at6native61_GLOBAL__N__44eb8e94_28_ForeachBinaryOpScalarList_cu_dda10a6925multi_tensor_apply_kernelINS1_28TensorListScalarListMetadataIaLi2EEENS1_25BinaryOpScalarListFunctorIaLi2ELi1ELi1EEEJSt4plusIaEEEEvT_T0_DpT1_,"ax",@progbits
	.align	128
.text._ZN2at6native61_GLOBAL__N__44eb8e94_28_ForeachBinaryOpScalarList_cu_dda10a6925multi_tensor_apply_kernelINS1_28TensorListScalarListMetadataIaLi2EEENS1_25BinaryOpScalarListFunctorIaLi2ELi1ELi1EEEJSt4plusIaEEEEvT_T0_DpT1_:
        .type           _ZN2at6native61_GLOBAL__N__44eb8e94_28_ForeachBinaryOpScalarList_cu_dda10a6925multi_tensor_apply_kernelINS1_28TensorListScalarListMetadataIaLi2EEENS1_25BinaryOpScalarListFunctorIaLi2ELi1ELi1EEEJSt4plusIaEEEEvT_T0_DpT1_,@function
        .size           _ZN2at6native61_GLOBAL__N__44eb8e94_28_ForeachBinaryOpScalarList_cu_dda10a6925multi_tensor_apply_kernelINS1_28TensorListScalarListMetadataIaLi2EEENS1_25BinaryOpScalarListFunctorIaLi2ELi1ELi1EEEJSt4plusIaEEEEvT_T0_DpT1_,(.L_x_4084 - _ZN2at6native61_GLOBAL__N__44eb8e94_28_ForeachBinaryOpScalarList_cu_dda10a6925multi_tensor_apply_kernelINS1_28TensorListScalarListMetadataIaLi2EEENS1_25BinaryOpScalarListFunctorIaLi2ELi1ELi1EEEJSt4plusIaEEEEvT_T0_DpT1_)
        .other          _ZN2at6native61_GLOBAL__N__44eb8e94_28_ForeachBinaryOpScalarList_cu_dda10a6925multi_tensor_apply_kernelINS1_28TensorListScalarListMetadataIaLi2EEENS1_25BinaryOpScalarListFunctorIaLi2ELi1ELi1EEEJSt4plusIaEEEEvT_T0_DpT1_,@"STO_CUDA_ENTRY STV_DEFAULT"
_ZN2at6native61_GLOBAL__N__44eb8e94_28_ForeachBinaryOpScalarList_cu_dda10a6925multi_tensor_apply_kernelINS1_28TensorListScalarListMetadataIaLi2EEENS1_25BinaryOpScalarListFunctorIaLi2ELi1ELi1EEEJSt4plusIaEEEEvT_T0_DpT1_:
        /* <DEDUP_REMOVED lines=29> */
.L_x_3871:
        /* <DEDUP_REMOVED lines=10> */
[----:B------:R-:W-:Y:S02]  /*0270*/  ISETP.GE.U32.AND P2, PT, R21, 0x10000, PT ;  /* 0x000100001500780c */ /* 0x000fe40003f46070 */
[----:B------:R-:W-:Y:S01]  /*0280*/  ISETP.LT.AND.EX P0, PT, R12, R7, !P0, P1 ;  /* 0x000000070c00720c */ /* 0x000fe20004701310 */
[--C-:B------:R-:W-:Y:S01]  /*0290*/  IMAD.X R26, RZ, RZ, R12.reuse, P4 ;  /* 0x000000ffff1a7224 */ /* 0x100fe200020e060c */
[----:B------:R-:W-:Y:S02]  /*02a0*/  IADD3 R25, P5, R25, R20, RZ ;  /* 0x0000001419197210 */ /* 0x000fe40007fbe0ff */
[----:B------:R-:W-:Y:S02]  /*02b0*/  ISETP.GE.U32.AND P3, PT, R13, 0x10000, PT ;  /* 0x000100000d00780c */ /* 0x000fe40003f66070 */
[----:B------:R-:W-:Y:S01]  /*02c0*/  ISETP.LT.U32.AND P1, PT, R21, R4, PT ;  /* 0x000000041500720c */ /* 0x000fe20003f21070 */
[----:B------:R-:W-:Y:S01]  /*02d0*/  IMAD.X R28, RZ, RZ, R12, P5 ;  /* 0x000000ffff1c7224 */ /* 0x000fe200028e060c */
[----:B------:R-:W-:-:S02]  /*02e0*/  ISETP.GE.U32.AND.EX P2, PT, R24, RZ, PT, P2 ;  /* 0x000000ff1800720c */ /* 0x000fc40003f46120 */
[----:B------:R-:W-:Y:S02]  /*02f0*/  ISETP.LT.U32.AND P4, PT, R13, R4, PT ;  /* 0x000000040d00720c */ /* 0x000fe40003f81070 */
[----:B------:R-:W-:Y:S02]  /*0300*/  ISETP.GE.U32.AND.EX P3, PT, R26, RZ, PT, P3 ;  /* 0x000000ff1a00720c */ /* 0x000fe40003f66130 */
[-C--:B------:R-:W-:Y:S02]  /*0310*/  ISETP.LT.AND.EX P1, PT, R24, R7.reuse, !P2, P1 ;  /* 0x000000071800720c */ /* 0x080fe40005721310 */
[----:B------:R-:W-:Y:S02]  /*0320*/  ISETP.GE.U32.AND P2, PT, R25, 0x10000, PT ;  /* 0x000100001900780c */ /* 0x000fe40003f46070 */
[----:B------:R-:W-:Y:S02]  /*0330*/  ISETP.LT.AND.EX P4, PT, R26, R7, !P3, P4 ;  /* 0x000000071a00720c */ /* 0x000fe40005f81340 */
[----:B------:R-:W-:-:S02]  /*0340*/  @P0 IADD3 R14, P5, R20, R2, RZ ;  /* 0x00000002140e0210 */ /* 0x000fc40007fbe0ff */
[----:B------:R-:W-:Y:S02]  /*0350*/  ISETP.LT.U32.AND P3, PT, R25, R4, PT ;  /* 0x000000041900720c */ /* 0x000fe40003f61070 */
[----:B------:R-:W-:Y:S01]  /*0360*/  ISETP.GE.U32.AND.EX P2, PT, R28, RZ, PT, P2 ;  /* 0x000000ff1c00720c */ /* 0x000fe20003f46120 */
[----:B------:R-:W-:Y:S02]  /*0370*/  @P0 IMAD.X R15, R12, 0x1, R5, P5 ;  /* 0x000000010c0f0824 */ /* 0x000fe400028e0605 */
[----:B------:R-:W-:Y:S02]  /*0380*/  @P1 IADD3 R16, P5, R21, R2, RZ ;  /* 0x0000000215101210 */ /* 0x000fe40007fbe0ff */
[----:B------:R-:W-:Y:S01]  /*0390*/  ISETP.LT.AND.EX P2, PT, R28, R7, !P2, P3 ;  /* 0x000000071c00720c */ /* 0x000fe20005741330 */
[----:B------:R1:W0:Y:S01]  /*03a0*/  @P0 LDG.E.U8 R23, desc[UR4][R14.64] ;  /* 0x000000040e170981 */ /* 0x000222000c1e1100 */
[----:B------:R-:W-:Y:S01]  /*03b0*/  PRMT R27, RZ, 0x7610, R27 ;  /* 0x00007610ff1b7816 */ /* 0x000fe2000000001b */
[----:B------:R-:W-:Y:S01]  /*03c0*/  @P1 IMAD.X R17, R24, 0x1, R5, P5 ;  /* 0x0000000118111824 */ /* 0x000fe200028e0605 */
[----:B------:R-:W-:-:S04]  /*03d0*/  PRMT R29, RZ, 0x7610, R29 ;  /* 0x00007610ff1d7816 */ /* 0x000fc8000000001d */
[----:B------:R2:W3:Y:S01]  /*03e0*/  @P1 LDG.E.U8 R27, desc[UR4][R16.64] ;  /* 0x00000004101b1981 */ /* 0x0004e2000c1e1100 */
[----:B-1----:R-:W-:-:S05]  /*03f0*/  @P4 IADD3 R14, P3, R13, R2, RZ ;  /* 0x000000020d0e4210 */ /* 0x002fca0007f7e0ff */
[----:B------:R-:W-:Y:S01]  /*0400*/  @P4 IMAD.X R15, R26, 0x1, R5, P3 ;  /* 0x000000011a0f4824 */ /* 0x000fe200018e0605 */
[----:B------:R-:W-:Y:S02]  /*0410*/  @P2 IADD3 R18, P3, R25, R2, RZ ;  /* 0x0000000219122210 */ /* 0x000fe40007f7e0ff */
[----:B--2---:R-:W-:Y:S02]  /*0420*/  PRMT R17, RZ, 0x7610, R17 ;  /* 0x00007610ff117816 */ /* 0x004fe40000000011 */
[----:B------:R1:W2:Y:S01]  /*0430*/  @P4 LDG.E.U8 R29, desc[UR4][R14.64] ;  /* 0x000000040e1d4981 */ /* 0x0002a2000c1e1100 */
[----:B------:R-:W-:-:S05]  /*0440*/  @P2 IMAD.X R19, R28, 0x1, R5, P3 ;  /* 0x000000011c132824 */ /* 0x000fca00018e0605 */
[----:B------:R-:W4:Y:S01]  /*0450*/  @P2 LDG.E.U8 R17, desc[UR4][R18.64] ;  /* 0x0000000412112981 */ /* 0x000f22000c1e1100 */
[-C--:B------:R-:W-:Y:S02]  /*0460*/  @P0 IADD3 R20, P5, R20, R3.reuse, RZ ;  /* 0x0000000314140210 */ /* 0x080fe40007fbe0ff */
[----:B------:R-:W-:-:S03]  /*0470*/  @P1 IADD3 R22, P3, R21, R3, RZ ;  /* 0x0000000315161210 */ /* 0x000fc60007f7e0ff */
[----:B------:R-:W-:Y:S01]  /*0480*/  @P0 IMAD.X R21, R12, 0x1, R6, P5 ;  /* 0x000000010c150824 */ /* 0x000fe200028e0606 */
[----:B------:R-:W-:Y:S01]  /*0490*/  @P4 IADD3 R12, P5, R13, R3, RZ ;  /* 0x000000030d0c4210 */ /* 0x000fe20007fbe0ff */
[----:B------:R-:W-:-:S04]  /*04a0*/  IMAD.WIDE.U32 R10, R9, 0x4, R10 ;  /* 0x00000004090a7825 */ /* 0x000fc800078e000a */
[----:B------:R-:W-:Y:S02]  /*04b0*/  @P4 IMAD.X R13, R26, 0x1, R6, P5 ;  /* 0x000000011a0d4824 */ /* 0x000fe400028e0606 */
[----:B0-----:R-:W-:-:S05]  /*04c0*/  IMAD.IADD R16, R0, 0x1, R23 ;  /* 0x0000000100107824 */ /* 0x001fca00078e0217 */
[----:B------:R0:W-:Y:S01]  /*04d0*/  @P0 STG.E.U8 desc[UR4][R20.64], R16 ;  /* 0x0000001014000986 */ /* 0x0001e2000c101104 */
[----:B-1----:R-:W-:Y:S01]  /*04e0*/  @P2 IADD3 R14, P0, R25, R3, RZ ;  /* 0x00000003190e2210 */ /* 0x002fe20007f1e0ff */
[--C-:B------:R-:W-:Y:S02]  /*04f0*/  @P1 IMAD.X R23, R24, 0x1, R6.reuse, P3 ;  /* 0x0000000118171824 */ /* 0x100fe400018e0606 */
[----:B---3--:R-:W-:Y:S02]  /*0500*/  IMAD.IADD R27, R0, 0x1, R27 ;  /* 0x00000001001b7824 */ /* 0x008fe400078e021b */
[----:B------:R-:W-:-:S03]  /*0510*/  @P2 IMAD.X R15, R28, 0x1, R6, P0 ;  /* 0x000000011c0f2824 */ /* 0x000fc600000e0606 */
[----:B------:R0:W-:Y:S01]  /*0520*/  @P1 STG.E.U8 desc[UR4][R22.64], R27 ;  /* 0x0000001b16001986 */ /* 0x0001e2000c101104 */
[C---:B--2---:R-:W-:Y:S02]  /*0530*/  IMAD.IADD R29, R0.reuse, 0x1, R29 ;  /* 0x00000001001d7824 */ /* 0x044fe400078e021d */
[----:B----4-:R-:W-:-:S03]  /*0540*/  IMAD.IADD R17, R0, 0x1, R17 ;  /* 0x0000000100117824 */ /* 0x010fc600078e0211 */
[----:B------:R0:W-:Y:S01]  /*0550*/  @P4 STG.E.U8 desc[UR4][R12.64], R29 ;  /* 0x0000001d0c004986 */ /* 0x0001e2000c101104 */
[C---:B------:R-:W-:Y:S02]  /*0560*/  ISETP.GE.U32.AND P0, PT, R10.reuse, 0x10000, PT ;  /* 0x000100000a00780c */ /* 0x040fe40003f06070 */
[----:B------:R-:W-:Y:S01]  /*0570*/  ISETP.LT.U32.AND P1, PT, R10, R4, PT ;  /* 0x000000040a00720c */ /* 0x000fe20003f21070 */
[----:B------:R0:W-:Y:S01]  /*0580*/  @P2 STG.E.U8 desc[UR4][R14.64], R17 ;  /* 0x000000110e002986 */ /* 0x0001e2000c101104 */
[C---:B------:R-:W-:Y:S02]  /*0590*/  ISETP.GE.U32.AND.EX P0, PT, R11.reuse, RZ, PT, P0 ;  /* 0x000000ff0b00720c */ /* 0x040fe40003f06100 */
[----:B------:R-:W-:-:S13]  /*05a0*/  ISETP.LT.AND.EX P1, PT, R11, R7, PT, P1 ;  /* 0x000000070b00720c */ /* 0x000fda0003f21310 */
[----:B0-----:R-:W-:Y:S05]  /*05b0*/  @!P0 BRA P1, `(.L_x_3871) ;  /* 0xfffffffc00048947 */ /* 0x001fea000083ffff */
[----:B------:R-:W-:Y:S05]  /*05c0*/  EXIT ;  /* 0x000000000000794d */ /* 0x000fea0003800000 */
.L_x_3870:
        /* <DEDUP_REMOVED lines=8> */
.L_x_3872:
        /* <DEDUP_REMOVED lines=8> */
[----:B0-----:R-:W-:Y:S01]  /*06d0*/  IMAD.IADD R8, R0, 0x1, R9 ;  /* 0x0000000100087824 */ /* 0x001fe200078e0209 */
[----:B------:R-:W-:Y:S01]  /*06e0*/  PRMT R9, R10, 0x7773, RZ ;  /* 0x000077730a097816 */ /* 0x000fe200000000ff */
[C---:B------:R-:W-:Y:S02]  /*06f0*/  IMAD.IADD R13, R0.reuse, 0x1, R13 ;  /* 0x00000001000d7824 */ /* 0x040fe400078e020d */
[----:B------:R-:W-:-:S03]  /*0700*/  IMAD.IADD R15, R0, 0x1, R15 ;  /* 0x00000001000f7824 */ /* 0x000fc600078e020f */
[----:B------:R-:W-:Y:S02]  /*0710*/  PRMT R14, R13, 0x7604, R8 ;  /* 0x000076040d0e7816 */ /* 0x000fe40000000008 */
[----:B------:R-:W-:Y:S01]  /*0720*/  IADD3 R8, P0, R12, R3, RZ ;  /* 0x000000030c087210 */ /* 0x000fe20007f1e0ff */
[----:B------:R-:W-:Y:S01]  /*0730*/  IMAD.IADD R12, R0, 0x1, R9 ;  /* 0x00000001000c7824 */ /* 0x000fe200078e0209 */
        /* <DEDUP_REMOVED lines=14> */
.L_x_3873:
        /* <DEDUP_REMOVED lines=14> */
.L_x_4084:


//--------------------- .text._ZN2at6native61_GLOBAL__N__44eb8e94_28_ForeachBinaryOpScalarList_cu_dda10a6925multi_tensor_apply_kernelINS1_28TensorListScalarListMetadataIhLi2EEENS1_25BinaryOpScalarListFunctorIhLi2ELi1ELi1EEEJSt4plusIhEEEEvT_T0_DpT1_ --------------------------
	.section	.text._ZN2at6native61_GLOBAL__N__44eb8e94_28_ForeachBinaryOpScalarList_cu_dda10a6925multi_tensor_apply_kernelINS1_28TensorListScalarListMetadataIhLi2EEENS1_25BinaryOpScalarListFunctorIhLi2ELi1ELi1EEEJSt4plusIhEEEEvT_T0_DpT1_,"ax",@progbits
	.align	128
.text._ZN2at6native61_GLOBAL__N__44eb8e94_28_ForeachBinaryOpScalarList_cu_dda10a6925multi_tensor_apply_kernelINS1_28TensorListScalarListMetadataIhLi2EEENS1_25BinaryOpScalarListFunctorIhLi2ELi1ELi1EEEJSt4plusIhEEEEvT_T0_DpT1_:
        .type           _ZN2at6native61_GLOBAL__N__44eb8e94_28_ForeachBinaryOpScalarList_cu_dda10a6925multi_tensor_apply_kernelINS1_28TensorListScalarListMetadataIhLi2EEENS1_25BinaryOpScalarListFunctorIhLi2ELi1ELi1EEEJSt4plusIhEEEEvT_T0_DpT1_,@function
        .size           _ZN2at6native61_GLOBAL__N__44eb8e94_28_ForeachBinaryOpScalarList_cu_dda10a6925multi_tensor_apply_kernelINS1_28TensorListScalarListMetadataIhLi2EEENS1_25BinaryOpScalarListFunctorIhLi2ELi1ELi1EEEJSt4plusIhEEEEvT_T0_DpT1_,(.L_x_4085 - _ZN2at6native61_GLOBAL__N__44eb8e94_28_ForeachBinaryOpScalarList_cu_dda10a6925multi_tensor_apply_kernelINS1_28TensorListScalarListMetadataIhLi2EEENS1_25BinaryOpScalarListFunctorIhLi2ELi1ELi1EEEJSt4plusIhEEEEvT_T0_DpT1_)
        .other          _ZN2at6native61_GLOBAL__N__44eb8e94_28_ForeachBinaryOpScalarList_cu_dda10a6925multi_tensor_apply_kernelINS1_28TensorListScalarListMetadataIhLi2EEENS1_25BinaryOpScalarListFunctorIhLi2ELi1ELi1EEEJSt4plusIhEEEEvT_T0_DpT1_,@"STO_CUDA_ENTRY STV_DEFAULT"
_ZN2at6native61_GLOBAL__N__44eb8e94_28_ForeachBinaryOpScalarList_cu_dda10a6925multi_tensor_apply_kernelINS1_28TensorListScalarListMetadataIhLi2EEENS1_25BinaryOpScalarListFunctorIhLi2ELi1ELi1EEEJSt4plusIhEEEEvT_T0_DpT1_:
        /* <DEDUP_REMOVED lines=29> */
.L_x_3875:
        /* <DEDUP_REMOVED lines=64> */
.L_x_3874:
        /* <DEDUP_REMOVED lines=8> */
.L_x_3876:
        /* <DEDUP_REMOVED lines=29> */
.L_x_3877:
        /* <DEDUP_REMOVED lines=14> */
.L_x_4085:


//--------------------- .text._ZN2at6native61_GLOBAL__N__44eb8e94_28_ForeachBinaryOpScalarList_cu_dda10a6925multi_tensor_apply_kernelINS1_28TensorListScalarListMetadataIfLi1EEENS1_25BinaryOpScalarListFunctorIN3c108BFloat16ELi1ELi1ELi0EEEJSt4plusIfEEEEvT_T0_DpT1_ --------------------------
	.section	.text._ZN2at6native61_GLOBAL__N__44eb8e94_28_ForeachBinaryOpScalarList_cu_dda10a6925multi_tensor_apply_kernelINS1_28TensorListScalarListMetadataIfLi1EEENS1_25BinaryOpScalarListFunctorIN3c108BFloat16ELi1ELi1ELi0EEEJSt4plusIfEEEEvT_T0_DpT1_,"ax",@progbits
	.align	128
.text._ZN2at6native61_GLOBAL__N__44eb8e94_28_ForeachBinaryOpScalarList_cu_dda10a6925multi_tensor_apply_kernelINS1_28TensorListScalarListMetadataIfLi1EEENS1_25BinaryOpScalarListFunctorIN3c108BFloat16ELi1ELi1ELi0EEEJSt4plusIfEEEEvT_T0_DpT1_:
        .type           _ZN2at6native61_GLOBAL__N__44eb8e94_28_ForeachBinaryOpScalarList_cu_dda10a6925multi_tensor_apply_kernelINS1_28TensorListScalarListMetadataIfLi1EEENS1_25BinaryOpScalarListFunctorIN3c108BFloat16ELi1ELi1ELi0EEEJSt4plusIfEEEEvT_T0_DpT1_,@function
        .size           _ZN2at6native61_GLOBAL__N__44eb8e94_28_ForeachBinaryOpScalarList_cu_dda10a6925multi_tensor_apply_kernelINS1_28TensorListScalarListMetadataIfLi1EEENS1_25BinaryOpScalarListFunctorIN3c108BFloat16ELi1ELi1ELi0EEEJSt4plusIfEEEEvT_T0_DpT1_,(.L_x_4086 - _ZN2at6native61_GLOBAL__N__44eb8e94_28_ForeachBinaryOpScalarList_cu_dda10a6925multi_tensor_apply_kernelINS1_28TensorListScalarListMetadataIfLi1EEENS1_25BinaryOpScalarListFunctorIN3c108BFloat16ELi1ELi1ELi0EEEJSt4plusIfEEEEvT_T0_DpT1_)
        .other          _ZN2at6native61_GLOBAL__N__44eb8e94_28_ForeachBinaryOpScalarList_cu_dda10a6925multi_tensor_apply_kernelINS1_28TensorListScalarListMetadataIfLi1EEENS1_25BinaryOpScalarListFunctorIN3c108BFloat16ELi1ELi1ELi0EEEJSt4plusIfEEEEvT_T0_DpT1_,@"STO_CUDA_ENTRY STV_DEFAULT"
_ZN2at6native61_GLOBAL__N__44eb8e94_28_ForeachBinaryOpScalarList_cu_dda10a6925multi_tensor_apply_kernelINS1_28TensorListScalarListMetadataIfLi1EEENS1_25BinaryOpScalarListFunctorIN3c108BFloat16ELi1ELi1ELi0EEEJSt4plusIfEEEEvT_T0_DpT1_:
        /* <DEDUP_REMOVED lines=27> */
.L_x_3879:
        /* <DEDUP_REMOVED lines=43> */
[----:B--2---:R-:W-:-:S05]  /*0460*/  FADD.FTZ R19, R4, R19 ;  /* 0x0000001304137221 */ /* 0x004fca0000010000 */
[----:B------:R-:W-:Y:S01]  /*0470*/  F2FP.BF16.F32.PACK_AB R19, RZ, R19 ;  /* 0x00000013ff13723e */ /* 0x000fe200000010ff */
[----:B----4-:R-:W-:Y:S02]  /*0480*/  IMAD.U32 R23, R18, 0x10000, RZ ;  /* 0x0001000012177824 */ /* 0x010fe400078e00ff */
[----:B-----5:R-:W-:Y:S02]  /*0490*/  IMAD.U32 R25, R20, 0x10000, RZ ;  /* 0x0001000014197824 */ /* 0x020fe400078e00ff */
[C---:B------:R-:W-:Y:S01]  /*04a0*/  FADD.FTZ R23, R4.reuse, R23 ;  /* 0x0000001704177221 */ /* 0x040fe20000010000 */
[----:B------:R-:W-:Y:S02]  /*04b0*/  IMAD.U32 R21, R21, 0x10000, RZ ;  /* 0x0001000015157824 */ /* 0x000fe400078e00ff */
[C---:B------:R-:W-:Y:S02]  /*04c0*/  FADD.FTZ R25, R4.reuse, R25 ;  /* 0x0000001904197221 */ /* 0x040fe40000010000 */
[----:B------:R-:W-:Y:S01]  /*04d0*/  F2FP.BF16.F32.PACK_AB R23, RZ, R23 ;  /* 0x00000017ff17723e */ /* 0x000fe200000010ff */
[----:B------:R-:W-:-:S02]  /*04e0*/  FADD.FTZ R21, R4, R21 ;  /* 0x0000001504157221 */ /* 0x000fc40000010000 */
        /* <DEDUP_REMOVED lines=12> */
.L_x_3878:
        /* <DEDUP_REMOVED lines=8> */
.L_x_3880:
        /* <DEDUP_REMOVED lines=12> */
[----:B--2---:R-:W-:Y:S01]  /*06f0*/  FADD.FTZ R11, R4, R11 ;  /* 0x0000000b040b7221 */ /* 0x004fe20000010000 */
[----:B------:R-:W-:-:S02]  /*0700*/  IMAD.U32 R9, R9, 0x10000, RZ ;  /* 0x0001000009097824 */ /* 0x000fc400078e00ff */
[C---:B------:R-:W-:Y:S01]  /*0710*/  FADD.FTZ R15, R4.reuse, R15 ;  /* 0x0000000f040f7221 */ /* 0x040fe20000010000 */
[C---:B------:R-:W-:Y:S01]  /*0720*/  FADD.FTZ R8, R4.reuse, R13 ;  /* 0x0000000d04087221 */ /* 0x040fe20000010000 */
[----:B------:R-:W-:-:S04]  /*0730*/  FADD.FTZ R10, R4, R9 ;  /* 0x00000009040a7221 */ /* 0x000fc80000010000 */
        /* <DEDUP_REMOVED lines=9> */
.L_x_3881:
        /* <DEDUP_REMOVED lines=11> */
.L_x_4086:


//--------------------- .text._ZN2at6native61_GLOBAL__N__44eb8e94_28_ForeachBinaryOpScalarList_cu_dda10a6925multi_tensor_apply_kernelINS1_28TensorListScalarListMetadataIfLi1EEENS1_25BinaryOpScalarListFunctorIN3c104HalfELi1ELi1ELi0EEEJSt4plusIfEEEEvT_T0_DpT1_ --------------------------
	.section	.text._ZN2at6native61_GLOBAL__N__44eb8e94_28_ForeachBinaryOpScalarList_cu_dda10a6925multi_tensor_apply_kernelINS1_28TensorListScalarListMetadataIfLi1EEENS1_25BinaryOpScalarListFunctorIN3c104HalfELi1ELi1ELi0EEEJSt4plusIfEEEEvT_T0_DpT1_,"ax",@progbits
	.align	128
.text._ZN2at6native61_GLOBAL__N__44eb8e94_28_ForeachBinaryOpScalarList_cu_dda10a6925multi_tensor_apply_kernelINS1_28TensorListScalarListMetadataIfLi1EEENS1_25BinaryOpScalarListFunctorIN3c104HalfELi1ELi1ELi0EEEJSt4plusIfEEEEvT_T0_DpT1_:
        .type           _ZN2at6native61_GLOBAL__N__44eb8e94_28_ForeachBinaryOpScalarList_cu_dda10a6925multi_tensor_apply_kernelINS1_28TensorListScalarListMetadataIfLi1EEENS1_25BinaryOpScalarListFunctorIN3c104HalfELi1ELi1ELi0EEEJSt4plusIfEEEEvT_T0_DpT1_,@function
        .size           _ZN2at6native61_GLOBAL__N__44eb8e94_28_ForeachBinaryOpScalarList_cu_dda10a6925multi_tensor_apply_kernelINS1_28TensorListScalarListMetadataIfLi1EEENS1_25BinaryOpScalarListFunctorIN3c104HalfELi1ELi1ELi0EEEJSt4plusIfEEEEvT_T0_DpT1_,(.L_x_4087 - _ZN2at6native61_GLOBAL__N__44eb8e94_28_ForeachBinaryOpScalarList_cu_dda10a6925multi_tensor_apply_kernelINS1_28TensorListScalarListMetadataIfLi1EEENS1_25BinaryOpScalarListFunctorIN3c104HalfELi1ELi1ELi0EEEJSt4plusIfEEEEvT_T0_DpT1_)
        .other          _ZN2at6native61_GLOBAL__N__44eb8e94_28_ForeachBinaryOpScalarList_cu_dda10a6925multi_tensor_apply_kernelINS1_28TensorListScalarListMetadataIfLi1EEENS1_25BinaryOpScalarListFunctorIN3c104HalfELi1ELi1ELi0EEEJSt4plusIfEEEEvT_T0_DpT1_,@"STO_CUDA_ENTRY STV_DEFAULT"
_ZN2at6native61_GLOBAL__N__44eb8e94_28_ForeachBinaryOpScalarList_cu_dda10a6925multi_tensor_apply_kernelINS1_28TensorListScalarListMetadataIfLi1EEENS1_25BinaryOpScalarListFunctorIN3c104HalfELi1ELi1ELi0EEEJSt4plusIfEEEEvT_T0_DpT1_:
        /* <DEDUP_REMOVED lines=27> */
.L_x_3883:
        /* <DEDUP_REMOVED lines=43> */
[----:B--2---:R-:W-:-:S05]  /*0460*/  FADD.FTZ R19, R4, R19 ;  /* 0x0000001304137221 */ /* 0x004fca0000010000 */
[----:B------:R-:W-:Y:S01]  /*0470*/  F2FP.F16.F32.PACK_AB R19, RZ, R19 ;  /* 0x00000013ff13723e */ /* 0x000fe200000000ff */
[----:B----4-:R-:W-:Y:S02]  /*0480*/  HADD2.F32 R23, -RZ, R18.H0_H0 ;  /* 0x20000012ff177230 */ /* 0x010fe40000004100 */
[----:B-----5:R-:W-:-:S03]  /*0490*/  HADD2.F32 R25, -RZ, R20.H0_H0 ;  /* 0x20000014ff197230 */ /* 0x020fc60000004100 */
[C---:B------:R-:W-:Y:S01]  /*04a0*/  FADD.FTZ R23, R4.reuse, R23 ;  /* 0x0000001704177221 */ /* 0x040fe20000010000 */
[----:B------:R-:W-:Y:S02]  /*04b0*/  HADD2.F32 R21, -RZ, R21.H0_H0 ;  /* 0x20000015ff157230 */ /* 0x000fe40000004100 */
[C---:B------:R-:W-:Y:S02]  /*04c0*/  FADD.FTZ R25, R4.reuse, R25 ;  /* 0x0000001904197221 */ /* 0x040fe40000010000 */
[----:B------:R-:W-:Y:S01]  /*04d0*/  F2FP.F16.F32.PACK_AB R23, RZ, R23 ;  /* 0x00000017ff17723e */ /* 0x000fe200000000ff */
[----:B------:R-:W-:Y:S02]  /*04e0*/  FADD.FTZ R21, R4, R21 ;  /* 0x0000001504157221 */ /* 0x000fe40000010000 */
        /* <DEDUP_REMOVED lines=12> */
.L_x_3882:
        /* <DEDUP_REMOVED lines=8> */
.L_x_3884:
        /* <DEDUP_REMOVED lines=10> */
[C---:B--2---:R-:W-:Y:S01]  /*06d0*/  FADD.FTZ R9, R4.reuse, R9 ;  /* 0x0000000904097221 */ /* 0x044fe20000010000 */
[----:B------:R-:W-:Y:S02]  /*06e0*/  HADD2.F32 R15, -RZ, R15.H1_H1 ;  /* 0x3000000fff0f7230 */ /* 0x000fe40000004100 */
[----:B------:R-:W-:Y:S01]  /*06f0*/  FADD.FTZ R8, R4, R11 ;  /* 0x0000000b04087221 */ /* 0x000fe20000010000 */
[----:B------:R-:W-:-:S02]  /*0700*/  IMAD.SHL.U32 R11, R17, 0x4, RZ ;  /* 0x00000004110b7824 */ /* 0x000fc400078e00ff */
[C---:B------:R-:W-:Y:S01]  /*0710*/  FADD.FTZ R13, R4.reuse, R13 ;  /* 0x0000000d040d7221 */ /* 0x040fe20000010000 */
[----:B------:R-:W-:Y:S01]  /*0720*/  FADD.FTZ R10, R4, R15 ;  /* 0x0000000f040a7221 */ /* 0x000fe20000010000 */
        /* <DEDUP_REMOVED lines=8> */
.L_x_3885:
        /* <DEDUP_REMOVED lines=13> */
.L_x_4087:


//--------------------- .text._ZN2at6native61_GLOBAL__N__44eb8e94_28_ForeachBinaryOpScalarList_cu_dda10a6925multi_tensor_apply_kernelINS1_28TensorListScalarListMetadataIbLi1EEENS1_25BinaryOpScalarListFunctorIbLi1ELi1ELi0EEEJSt4plusIbEEEEvT_T0_DpT1_ --------------------------
	.section	.text._ZN2at6native61_GLOBAL__N__44eb8e94_28_ForeachBinaryOpScalarList_cu_dda10a6925multi_tensor_apply_kernelINS1_28TensorListScalarListMetadataIbLi1EEENS1_25BinaryOpScalarListFunctorIbLi1ELi1ELi0EEEJSt4plusIbEEEEvT_T0_DpT1_,"ax",@progbits
	.align	128
.text._ZN2at6native61_GLOBAL__N__44eb8e94_28_ForeachBinaryOpScalarList_cu_dda10a6925multi_tensor_apply_kernelINS1_28TensorListScalarListMetadataIbLi1EEENS1_25BinaryOpScalarListFunctorIbLi1ELi1ELi0EEEJSt4plusIbEEEEvT_T0_DpT1_:
        .type           _ZN2at6native61_GLOBAL__N__44eb8e94_28_ForeachBinaryOpScalarList_cu_dda10a6925multi_tensor_apply_kernelINS1_28TensorListScalarListMetadataIbLi1EEENS1_25BinaryOpScalarListFunctorIbLi1ELi1ELi0EEEJSt4plusIbEEEEvT_T0_DpT1_,@function
        .size           _ZN2at6native61_GLOBAL__N__44eb8e94_28_ForeachBinaryOpScalarList_cu_dda10a6925multi_tensor_apply_kernelINS1_28TensorListScalarListMetadataIbLi1EEENS1_25BinaryOpScalarListFunctorIbLi1ELi1ELi0EEEJSt4plusIbEEEEvT_T0_DpT1_,(.L_x_4088 - _ZN2at6native61_GLOBAL__N__44eb8e94_28_ForeachBinaryOpScalarList_cu_dda10a6925multi_tensor_apply_kernelINS1_28TensorListScalarListMetadataIbLi1EEENS1_25BinaryOpScalarListFunctorIbLi1ELi1ELi0EEEJSt4plusIbEEEEvT_T0_DpT1_)
        .other          _ZN2at6native61_GLOBAL__N__44eb8e94_28_ForeachBinaryOpScalarList_cu_dda10a6925multi_tensor_apply_kernelINS1_28TensorListScalarListMetadataIbLi1EEENS1_25BinaryOpScalarListFunctorIbLi1ELi1ELi0EEEJSt4plusIbEEEEvT_T0_DpT1_,@"STO_CUDA_ENTRY STV_DEFAULT"
_ZN2at6native61_GLOBAL__N__44eb8e94_28_ForeachBinaryOpScalarList_cu_dda10a6925multi_tensor_apply_kernelINS1_28TensorListScalarListMetadataIbLi1EEENS1_25BinaryOpScalarListFunctorIbLi1ELi1ELi0EEEJSt4plusIbEEEEvT_T0_DpT1_:
        /* <DEDUP_REMOVED lines=25> */
.L_x_3887:
        /* <DEDUP_REMOVED lines=28> */
[----:B------:R-:W-:Y:S01]  /*0350*/  ISETP.LT.AND.EX P2, PT, R9, R13, !P2, P5 ;  /* 0x0000000d0900720c */ /* 0x000fe20005741350 */
[----:B------:R-:W2:Y:S01]  /*0360*/  @P1 LDG.E.U8 R21, desc[UR4][R2.64] ;  /* 0x0000000402151981 */ /* 0x000ea2000c1e1100 */
[-C--:B------:R-:W-:Y:S01]  /*0370*/  IADD3 R6, P6, R6, R0.reuse, RZ ;  /* 0x0000000006067210 */ /* 0x080fe20007fde0ff */
[--C-:B------:R-:W-:Y:S01]  /*0380*/  IMAD.X R5, R5, 0x1, R12.reuse, P3 ;  /* 0x0000000105057824 */ /* 0x100fe200018e060c */
[----:B------:R-:W-:Y:S02]  /*0390*/  IADD3 R8, P3, R8, R0, RZ ;  /* 0x0000000008087210 */ /* 0x000fe40007f7e0ff */
[----:B------:R-:W-:Y:S01]  /*03a0*/  PRMT R19, RZ, 0x7610, R19 ;  /* 0x00007610ff137816 */ /* 0x000fe20000000013 */
[----:B------:R-:W-:Y:S01]  /*03b0*/  IMAD.X R7, R7, 0x1, R12, P6 ;  /* 0x0000000107077824 */ /* 0x000fe200030e060c */
[----:B------:R-:W-:Y:S01]  /*03c0*/  PRMT R18, RZ, 0x7610, R18 ;  /* 0x00007610ff127816 */ /* 0x000fe20000000012 */
[----:B------:R-:W-:Y:S01]  /*03d0*/  IMAD.X R9, R9, 0x1, R12, P3 ;  /* 0x0000000109097824 */ /* 0x000fe200018e060c */
[----:B------:R-:W-:-:S02]  /*03e0*/  PRMT R20, RZ, 0x7610, R20 ;  /* 0x00007610ff147816 */ /* 0x000fc40000000014 */
[----:B------:R-:W3:Y:S04]  /*03f0*/  @P4 LDG.E.U8 R19, desc[UR4][R4.64] ;  /* 0x0000000404134981 */ /* 0x000ee8000c1e1100 */
[----:B------:R-:W4:Y:S04]  /*0400*/  @P0 LDG.E.U8 R18, desc[UR4][R6.64] ;  /* 0x0000000406120981 */ /* 0x000f28000c1e1100 */
[----:B------:R-:W5:Y:S01]  /*0410*/  @P2 LDG.E.U8 R20, desc[UR4][R8.64] ;  /* 0x0000000408142981 */ /* 0x000f62000c1e1100 */
[----:B------:R-:W-:Y:S01]  /*0420*/  ISETP.NE.AND P6, PT, R10, RZ, PT ;  /* 0x000000ff0a00720c */ /* 0x000fe20003fc5270 */
[----:B------:R-:W-:Y:S01]  /*0430*/  IMAD.WIDE.U32 R16, R15, 0x4, R16 ;  /* 0x000000040f107825 */ /* 0x000fe200078e0010 */
[----:B--2---:R-:W-:-:S04]  /*0440*/  LOP3.LUT P3, RZ, R21, 0xff, RZ, 0xc0, !PT ;  /* 0x000000ff15ff7812 */ /* 0x004fc8000786c0ff */
[----:B------:R-:W-:Y:S02]  /*0450*/  SEL R22, RZ, 0x1, !P3 ;  /* 0x00000001ff167807 */ /* 0x000fe40005800000 */
[----:B---3--:R-:W-:Y:S02]  /*0460*/  LOP3.LUT P5, RZ, R19, 0xff, RZ, 0xc0, !PT ;  /* 0x000000ff13ff7812 */ /* 0x008fe400078ac0ff */
[----:B------:R-:W-:Y:S02]  /*0470*/  SEL R19, RZ, 0xffffffff, !P6 ;  /* 0xffffffffff137807 */ /* 0x000fe40007000000 */
[----:B----4-:R-:W-:Y:S02]  /*0480*/  LOP3.LUT P6, RZ, R18, 0xff, RZ, 0xc0, !PT ;  /* 0x000000ff12ff7812 */ /* 0x010fe400078cc0ff */
[----:B------:R-:W-:Y:S02]  /*0490*/  SEL R18, RZ, 0x1, !P5 ;  /* 0x00000001ff127807 */ /* 0x000fe40006800000 */
[----:B-----5:R-:W-:-:S02]  /*04a0*/  LOP3.LUT P3, RZ, R20, 0xff, RZ, 0xc0, !PT ;  /* 0x000000ff14ff7812 */ /* 0x020fc4000786c0ff */
[----:B------:R-:W-:Y:S02]  /*04b0*/  SEL R20, RZ, 0x1, !P6 ;  /* 0x00000001ff147807 */ /* 0x000fe40007000000 */
[-C--:B------:R-:W-:Y:S02]  /*04c0*/  @P1 ISETP.NE.AND P5, PT, R22, R19.reuse, PT ;  /* 0x000000131600120c */ /* 0x080fe40003fa5270 */
[----:B------:R-:W-:Y:S02]  /*04d0*/  SEL R22, RZ, 0x1, !P3 ;  /* 0x00000001ff167807 */ /* 0x000fe40005800000 */
[-C--:B------:R-:W-:Y:S02]  /*04e0*/  ISETP.NE.AND P6, PT, R18, R19.reuse, PT ;  /* 0x000000131200720c */ /* 0x080fe40003fc5270 */
[----:B------:R-:W-:Y:S02]  /*04f0*/  ISETP.NE.AND P3, PT, R20, R19, PT ;  /* 0x000000131400720c */ /* 0x000fe40003f65270 */
[----:B------:R-:W-:-:S02]  /*0500*/  @P1 SEL R21, RZ, 0x1, !P5 ;  /* 0x00000001ff151807 */ /* 0x000fc40006800000 */
[----:B------:R-:W-:Y:S02]  /*0510*/  ISETP.NE.AND P5, PT, R22, R19, PT ;  /* 0x000000131600720c */ /* 0x000fe40003fa5270 */
[----:B------:R-:W-:Y:S02]  /*0520*/  SEL R23, RZ, 0x1, !P6 ;  /* 0x00000001ff177807 */ /* 0x000fe40007000000 */
[----:B------:R-:W-:Y:S02]  /*0530*/  SEL R25, RZ, 0x1, !P3 ;  /* 0x00000001ff197807 */ /* 0x000fe40005800000 */
        /* <DEDUP_REMOVED lines=11> */
.L_x_3886:
        /* <DEDUP_REMOVED lines=8> */
[----:B------:R-:W-:Y:S02]  /*0670*/  ULDC UR6, c[0x0][0x0] ;  /* 0x0000000000067ab9 */ /* 0x000fe40000000800 */
[----:B------:R-:W-:-:S09]  /*0680*/  SEL R10, RZ, 0xffffffff, !P0 ;  /* 0xffffffffff0a7807 */ /* 0x000fd20004000000 */
.L_x_3888:
        /* <DEDUP_REMOVED lines=23> */
[----:B------:R-:W-:Y:S02]  /*0800*/  SEL R4, RZ, 0x1, !P0 ;  /* 0x00000001ff047807 */ /* 0x000fe40004000000 */
[----:B------:R-:W-:Y:S02]  /*0810*/  PRMT R5, R6, 0x7054, R5 ;  /* 0x0000705406057816 */ /* 0x000fe40000000005 */
        /* <DEDUP_REMOVED lines=12> */
.L_x_3889:
        /* <DEDUP_REMOVED lines=10> */
.L_x_4088:


//--------------------- .text._ZN2at6native61_GLOBAL__N__44eb8e94_28_ForeachBinaryOpScalarList_cu_dda10a6925multi_tensor_apply_kernelINS1_28TensorListScalarListMetadataIN3c107complexIfEELi1EEENS1_25BinaryOpScalarListFunctorIS6_Li1ELi1ELi0EEEJSt4plusIS6_EEEEvT_T0_DpT1_ --------------------------
	.section	.text._ZN2at6native61_GLOBAL__N__44eb8e94_28_ForeachBinaryOpScalarList_cu_dda10a6925multi_tensor_apply_kernelINS1_28TensorListScalarListMetadataIN3c107complexIfEELi1EEENS1_25BinaryOpScalarListFunctorIS6_Li1ELi1ELi0EEEJSt4plusIS6_EEEEvT_T0_DpT1_,"ax",@progbits
	.align	128
.text._ZN2at6native61_GLOBAL__N__44eb8e94_28_ForeachBinaryOpScalarList_cu_dda10a6925multi_tensor_apply_kernelINS1_28TensorListScalarListMetadataIN3c107complexIfEELi1EEENS1_25BinaryOpScalarListFunctorIS6_Li1ELi1ELi0EEEJSt4plusIS6_EEEEvT_T0_DpT1_:
        .type           _ZN2at6native61_GLOBAL__N__44eb8e94_28_ForeachBinaryOpScalarList_cu_dda10a6925multi_tensor_apply_kernelINS1_28TensorListScalarListMetadataIN3c107complexIfEELi1EEENS1_25BinaryOpScalarListFunctorIS6_Li1ELi1ELi0EEEJSt4plusIS6_EEEEvT_T0_DpT1_,@function
        .size           _ZN2at6native61_GLOBAL__N__44eb8e94_28_ForeachBinaryOpScalarList_cu_dda10a6925multi_tensor_apply_kernelINS1_28TensorListScalarListMetadataIN3c107complexIfEELi1EEENS1_25BinaryOpScalarListFunctorIS6_Li1ELi1ELi0EEEJSt4plusIS6_EEEEvT_T0_DpT1_,(.L_x_4089 - _ZN2at6native61_GLOBAL__N__44eb8e94_28_ForeachBinaryOpScalarList_cu_dda10a6925multi_tensor_apply_kernelINS1_28TensorListScalarListMetadataIN3c107complexIfEELi1EEENS1_25BinaryOpScalarListFunctorIS6_Li1ELi1ELi0EEEJSt4plusIS6_EEEEvT_T0_DpT1_)
        .other          _ZN2at6native61_GLOBAL__N__44eb8e94_28_ForeachBinaryOpScalarList_cu_dda10a6925multi_tensor_apply_kernelINS1_28TensorListScalarListMetadataIN3c107complexIfEELi1EEENS1_25BinaryOpScalarListFunctorIS6_Li1ELi1ELi0EEEJSt4plusIS6_EEEEvT_T0_DpT1_,@"STO_CUDA_ENTRY STV_DEFAULT"
_ZN2at6native61_GLOBAL__N__44eb8e94_28_ForeachBinaryOpScalarList_cu_dda10a6925multi_tensor_apply_kernelINS1_28TensorListScalarListMetadataIN3c107complexIfEELi1EEENS1_25BinaryOpScalarListFunctorIS6_Li1ELi1ELi0EEEJSt4plusIS6_EEEEvT_T0_DpT1_:
        /* <DEDUP_REMOVED lines=27> */
.L_x_3891:
        /* <DEDUP_REMOVED lines=48> */
[----:B--2---:R-:W-:Y:S01]  /*04b0*/  FADD.FTZ R22, R22, UR10 ;  /* 0x0000000a16167e21 */ /* 0x004fe20008010000 */
[----:B------:R-:W-:-:S05]  /*04c0*/  FADD.FTZ R23, R23, UR11 ;  /* 0x0000000b17177e21 */ /* 0x000fca0008010000 */
[----:B------:R2:W-:Y:S01]  /*04d0*/  @P1 STG.E.64 desc[UR8][R20.64], R22 ;  /* 0x0000001614001986 */ /* 0x0005e2000c101b08 */
[----:B---3--:R-:W-:Y:S01]  /*04e0*/  FADD.FTZ R12, R12, UR10 ;  /* 0x0000000a0c0c7e21 */ /* 0x008fe20008010000 */
[----:B------:R-:W-:Y:S01]  /*04f0*/  FADD.FTZ R13, R13, UR11 ;  /* 0x0000000b0d0d7e21 */ /* 0x000fe20008010000 */
[----:B----4-:R-:W-:Y:S01]  /*0500*/  FADD.FTZ R18, R18, UR10 ;  /* 0x0000000a12127e21 */ /* 0x010fe20008010000 */
[----:B------:R-:W-:Y:S01]  /*0510*/  FADD.FTZ R19, R19, UR11 ;  /* 0x0000000b13137e21 */ /* 0x000fe20008010000 */
[----:B-----5:R-:W-:Y:S01]  /*0520*/  FADD.FTZ R14, R14, UR10 ;  /* 0x0000000a0e0e7e21 */ /* 0x020fe20008010000 */
[----:B------:R-:W-:Y:S01]  /*0530*/  FADD.FTZ R15, R15, UR11 ;  /* 0x0000000b0f0f7e21 */ /* 0x000fe20008010000 */
        /* <DEDUP_REMOVED lines=9> */
.L_x_3890:
        /* <DEDUP_REMOVED lines=8> */
.L_x_3892:
        /* <DEDUP_REMOVED lines=24> */
.L_x_3893:
        /* <DEDUP_REMOVED lines=11> */
.L_x_4089:


//--------------------- .text._ZN2at6native61_GLOBAL__N__44eb8e94_28_ForeachBinaryOpScalarList_cu_dda10a6925multi_tensor_apply_kernelINS1_28TensorListScalarListMetadataIN3c107complexIdEELi1EEENS1_25BinaryOpScalarListFunctorIS6_Li1ELi1ELi0EEEJSt4plusIS6_EEEEvT_T0_DpT1_ --------------------------
	.section	.text._ZN2at6native61_GLOBAL__N__44eb8e94_28_ForeachBinaryOpScalarList_cu_dda10a6925multi_tensor_apply_kernelINS1_28TensorListScalarListMetadataIN3c107complexIdEELi1EEENS1_25BinaryOpScalarListFunctorIS6_Li1ELi1ELi0EEEJSt4plusIS6_EEEEvT_T0_DpT1_,"ax",@progbits
	.align	128
.text._ZN2at6native61_GLOBAL__N__44eb8e94_28_ForeachBinaryOpScalarList_cu_dda10a6925multi_tensor_apply_kernelINS1_28TensorListScalarListMetadataIN3c107complexIdEELi1EEENS1_25BinaryOpScalarListFunctorIS6_Li1ELi1ELi0EEEJSt4plusIS6_EEEEvT_T0_DpT1_:
        .type           _ZN2at6native61_GLOBAL__N__44eb8e94_28_ForeachBinaryOpScalarList_cu_dda10a6925multi_tensor_apply_kernelINS1_28TensorListScalarListMetadataIN3c107complexIdEELi1EEENS1_25BinaryOpScalarListFunctorIS6_Li1ELi1ELi0EEEJSt4plusIS6_EEEEvT_T0_DpT1_,@function
        .size           _ZN2at6native61_GLOBAL__N__44eb8e94_28_ForeachBinaryOpScalarList_cu_dda10a6925multi_tensor_apply_kernelINS1_28TensorListScalarListMetadataIN3c107complexIdEELi1EEENS1_25BinaryOpScalarListFunctorIS6_Li1ELi1ELi0EEEJSt4plusIS6_EEEEvT_T0_DpT1_,(.L_x_4090 - _ZN2at6native61_GLOBAL__N__44eb8e94_28_ForeachBinaryOpScalarList_cu_dda10a6925multi_tensor_apply_kernelINS1_28TensorListScalarListMetadataIN3c107complexIdEELi1EEENS1_25BinaryOpScalarListFunctorIS6_Li1ELi1ELi0EEEJSt4plusIS6_EEEEvT_T0_DpT1_)
        .other          _ZN2at6native61_GLOBAL__N__44eb8e94_28_ForeachBinaryOpScalarList_cu_dda10a6925multi_tensor_apply_kernelINS1_28TensorListScalarListMetadataIN3c107complexIdEELi1EEENS1_25BinaryOpScalarListFunctorIS6_Li1ELi1ELi0EEEJSt4plusIS6_EEEEvT_T0_DpT1_,@"STO_CUDA_ENTRY STV_DEFAULT"
_ZN2at6native61_GLOBAL__N__44eb8e94_28_ForeachBinaryOpScalarList_cu_dda10a6925multi_tensor_apply_kernelINS1_28TensorListScalarListMetadataIN3c107complexIdEELi1EEENS1_25BinaryOpScalarListFunctorIS6_Li1ELi1ELi0EEEJSt4plusIS6_EEEEvT_T0_DpT1_:
        /* <DEDUP_REMOVED lines=31> */
.L_x_3895:
        /* <DEDUP_REMOVED lines=57> */
[----:B--2---:R-:W-:Y:S02]  /*0580*/  DADD R16, R16, UR12 ;  /* 0x0000000c10107e29 */ /* 0x004fe40008000000 */
[----:B------:R-:W-:-:S07]  /*0590*/  DADD R18, R18, UR6 ;  /* 0x0000000612127e29 */ /* 0x000fce0008000000 */
[----:B------:R1:W-:Y:S01]  /*05a0*/  @P0 STG.E.128 desc[UR14][R28.64], R16 ;  /* 0x000000101c000986 */ /* 0x0003e2000c101d0e */
[----:B------:R-:W-:-:S04]  /*05b0*/  @P2 LEA R24, P0, R21, UR8, 0x4 ;  /* 0x0000000815182c11 */ /* 0x000fc8000f8020ff */
[----:B------:R-:W-:Y:S01]  /*05c0*/  @P2 LEA.HI.X R25, R21, UR9, R20, 0x4, P0 ;  /* 0x0000000915192c11 */ /* 0x000fe200080f2414 */
[----:B---3--:R-:W-:Y:S02]  /*05d0*/  DADD R4, R4, UR12 ;  /* 0x0000000c04047e29 */ /* 0x008fe40008000000 */
[----:B------:R-:W-:Y:S02]  /*05e0*/  DADD R6, R6, UR6 ;  /* 0x0000000606067e29 */ /* 0x000fe40008000000 */
[----:B----4-:R-:W-:Y:S02]  /*05f0*/  DADD R12, R12, UR12 ;  /* 0x0000000c0c0c7e29 */ /* 0x010fe40008000000 */
[----:B------:R-:W-:Y:S02]  /*0600*/  DADD R14, R14, UR6 ;  /* 0x000000060e0e7e29 */ /* 0x000fe40008000000 */
[----:B-----5:R-:W-:Y:S02]  /*0610*/  DADD R8, R8, UR12 ;  /* 0x0000000c08087e29 */ /* 0x020fe40008000000 */
[----:B------:R-:W-:Y:S01]  /*0620*/  DADD R10, R10, UR6 ;  /* 0x000000060a0a7e29 */ /* 0x000fe20008000000 */
        /* <DEDUP_REMOVED lines=8> */
.L_x_3894:
        /* <DEDUP_REMOVED lines=8> */
.L_x_3896:
        /* <DEDUP_REMOVED lines=28> */
.L_x_3897:
        /* <DEDUP_REMOVED lines=9> */
.L_x_4090:


//--------------------- .text._ZN2at6native61_GLOBAL__N__44eb8e94_28_ForeachBinaryOpScalarList_cu_dda10a6925multi_tensor_apply_kernelINS1_28TensorListScalarListMetadataIfLi1EEENS1_25BinaryOpScalarListFunctorIfLi1ELi1ELi0EEEJSt4plusIfEEEEvT_T0_DpT1_ --------------------------
	.section	.text._ZN2at6native61_GLOBAL__N__44eb8e94_28_ForeachBinaryOpScalarList_cu_dda10a6925multi_tensor_apply_kernelINS1_28TensorListScalarListMetadataIfLi1EEENS1_25BinaryOpScalarListFunctorIfLi1ELi1ELi0EEEJSt4plusIfEEEEvT_T0_DpT1_,"ax",@progbits
	.align	128
.text._ZN2at6native61_GLOBAL__N__44eb8e94_28_ForeachBinaryOpScalarList_cu_dda10a6925multi_tensor_apply_kernelINS1_28TensorListScalarListMetadataIfLi1EEENS1_25BinaryOpScalarListFunctorIfLi1ELi1ELi0EEEJSt4plusIfEEEEvT_T0_DpT1_:
        .type           _ZN2at6native61_GLOBAL__N__44eb8e94_28_ForeachBinaryOpScalarList_cu_dda10a6925multi_tensor_apply_kernelINS1_28TensorListScalarListMetadataIfLi1EEENS1_25BinaryOpScalarListFunctorIfLi1ELi1ELi0EEEJSt4plusIfEEEEvT_T0_DpT1_,@function
        .size           _ZN2at6native61_GLOBAL__N__44eb8e94_28_ForeachBinaryOpScalarList_cu_dda10a6925multi_tensor_apply_kernelINS1_28TensorListScalarListMetadataIfLi1EEENS1_25BinaryOpScalarListFunctorIfLi1ELi1ELi0EEEJSt4plusIfEEEEvT_T0_DpT1_,(.L_x_4091 - _ZN2at6native61_GLOBAL__N__44eb8e94_28_ForeachBinaryOpScalarList_cu_dda10a6925multi_tensor_apply_kernelINS1_28TensorListScalarListMetadataIfLi1EEENS1_25BinaryOpScalarListFunctorIfLi1ELi1ELi0EEEJSt4plusIfEEEEvT_T0_DpT1_)
        .other          _ZN2at6native61_GLOBAL__N__44eb8e94_28_ForeachBinaryOpScalarList_cu_dda10a6925multi_tensor_apply_kernelINS1_28TensorListScalarListMetadataIfLi1EEENS1_25BinaryOpScalarListFunctorIfLi1ELi1ELi0EEEJSt4plusIfEEEEvT_T0_DpT1_,@"STO_CUDA_ENTRY STV_DEFAULT"
_ZN2at6native61_GLOBAL__N__44eb8e94_28_ForeachBinaryOpScalarList_cu_dda10a6925multi_tensor_apply_kernelINS1_28TensorListScalarListMetadataIfLi1EEENS1_25BinaryOpScalarListFunctorIfLi1ELi1ELi0EEEJSt4plusIfEEEEvT_T0_DpT1_:
        /* <DEDUP_REMOVED lines=27> */
.L_x_3899:
        /* <DEDUP_REMOVED lines=42> */
[C---:B--2---:R-:W-:Y:S01]  /*0450*/  FADD.FTZ R19, R0.reuse, R19 ;  /* 0x0000001300137221 */ /* 0x044fe20000010000 */
[C---:B---3--:R-:W-:Y:S01]  /*0460*/  FADD.FTZ R25, R0.reuse, R25 ;  /* 0x0000001900197221 */ /* 0x048fe20000010000 */
[C---:B----4-:R-:W-:Y:S01]  /*0470*/  FADD.FTZ R21, R0.reuse, R21 ;  /* 0x0000001500157221 */ /* 0x050fe20000010000 */
[----:B-----5:R-:W-:-:S04]  /*0480*/  FADD.FTZ R23, R0, R23 ;  /* 0x0000001700177221 */ /* 0x020fc80000010000 */
        /* <DEDUP_REMOVED lines=10> */
.L_x_3898:
        /* <DEDUP_REMOVED lines=8> */
.L_x_3900:
        /* <DEDUP_REMOVED lines=11> */
[C---:B--2---:R-:W-:Y:S01]  /*0660*/  FADD.FTZ R11, R0.reuse, R11 ;  /* 0x0000000b000b7221 */ /* 0x044fe20000010000 */
[C---:B------:R-:W-:Y:S01]  /*0670*/  FADD.FTZ R10, R0.reuse, R10 ;  /* 0x0000000a000a7221 */ /* 0x040fe20000010000 */
[C---:B------:R-:W-:Y:S01]  /*0680*/  FADD.FTZ R9, R0.reuse, R9 ;  /* 0x0000000900097221 */ /* 0x040fe20000010000 */
[----:B------:R-:W-:-:S05]  /*0690*/  FADD.FTZ R8, R0, R8 ;  /* 0x0000000800087221 */ /* 0x000fca0000010000 */
[----:B------:R0:W-:Y:S04]  /*06a0*/  STG.E.128 desc[UR4][R6.64], R8 ;  /* 0x0000000806007986 */ /* 0x0001e8000c101d04 */
[----:B------:R-:W-:Y:S05]  /*06b0*/  @!P0 BRA P1, `(.L_x_3900) ;  /* 0xfffffffc00bc8947 */ /* 0x000fea000083ffff */
[----:B------:R-:W-:Y:S05]  /*06c0*/  EXIT ;  /* 0x000000000000794d */ /* 0x000fea0003800000 */
.L_x_3901:
        /* <DEDUP_REMOVED lines=11> */
.L_x_4091:


//--------------------- .text._ZN2at6native61_GLOBAL__N__44eb8e94_28_ForeachBinaryOpScalarList_cu_dda10a6925multi_tensor_apply_kernelINS1_28TensorListScalarListMetadataIdLi1EEENS1_25BinaryOpScalarListFunctorIdLi1ELi1ELi0EEEJSt4plusIdEEEEvT_T0_DpT1_ --------------------------
	.section	.text._ZN2at6native61_GLOBAL__N__44eb8e94_28_ForeachBinaryOpScalarList_cu_dda10a6925multi_tensor_apply_kernelINS1_28TensorListScalarListMetadataIdLi1EEENS1_25BinaryOpScalarListFunctorIdLi1ELi1ELi0EEEJSt4plusIdEEEEvT_T0_DpT1_,"ax",@progbits
	.align	128
.text._ZN2at6native61_GLOBAL__N__44eb8e94_28_ForeachBinaryOpScalarList_cu_dda10a6925multi_tensor_apply_kernelINS1_28TensorListScalarListMetadataIdLi1EEENS1_25BinaryOpScalarListFunctorIdLi1ELi1ELi0EEEJSt4plusIdEEEEvT_T0_DpT1_:
        .type           _ZN2at6native61_GLOBAL__N__44eb8e94_28_ForeachBinaryOpScalarList_cu_dda10a6925multi_tensor_apply_kernelINS1_28TensorListScalarListMetadataIdLi1EEENS1_25BinaryOpScalarListFunctorIdLi1ELi1ELi0EEEJSt4plusIdEEEEvT_T0_DpT1_,@function
        .size           _ZN2at6native61_GLOBAL__N__44eb8e94_28_ForeachBinaryOpScalarList_cu_dda10a6925multi_tensor_apply_kernelINS1_28TensorListScalarListMetadataIdLi1EEENS1_25BinaryOpScalarListFunctorIdLi1ELi1ELi0EEEJSt4plusIdEEEEvT_T0_DpT1_,(.L_x_4092 - _ZN2at6native61_GLOBAL__N__44eb8e94_28_ForeachBinaryOpScalarList_cu_dda10a6925multi_tensor_apply_kernelINS1_28TensorListScalarListMetadataIdLi1EEENS1_25BinaryOpScalarListFunctorIdLi1ELi1ELi0EEEJSt4plusIdEEEEvT_T0_DpT1_)
        .other          _ZN2at6native61_GLOBAL__N__44eb8e94_28_ForeachBinaryOpScalarList_cu_dda10a6925multi_tensor_apply_kernelINS1_28TensorListScalarListMetadataIdLi1EEENS1_25BinaryOpScalarListFunctorIdLi1ELi1ELi0EEEJSt4plusIdEEEEvT_T0_DpT1_,@"STO_CUDA_ENTRY STV_DEFAULT"
_ZN2at6native61_GLOBAL__N__44eb8e94_28_ForeachBinaryOpScalarList_cu_dda10a6925multi_tensor_apply_kernelINS1_28TensorListScalarListMetadataIdLi1EEENS1_25BinaryOpScalarListFunctorIdLi1ELi1ELi0EEEJSt4plusIdEEEEvT_T0_DpT1_:
        /* <DEDUP_REMOVED lines=25> */
.L_x_3903:
        /* <DEDUP_REMOVED lines=42> */
[----:B--2---:R-:W-:-:S02]  /*0430*/  DADD R20, R4, R20 ;  /* 0x0000000004147229 */ /* 0x004fc40000000014 */
[----:B---3--:R-:W-:-:S05]  /*0440*/  DADD R12, R4, R12 ;  /* 0x00000000040c7229 */ /* 0x008fca000000000c */
[----:B------:R2:W-:Y:S01]  /*0450*/  @P2 STG.E.64 desc[UR4][R8.64], R20 ;  /* 0x0000001408002986 */ /* 0x0005e2000c101b04 */
[C---:B----4-:R-:W-:Y:S02]  /*0460*/  DADD R16, R4.reuse, R16 ;  /* 0x0000000004107229 */ /* 0x050fe40000000010 */
[----:B-----5:R-:W-:Y:S01]  /*0470*/  DADD R18, R4, R18 ;  /* 0x0000000004127229 */ /* 0x020fe20000000012 */
        /* <DEDUP_REMOVED lines=9> */
.L_x_3902:
        /* <DEDUP_REMOVED lines=8> */
.L_x_3904:
        /* <DEDUP_REMOVED lines=12> */
[C---:B--2---:R-:W-:Y:S02]  /*0650*/  DADD R14, R4.reuse, R14 ;  /* 0x00000000040e7229 */ /* 0x044fe4000000000e */
[C---:B------:R-:W-:Y:S02]  /*0660*/  DADD R12, R4.reuse, R12 ;  /* 0x00000000040c7229 */ /* 0x040fe4000000000c */
[----:B---3--:R-:W-:-:S02]  /*0670*/  DADD R10, R4, R10 ;  /* 0x00000000040a7229 */ /* 0x008fc4000000000a */
[----:B------:R-:W-:-:S03]  /*0680*/  DADD R8, R4, R8 ;  /* 0x0000000004087229 */ /* 0x000fc60000000008 */
[----:B------:R0:W-:Y:S04]  /*0690*/  STG.E.128 desc[UR4][R6.64], R12 ;  /* 0x0000000c06007986 */ /* 0x0001e8000c101d04 */
[----:B------:R0:W-:Y:S01]  /*06a0*/  STG.E.128 desc[UR4][R6.64+0x10], R8 ;  /* 0x0000100806007986 */ /* 0x0001e2000c101d04 */
[----:B------:R-:W-:Y:S05]  /*06b0*/  @!P0 BRA P1, `(.L_x_3904) ;  /* 0xfffffffc00b48947 */ /* 0x000fea000083ffff */
[----:B------:R-:W-:Y:S05]  /*06c0*/  EXIT ;  /* 0x000000000000794d */ /* 0x000fea0003800000 */
.L_x_3905:
        /* <DEDUP_REMOVED lines=11> */
.L_x_4092:


//--------------------- .text._ZN2at6native61_GLOBAL__N__44eb8e94_28_ForeachBinaryOpScalarList_cu_dda10a6925multi_tensor_apply_kernelINS1_28TensorListScalarListMetadataIsLi1EEENS1_25BinaryOpScalarListFunctorIsLi1ELi1ELi0EEEJSt4plusIsEEEEvT_T0_DpT1_ --------------------------
	.section	.text._ZN2at6native61_GLOBAL__N__44eb8e94_28_ForeachBinaryOpScalarList_cu_dda10a6925multi_tensor_apply_kernelINS1_28TensorListScalarListMetadataIsLi1EEENS1_25BinaryOpScalarListFunctorIsLi1ELi1ELi0EEEJSt4plusIsEEEEvT_T0_DpT1_,"ax",@progbits
	.align	128
.text._ZN2at6native61_GLOBAL__N__44eb8e94_28_ForeachBinaryOpScalarList_cu_dda10a6925multi_tensor_apply_kernelINS1_28TensorListScalarListMetadataIsLi1EEENS1_25BinaryOpScalarListFunctorIsLi1ELi1ELi0EEEJSt4plusIsEEEEvT_T0_DpT1_:
        .type           _ZN2at6native61_GLOBAL__N__44eb8e94_28_ForeachBinaryOpScalarList_cu_dda10a6925multi_tensor_apply_kernelINS1_28TensorListScalarListMetadataIsLi1EEENS1_25BinaryOpScalarListFunctorIsLi1ELi1ELi0EEEJSt4plusIsEEEEvT_T0_DpT1_,@function
        .size           _ZN2at6native61_GLOBAL__N__44eb8e94_28_ForeachBinaryOpScalarList_cu_dda10a6925multi_tensor_apply_kernelINS1_28TensorListScalarListMetadataIsLi1EEENS1_25BinaryOpScalarListFunctorIsLi1ELi1ELi0EEEJSt4plusIsEEEEvT_T0_DpT1_,(.L_x_4093 - _ZN2at6native61_GLOBAL__N__44eb8e94_28_ForeachBinaryOpScalarList_cu_dda10a6925multi_tensor_apply_kernelINS1_28TensorListScalarListMetadataIsLi1EEENS1_25BinaryOpScalarListFunctorIsLi1ELi1ELi0EEEJSt4plusIsEEEEvT_T0_DpT1_)
        .other          _ZN2at6native61_GLOBAL__N__44eb8e94_28_ForeachBinaryOpScalarList_cu_dda10a6925multi_tensor_apply_kernelINS1_28TensorListScalarListMetadataIsLi1EEENS1_25BinaryOpScalarListFunctorIsLi1ELi1ELi0EEEJSt4plusIsEEEEvT_T0_DpT1_,@"STO_CUDA_ENTRY STV_DEFAULT"
_ZN2at6native61_GLOBAL__N__44eb8e94_28_ForeachBinaryOpScalarList_cu_dda10a6925multi_tensor_apply_kernelINS1_28TensorListScalarListMetadataIsLi1EEENS1_25BinaryOpScalarListFunctorIsLi1ELi1ELi0EEEJSt4plusIsEEEEvT_T0_DpT1_:
        /* <DEDUP_REMOVED lines=27> */
.L_x_3907:
        /* <DEDUP_REMOVED lines=27> */
[----:B------:R-:W-:Y:S02]  /*0360*/  ISETP.LT.U32.AND P4, PT, R9, R0, PT ;  /* 0x000000000900720c */ /* 0x000fe40003f81070 */
[----:B------:R-:W-:Y:S02]  /*0370*/  ISETP.GE.U32.AND.EX P2, PT, R18, RZ, PT, P2 ;  /* 0x000000ff1200720c */ /* 0x000fe40003f46120 */
[----:B------:R-:W-:-:S02]  /*0380*/  LEA R10, P5, R11, R2, 0x1 ;  /* 0x000000020b0a7211 */ /* 0x000fc400078a08ff */
[----:B------:R-:W-:Y:S02]  /*0390*/  ISETP.LT.AND.EX P2, PT, R18, R5, !P2, P4 ;  /* 0x000000051200720c */ /* 0x000fe40005741340 */
[----:B------:R-:W-:Y:S02]  /*03a0*/  LEA R8, P6, R9, R2, 0x1 ;  /* 0x0000000209087211 */ /* 0x000fe400078c08ff */
[----:B------:R-:W-:Y:S02]  /*03b0*/  LEA.HI.X R11, R11, R3, R20, 0x1, P5 ;  /* 0x000000030b0b7211 */ /* 0x000fe400028f0c14 */
[----:B------:R-:W-:Y:S02]  /*03c0*/  PRMT R19, RZ, 0x7610, R19 ;  /* 0x00007610ff137816 */ /* 0x000fe40000000013 */
[----:B------:R-:W-:Y:S01]  /*03d0*/  PRMT R25, RZ, 0x7610, R25 ;  /* 0x00007610ff197816 */ /* 0x000fe20000000019 */
[----:B------:R-:W2:Y:S01]  /*03e0*/  @P3 LDG.E.U16 R21, desc[UR4][R10.64] ;  /* 0x000000040a153981 */ /* 0x000ea2000c1e1500 */
[----:B------:R-:W-:-:S02]  /*03f0*/  PRMT R23, RZ, 0x7610, R23 ;  /* 0x00007610ff177816 */ /* 0x000fc40000000017 */
[----:B------:R-:W-:Y:S01]  /*0400*/  LEA.HI.X R9, R9, R3, R18, 0x1, P6 ;  /* 0x0000000309097211 */ /* 0x000fe200030f0c12 */
[----:B------:R-:W3:Y:S04]  /*0410*/  @P0 LDG.E.U16 R19, desc[UR4][R12.64] ;  /* 0x000000040c130981 */ /* 0x000ee8000c1e1500 */
[----:B------:R-:W4:Y:S04]  /*0420*/  @P1 LDG.E.U16 R25, desc[UR4][R6.64] ;  /* 0x0000000406191981 */ /* 0x000f28000c1e1500 */
[----:B------:R-:W5:Y:S01]  /*0430*/  @P2 LDG.E.U16 R23, desc[UR4][R8.64] ;  /* 0x0000000408172981 */ /* 0x000f62000c1e1500 */
[----:B------:R-:W-:-:S04]  /*0440*/  IMAD.WIDE.U32 R16, R15, 0x4, R16 ;  /* 0x000000040f107825 */ /* 0x000fc800078e0010 */
[C---:B--2---:R-:W-:Y:S02]  /*0450*/  IMAD.IADD R21, R4.reuse, 0x1, R21 ;  /* 0x0000000104157824 */ /* 0x044fe400078e0215 */
[----:B---3--:R-:W-:-:S03]  /*0460*/  IMAD.IADD R19, R4, 0x1, R19 ;  /* 0x0000000104137824 */ /* 0x008fc600078e0213 */
[----:B------:R3:W-:Y:S01]  /*0470*/  @P3 STG.E.U16 desc[UR4][R10.64], R21 ;  /* 0x000000150a003986 */ /* 0x0007e2000c101504 */
[----:B----4-:R-:W-:-:S03]  /*0480*/  IMAD.IADD R25, R4, 0x1, R25 ;  /* 0x0000000104197824 */ /* 0x010fc600078e0219 */
[----:B------:R3:W-:Y:S01]  /*0490*/  @P0 STG.E.U16 desc[UR4][R12.64], R19 ;  /* 0x000000130c000986 */ /* 0x0007e2000c101504 */
[----:B-----5:R-:W-:-:S03]  /*04a0*/  IMAD.IADD R23, R4, 0x1, R23 ;  /* 0x0000000104177824 */ /* 0x020fc600078e0217 */
        /* <DEDUP_REMOVED lines=8> */
.L_x_3906:
        /* <DEDUP_REMOVED lines=8> */
.L_x_3908:
[----:B------:R-:W-:-:S04]  /*05b0*/  LEA R6, P0, R15, R2, 0x3 ;  /* 0x000000020f067211 */ /* 0x000fc800078018ff */
[----:B------:R-:W-:-:S05]  /*05c0*/  LEA.HI.X R7, R15, R3, R14, 0x3, P0 ;  /* 0x000000030f077211 */ /* 0x000fca00000f1c0e */
[----:B------:R-:W3:Y:S01]  /*05d0*/  LDG.E.64 R12, desc[UR4][R6.64] ;  /* 0x00000004060c7981 */ /* 0x000ee2000c1e1b00 */
[----:B------:R-:W-:-:S04]  /*05e0*/  IADD3 R15, P0, R15, UR6, RZ ;  /* 0x000000060f0f7c10 */ /* 0x000fc8000ff1e0ff */
[----:B------:R-:W-:Y:S01]  /*05f0*/  ISETP.LT.U32.AND P1, PT, R15, 0x4000, PT ;  /* 0x000040000f00780c */ /* 0x000fe20003f21070 */
[----:B------:R-:W-:-:S05]  /*0600*/  IMAD.X R14, RZ, RZ, R14, P0 ;  /* 0x000000ffff0e7224 */ /* 0x000fca00000e060e */
[----:B------:R-:W-:Y:S02]  /*0610*/  ISETP.LT.U32.AND.EX P1, PT, R14, RZ, PT, P1 ;  /* 0x000000ff0e00720c */ /* 0x000fe40003f21110 */
[----:B---3--:R-:W-:Y:S01]  /*0620*/  PRMT R11, R13, 0x7632, R11 ;  /* 0x000076320d0b7816 */ /* 0x008fe2000000000b */
[----:B--2---:R-:W-:Y:S01]  /*0630*/  IMAD.IADD R8, R4, 0x1, R13 ;  /* 0x0000000104087824 */ /* 0x004fe200078e020d */
[----:B------:R-:W-:Y:S01]  /*0640*/  PRMT R9, R12, 0x7632, R9 ;  /* 0x000076320c097816 */ /* 0x000fe20000000009 */
[C---:B------:R-:W-:Y:S02]  /*0650*/  IMAD.IADD R10, R4.reuse, 0x1, R12 ;  /* 0x00000001040a7824 */ /* 0x040fe400078e020c */
[C---:B------:R-:W-:Y:S02]  /*0660*/  IMAD.IADD R11, R4.reuse, 0x1, R11 ;  /* 0x00000001040b7824 */ /* 0x040fe400078e020b */
        /* <DEDUP_REMOVED lines=10> */
.L_x_3909:
        /* <DEDUP_REMOVED lines=15> */
.L_x_4093:


//--------------------- .text._ZN2at6native61_GLOBAL__N__44eb8e94_28_ForeachBinaryOpScalarList_cu_dda10a6925multi_tensor_apply_kernelINS1_28TensorListScalarListMetadataIlLi1EEENS1_25BinaryOpScalarListFunctorIlLi1ELi1ELi0EEEJSt4plusIlEEEEvT_T0_DpT1_ --------------------------
	.section	.text._ZN2at6native61_GLOBAL__N__44eb8e94_28_ForeachBinaryOpScalarList_cu_dda10a6925multi_tensor_apply_kernelINS1_28TensorListScalarListMetadataIlLi1EEENS1_25BinaryOpScalarListFunctorIlLi1ELi1ELi0EEEJSt4plusIlEEEEvT_T0_DpT1_,"ax",@progbits
	.align	128
.text._ZN2at6native61_GLOBAL__N__44eb8e94_28_ForeachBinaryOpScalarList_cu_dda10a6925multi_tensor_apply_kernelINS1_28TensorListScalarListMetadataIlLi1EEENS1_25BinaryOpScalarListFunctorIlLi1ELi1ELi0EEEJSt4plusIlEEEEvT_T0_DpT1_:
        .type           _ZN2at6native61_GLOBAL__N__44eb8e94_28_ForeachBinaryOpScalarList_cu_dda10a6925multi_tensor_apply_kernelINS1_28TensorListScalarListMetadataIlLi1EEENS1_25BinaryOpScalarListFunctorIlLi1ELi1ELi0EEEJSt4plusIlEEEEvT_T0_DpT1_,@function
        .size           _ZN2at6native61_GLOBAL__N__44eb8e94_28_ForeachBinaryOpScalarList_cu_dda10a6925multi_tensor_apply_kernelINS1_28TensorListScalarListMetadataIlLi1EEENS1_25BinaryOpScalarListFunctorIlLi1ELi1ELi0EEEJSt4plusIlEEEEvT_T0_DpT1_,(.L_x_4094 - _ZN2at6native61_GLOBAL__N__44eb8e94_28_ForeachBinaryOpScalarList_cu_dda10a6925multi_tensor_apply_kernelINS1_28TensorListScalarListMetadataIlLi1EEENS1_25BinaryOpScalarListFunctorIlLi1ELi1ELi0EEEJSt4plusIlEEEEvT_T0_DpT1_)
        .other          _ZN2at6native61_GLOBAL__N__44eb8e94_28_ForeachBinaryOpScalarList_cu_dda10a6925multi_tensor_apply_kernelINS1_28TensorListScalarListMetadataIlLi1EEENS1_25BinaryOpScalarListFunctorIlLi1ELi1ELi0EEEJSt4plusIlEEEEvT_T0_DpT1_,@"STO_CUDA_ENTRY STV_DEFAULT"
_ZN2at6native61_GLOBAL__N__44eb8e94_28_ForeachBinaryOpScalarList_cu_dda10a6925multi_tensor_apply_kernelINS1_28TensorListScalarListMetadataIlLi1EEENS1_25BinaryOpScalarListFunctorIlLi1ELi1ELi0EEEJSt4plusIlEEEEvT_T0_DpT1_:
        /* <DEDUP_REMOVED lines=25> */
.L_x_3911:
        /* <DEDUP_REMOVED lines=42> */
[----:B--2---:R-:W-:-:S05]  /*0430*/  IADD3 R14, P6, R4, R14, RZ ;  /* 0x0000000e040e7210 */ /* 0x004fca0007fde0ff */
[----:B------:R-:W-:-:S05]  /*0440*/  IMAD.X R15, R5, 0x1, R15, P6 ;  /* 0x00000001050f7824 */ /* 0x000fca00030e060f */
[----:B------:R2:W-:Y:S01]  /*0450*/  @P1 STG.E.64 desc[UR4][R6.64], R14 ;  /* 0x0000000e06001986 */ /* 0x0005e2000c101b04 */
[----:B---3--:R-:W-:-:S05]  /*0460*/  IADD3 R16, P1, R4, R16, RZ ;  /* 0x0000001004107210 */ /* 0x008fca0007f3e0ff */
[----:B------:R-:W-:Y:S01]  /*0470*/  IMAD.X R17, R5, 0x1, R17, P1 ;  /* 0x0000000105117824 */ /* 0x000fe200008e0611 */
[C---:B----4-:R-:W-:Y:S02]  /*0480*/  IADD3 R20, P1, R4.reuse, R20, RZ ;  /* 0x0000001404147210 */ /* 0x050fe40007f3e0ff */
[----:B-----5:R-:W-:-:S03]  /*0490*/  IADD3 R18, P3, R4, R18, RZ ;  /* 0x0000001204127210 */ /* 0x020fc60007f7e0ff */
[C---:B------:R-:W-:Y:S02]  /*04a0*/  IMAD.X R21, R5.reuse, 0x1, R21, P1 ;  /* 0x0000000105157824 */ /* 0x040fe400008e0615 */
[----:B------:R-:W-:Y:S01]  /*04b0*/  IMAD.X R19, R5, 0x1, R19, P3 ;  /* 0x0000000105137824 */ /* 0x000fe200018e0613 */
        /* <DEDUP_REMOVED lines=9> */
.L_x_3910:
        /* <DEDUP_REMOVED lines=8> */
.L_x_3912:
[----:B------:R-:W-:-:S04]  /*05d0*/  LEA R6, P0, R17, R2, 0x5 ;  /* 0x0000000211067211 */ /* 0x000fc800078028ff */
[----:B------:R-:W-:-:S05]  /*05e0*/  LEA.HI.X R7, R17, R3, R16, 0x5, P0 ;  /* 0x0000000311077211 */ /* 0x000fca00000f2c10 */
[----:B------:R-:W2:Y:S04]  /*05f0*/  LDG.E.128 R8, desc[UR4][R6.64] ;  /* 0x0000000406087981 */ /* 0x000ea8000c1e1d00 */
[----:B------:R-:W3:Y:S01]  /*0600*/  LDG.E.128 R12, desc[UR4][R6.64+0x10] ;  /* 0x00001004060c7981 */ /* 0x000ee2000c1e1d00 */
[C---:B--2---:R-:W-:Y:S02]  /*0610*/  IADD3 R10, P0, R4.reuse, R10, RZ ;  /* 0x0000000a040a7210 */ /* 0x044fe40007f1e0ff */
[C---:B------:R-:W-:Y:S02]  /*0620*/  IADD3 R8, P1, R4.reuse, R8, RZ ;  /* 0x0000000804087210 */ /* 0x040fe40007f3e0ff */
[C---:B---3--:R-:W-:Y:S01]  /*0630*/  IADD3 R14, P2, R4.reuse, R14, RZ ;  /* 0x0000000e040e7210 */ /* 0x048fe20007f5e0ff */
[C---:B------:R-:W-:Y:S01]  /*0640*/  IMAD.X R11, R5.reuse, 0x1, R11, P0 ;  /* 0x00000001050b7824 */ /* 0x040fe200000e060b */
[----:B------:R-:W-:Y:S01]  /*0650*/  IADD3 R12, P0, R4, R12, RZ ;  /* 0x0000000c040c7210 */ /* 0x000fe20007f1e0ff */
[----:B------:R-:W-:-:S02]  /*0660*/  IMAD.X R9, R5, 0x1, R9, P1 ;  /* 0x0000000105097824 */ /* 0x000fc400008e0609 */
[C---:B------:R-:W-:Y:S02]  /*0670*/  IMAD.X R15, R5.reuse, 0x1, R15, P2 ;  /* 0x00000001050f7824 */ /* 0x040fe400010e060f */
[----:B------:R-:W-:Y:S01]  /*0680*/  IMAD.X R13, R5, 0x1, R13, P0 ;  /* 0x00000001050d7824 */ /* 0x000fe200000e060d */
        /* <DEDUP_REMOVED lines=16> */
.L_x_3913:
        /* <DEDUP_REMOVED lines=15> */
.L_x_4094:


//--------------------- .text._ZN2at6native61_GLOBAL__N__44eb8e94_28_ForeachBinaryOpScalarList_cu_dda10a6925multi_tensor_apply_kernelINS1_28TensorListScalarListMetadataIiLi1EEENS1_25BinaryOpScalarListFunctorIiLi1ELi1ELi0EEEJSt4plusIiEEEEvT_T0_DpT1_ --------------------------
	.section	.text._ZN2at6native61_GLOBAL__N__44eb8e94_28_ForeachBinaryOpScalarList_cu_dda10a6925multi_tensor_apply_kernelINS1_28TensorListScalarListMetadataIiLi1EEENS1_25BinaryOpScalarListFunctorIiLi1ELi1ELi0EEEJSt4plusIiEEEEvT_T0_DpT1_,"ax",@progbits
	.align	128
.text._ZN2at6native61_GLOBAL__N__44eb8e94_28_ForeachBinaryOpScalarList_cu_dda10a6925multi_tensor_apply_kernelINS1_28TensorListScalarListMetadataIiLi1EEENS1_25BinaryOpScalarListFunctorIiLi1ELi1ELi0EEEJSt4plusIiEEEEvT_T0_DpT1_:
        .type           _ZN2at6native61_GLOBAL__N__44eb8e94_28_ForeachBinaryOpScalarList_cu_dda10a6925multi_tensor_apply_kernelINS1_28TensorListScalarListMetadataIiLi1EEENS1_25BinaryOpScalarListFunctorIiLi1ELi1ELi0EEEJSt4plusIiEEEEvT_T0_DpT1_,@function
        .size           _ZN2at6native61_GLOBAL__N__44eb8e94_28_ForeachBinaryOpScalarList_cu_dda10a6925multi_tensor_apply_kernelINS1_28TensorListScalarListMetadataIiLi1EEENS1_25BinaryOpScalarListFunctorIiLi1ELi1ELi0EEEJSt4plusIiEEEEvT_T0_DpT1_,(.L_x_4095 - _ZN2at6native61_GLOBAL__N__44eb8e94_28_ForeachBinaryOpScalarList_cu_dda10a6925multi_tensor_apply_kernelINS1_28TensorListScalarListMetadataIiLi1EEENS1_25BinaryOpScalarListFunctorIiLi1ELi1ELi0EEEJSt4plusIiEEEEvT_T0_DpT1_)
        .other          _ZN2at6native61_GLOBAL__N__44eb8e94_28_ForeachBinaryOpScalarList_cu_dda10a6925multi_tensor_apply_kernelINS1_28TensorListScalarListMetadataIiLi1EEENS1_25BinaryOpScalarListFunctorIiLi1ELi1ELi0EEEJSt4plusIiEEEEvT_T0_DpT1_,@"STO_CUDA_ENTRY STV_DEFAULT"
_ZN2at6native61_GLOBAL__N__44eb8e94_28_ForeachBinaryOpScalarList_cu_dda10a6925multi_tensor_apply_kernelINS1_28TensorListScalarListMetadataIiLi1EEENS1_25BinaryOpScalarListFunctorIiLi1ELi1ELi0EEEJSt4plusIiEEEEvT_T0_DpT1_:
        /* <DEDUP_REMOVED lines=27> */
.L_x_3915:
        /* <DEDUP_REMOVED lines=42> */
[C---:B--2---:R-:W-:Y:S02]  /*0450*/  IMAD.IADD R19, R0.reuse, 0x1, R19 ;  /* 0x0000000100137824 */ /* 0x044fe400078e0213 */
[C---:B---3--:R-:W-:Y:S02]  /*0460*/  IMAD.IADD R25, R0.reuse, 0x1, R25 ;  /* 0x0000000100197824 */ /* 0x048fe400078e0219 */
[C---:B----4-:R-:W-:Y:S02]  /*0470*/  IMAD.IADD R21, R0.reuse, 0x1, R21 ;  /* 0x0000000100157824 */ /* 0x050fe400078e0215 */
[----:B-----5:R-:W-:-:S03]  /*0480*/  IMAD.IADD R23, R0, 0x1, R23 ;  /* 0x0000000100177824 */ /* 0x020fc600078e0217 */
        /* <DEDUP_REMOVED lines=10> */
.L_x_3914:
        /* <DEDUP_REMOVED lines=8> */
.L_x_3916:
        /* <DEDUP_REMOVED lines=11> */
[C---:B--2---:R-:W-:Y:S02]  /*0660*/  IMAD.IADD R11, R0.reuse, 0x1, R11 ;  /* 0x00000001000b7824 */ /* 0x044fe400078e020b */
[C---:B------:R-:W-:Y:S02]  /*0670*/  IMAD.IADD R10, R0.reuse, 0x1, R10 ;  /* 0x00000001000a7824 */ /* 0x040fe400078e020a */
[----:B------:R-:W-:-:S02]  /*0680*/  IMAD.IADD R9, R0, 0x1, R9 ;  /* 0x0000000100097824 */ /* 0x000fc400078e0209 */
[----:B------:R-:W-:-:S05]  /*0690*/  IMAD.IADD R8, R0, 0x1, R8 ;  /* 0x0000000100087824 */ /* 0x000fca00078e0208 */
[----:B------:R0:W-:Y:S01]  /*06a0*/  STG.E.128 desc[UR4][R6.64], R8 ;  /* 0x0000000806007986 */ /* 0x0001e2000c101d04 */
[----:B------:R-:W-:Y:S05]  /*06b0*/  @!P0 BRA P1, `(.L_x_3916) ;  /* 0xfffffffc00bc8947 */ /* 0x000fea000083ffff */
[----:B------:R-:W-:Y:S05]  /*06c0*/  EXIT ;  /* 0x000000000000794d */ /* 0x000fea0003800000 */
.L_x_3917:
        /* <DEDUP_REMOVED lines=11> */
.L_x_4095:


//--------------------- .text._ZN2at6native61_GLOBAL__N__44eb8e94_28_ForeachBinaryOpScalarList_cu_dda10a6925multi_tensor_apply_kernelINS1_28TensorListScalarListMetadataIaLi1EEENS1_25BinaryOpScalarListFunctorIaLi1ELi1ELi0EEEJSt4plusIaEEEEvT_T0_DpT1_ --------------------------
	.section	.text._ZN2at6native61_GLOBAL__N__44eb8e94_28_ForeachBinaryOpScalarList_cu_dda10a6925multi_tensor_apply_kernelINS1_28TensorListScalarListMetadataIaLi1EEENS1_25BinaryOpScalarListFunctorIaLi1ELi1ELi0EEEJSt4plusIaEEEEvT_T0_DpT1_,"ax",@progbits
	.align	128
.text._ZN2at6native61_GLOBAL__N__44eb8e94_28_ForeachBinaryOpScalarList_cu_dda10a6925multi_tensor_apply_kernelINS1_28TensorListScalarListMetadataIaLi1EEENS1_25BinaryOpScalarListFunctorIaLi1ELi1ELi0EEEJSt4plusIaEEEEvT_T0_DpT1_:
        .type           _ZN2at6native61_GLOBAL__N__44eb8e94_28_ForeachBinaryOpScalarList_cu_dda10a6925multi_tensor_apply_kernelINS1_28TensorListScalarListMetadataIaLi1EEENS1_25BinaryOpScalarListFunctorIaLi1ELi1ELi0EEEJSt4plusIaEEEEvT_T0_DpT1_,@function
        .size           _ZN2at6native61_GLOBAL__N__44eb8e94_28_ForeachBinaryOpScalarList_cu_dda10a6925multi_tensor_apply_kernelINS1_28TensorListScalarListMetadataIaLi1EEENS1_25BinaryOpScalarListFunctorIaLi1ELi1ELi0EEEJSt4plusIaEEEEvT_T0_DpT1_,(.L_x_4096 - _ZN2at6native61_GLOBAL__N__44eb8e94_28_ForeachBinaryOpScalarList_cu_dda10a6925multi_tensor_apply_kernelINS1_28TensorListScalarListMetadataIaLi1EEENS1_25BinaryOpScalarListFunctorIaLi1ELi1ELi0EEEJSt4plusIaEEEEvT_T0_DpT1_)
        .other          _ZN2at6native61_GLOBAL__N__44eb8e94_28_ForeachBinaryOpScalarList_cu_dda10a6925multi_tensor_apply_kernelINS1_28TensorListScalarListMetadataIaLi1EEENS1_25BinaryOpScalarListFunctorIaLi1ELi1ELi0EEEJSt4plusIaEEEEvT_T0_DpT1_,@"STO_CUDA_ENTRY STV_DEFAULT"
_ZN2at6native61_GLOBAL__N__44eb8e94_28_ForeachBinaryOpScalarList_cu_dda10a6925multi_tensor_apply_kernelINS1_28TensorListScalarListMetadataIaLi1EEENS1_25BinaryOpScalarListFunctorIaLi1ELi1ELi0EEEJSt4plusIaEEEEvT_T0_DpT1_:
        /* <DEDUP_REMOVED lines=25> */
.L_x_3919:
        /* <DEDUP_REMOVED lines=34> */
[--C-:B------:R-:W-:Y:S01]  /*03b0*/  IMAD.X R7, R7, 0x1, R12.reuse, P6 ;  /* 0x0000000107077824 */ /* 0x100fe200030e060c */
[----:B------:R-:W-:Y:S01]  /*03c0*/  PRMT R19, RZ, 0x7610, R19 ;  /* 0x00007610ff137816 */ /* 0x000fe20000000013 */
[----:B------:R-:W-:Y:S01]  /*03d0*/  IMAD.X R9, R9, 0x1, R12, P3 ;  /* 0x0000000109097824 */ /* 0x000fe200018e060c */
[----:B------:R-:W-:-:S02]  /*03e0*/  PRMT R25, RZ, 0x7610, R25 ;  /* 0x00007610ff197816 */ /* 0x000fc40000000019 */
[----:B------:R-:W3:Y:S04]  /*03f0*/  @P4 LDG.E.U8 R21, desc[UR4][R4.64] ;  /* 0x0000000404154981 */ /* 0x000ee8000c1e1100 */
[----:B------:R-:W4:Y:S04]  /*0400*/  @P0 LDG.E.U8 R19, desc[UR4][R6.64] ;  /* 0x0000000406130981 */ /* 0x000f28000c1e1100 */
[----:B------:R-:W5:Y:S01]  /*0410*/  @P2 LDG.E.U8 R25, desc[UR4][R8.64] ;  /* 0x0000000408192981 */ /* 0x000f62000c1e1100 */
[----:B------:R-:W-:-:S04]  /*0420*/  IMAD.WIDE.U32 R16, R15, 0x4, R16 ;  /* 0x000000040f107825 */ /* 0x000fc800078e0010 */
[----:B--2---:R-:W-:-:S05]  /*0430*/  IMAD.IADD R23, R0, 0x1, R23 ;  /* 0x0000000100177824 */ /* 0x004fca00078e0217 */
[----:B------:R2:W-:Y:S01]  /*0440*/  @P1 STG.E.U8 desc[UR4][R2.64], R23 ;  /* 0x0000001702001986 */ /* 0x0005e2000c101104 */
[C---:B---3--:R-:W-:Y:S02]  /*0450*/  IMAD.IADD R21, R0.reuse, 0x1, R21 ;  /* 0x0000000100157824 */ /* 0x048fe400078e0215 */
[----:B----4-:R-:W-:-:S03]  /*0460*/  IMAD.IADD R19, R0, 0x1, R19 ;  /* 0x0000000100137824 */ /* 0x010fc600078e0213 */
[----:B------:R2:W-:Y:S01]  /*0470*/  @P4 STG.E.U8 desc[UR4][R4.64], R21 ;  /* 0x0000001504004986 */ /* 0x0005e2000c101104 */
[----:B-----5:R-:W-:-:S03]  /*0480*/  IMAD.IADD R25, R0, 0x1, R25 ;  /* 0x0000000100197824 */ /* 0x020fc600078e0219 */
[----:B------:R2:W-:Y:S01]  /*0490*/  @P0 STG.E.U8 desc[UR4][R6.64], R19 ;  /* 0x0000001306000986 */ /* 0x0005e2000c101104 */
[C---:B------:R-:W-:Y:S02]  /*04a0*/  ISETP.GE.U32.AND P0, PT, R16.reuse, 0x10000, PT ;  /* 0x000100001000780c */ /* 0x040fe40003f06070 */
[----:B------:R-:W-:Y:S01]  /*04b0*/  ISETP.LT.U32.AND P1, PT, R16, R11, PT ;  /* 0x0000000b1000720c */ /* 0x000fe20003f21070 */
[----:B------:R2:W-:Y:S01]  /*04c0*/  @P2 STG.E.U8 desc[UR4][R8.64], R25 ;  /* 0x0000001908002986 */ /* 0x0005e2000c101104 */
[C---:B------:R-:W-:Y:S02]  /*04d0*/  ISETP.GE.U32.AND.EX P0, PT, R17.reuse, RZ, PT, P0 ;  /* 0x000000ff1100720c */ /* 0x040fe40003f06100 */
[----:B------:R-:W-:-:S13]  /*04e0*/  ISETP.LT.AND.EX P1, PT, R17, R13, PT, P1 ;  /* 0x0000000d1100720c */ /* 0x000fda0003f21310 */
[----:B--2---:R-:W-:Y:S05]  /*04f0*/  @!P0 BRA P1, `(.L_x_3919) ;  /* 0xfffffffc00248947 */ /* 0x004fea000083ffff */
[----:B------:R-:W-:Y:S05]  /*0500*/  EXIT ;  /* 0x000000000000794d */ /* 0x000fea0003800000 */
.L_x_3918:
        /* <DEDUP_REMOVED lines=8> */
.L_x_3920:
        /* <DEDUP_REMOVED lines=9> */
[----:B------:R-:W-:Y:S01]  /*0620*/  PRMT R9, R6, 0x7772, RZ ;  /* 0x0000777206097816 */ /* 0x000fe200000000ff */
[----:B------:R-:W-:Y:S01]  /*0630*/  IMAD.IADD R4, R0, 0x1, R5 ;  /* 0x0000000100047824 */ /* 0x000fe200078e0205 */
[----:B------:R-:W-:Y:S01]  /*0640*/  PRMT R5, R6, 0x7773, RZ ;  /* 0x0000777306057816 */ /* 0x000fe200000000ff */
[C---:B------:R-:W-:Y:S02]  /*0650*/  IMAD.IADD R7, R0.reuse, 0x1, R7 ;  /* 0x0000000100077824 */ /* 0x040fe400078e0207 */
        /* <DEDUP_REMOVED lines=12> */
.L_x_3921:
        /* <DEDUP_REMOVED lines=14> */
.L_x_4096:


//--------------------- .text._ZN2at6native61_GLOBAL__N__44eb8e94_28_ForeachBinaryOpScalarList_cu_dda10a6925multi_tensor_apply_kernelINS1_28TensorListScalarListMetadataIhLi1EEENS1_25BinaryOpScalarListFunctorIhLi1ELi1ELi0EEEJSt4plusIhEEEEvT_T0_DpT1_ --------------------------
	.section	.text._ZN2at6native61_GLOBAL__N__44eb8e94_28_ForeachBinaryOpScalarList_cu_dda10a6925multi_tensor_apply_kernelINS1_28TensorListScalarListMetadataIhLi1EEENS1_25BinaryOpScalarListFunctorIhLi1ELi1ELi0EEEJSt4plusIhEEEEvT_T0_DpT1_,"ax",@progbits
	.align	128
.text._ZN2at6native61_GLOBAL__N__44eb8e94_28_ForeachBinaryOpScalarList_cu_dda10a6925multi_tensor_apply_kernelINS1_28TensorListScalarListMetadataIhLi1EEENS1_25BinaryOpScalarListFunctorIhLi1ELi1ELi0EEEJSt4plusIhEEEEvT_T0_DpT1_:
        .type           _ZN2at6native61_GLOBAL__N__44eb8e94_28_ForeachBinaryOpScalarList_cu_dda10a6925multi_tensor_apply_kernelINS1_28TensorListScalarListMetadataIhLi1EEENS1_25BinaryOpScalarListFunctorIhLi1ELi1ELi0EEEJSt4plusIhEEEEvT_T0_DpT1_,@function
        .size           _ZN2at6native61_GLOBAL__N__44eb8e94_28_ForeachBinaryOpScalarList_cu_dda10a6925multi_tensor_apply_kernelINS1_28TensorListScalarListMetadataIhLi1EEENS1_25BinaryOpScalarListFunctorIhLi1ELi1ELi0EEEJSt4plusIhEEEEvT_T0_DpT1_,(.L_x_4097 - _ZN2at6native61_GLOBAL__N__44eb8e94_28_ForeachBinaryOpScalarList_cu_dda10a6925multi_tensor_apply_kernelINS1_28TensorListScalarListMetadataIhLi1EEENS1_25BinaryOpScalarListFunctorIhLi1ELi1ELi0EEEJSt4plusIhEEEEvT_T0_DpT1_)
        .other          _ZN2at6native61_GLOBAL__N__44eb8e94_28_ForeachBinaryOpScalarList_cu_dda10a6925multi_tensor_apply_kernelINS1_28TensorListScalarListMetadataIhLi1EEENS1_25BinaryOpScalarListFunctorIhLi1ELi1ELi0EEEJSt4plusIhEEEEvT_T0_DpT1_,@"STO_CUDA_ENTRY STV_DEFAULT"
_ZN2at6native61_GLOBAL__N__44eb8e94_28_ForeachBinaryOpScalarList_cu_dda10a6925multi_tensor_apply_kernelINS1_28TensorListScalarListMetadataIhLi1EEENS1_25BinaryOpScalarListFunctorIhLi1ELi1ELi0EEEJSt4plusIhEEEEvT_T0_DpT1_:
        /* <DEDUP_REMOVED lines=25> */
.L_x_3923:
        /* <DEDUP_REMOVED lines=56> */
.L_x_3922:
        /* <DEDUP_REMOVED lines=8> */
.L_x_3924:
        /* <DEDUP_REMOVED lines=25> */
.L_x_3925:
        /* <DEDUP_REMOVED lines=14> */
.L_x_4097:


//--------------------- .nv.global.init           --------------------------
	.section	.nv.global.init,"aw",@progbits
	.align	16
.nv.global.init:
	.type		__cudart_sin_cos_coeffs,@object
	.size		__cudart_sin_cos_coeffs,(__cudart_i2opi_d - __cudart_sin_cos_coeffs)
__cudart_sin_cos_coeffs:
        /*0000*/ 	.byte	0x46, 0xd2, 0xb0, 0x2c, 0xf1, 0xe5, 0x5a, 0xbe, 0x92, 0xe3, 0xac, 0x69, 0xe3, 0x1d, 0xc7, 0x3e
        /*0010*/ 	.byte	0xa1, 0x62, 0xdb, 0x19, 0xa0, 0x01, 0x2a, 0xbf, 0x18, 0x08, 0x11, 0x11, 0x11, 0x11, 0x81, 0x3f
        /*0020*/ 	.byte	0x54, 0x55, 0x55, 0x55, 0x55, 0x55, 0xc5, 0xbf, 0x00, 0x00, 0x00, 0x00, 0x00, 0x00, 0x00, 0x00
        /*0030*/ 	.byte	0x00, 0x00, 0x00, 0x00, 0x00, 0x00, 0x00, 0x00, 0x64, 0x81, 0xfd, 0x20, 0x83, 0xff, 0xa8, 0xbd
        /*0040*/ 	.byte	0x28, 0x85, 0xef, 0xc1, 0xa7, 0xee, 0x21, 0x3e, 0xd9, 0xe6, 0x06, 0x8e, 0x4f, 0x7e, 0x92, 0xbe
        /*0050*/ 	.byte	0xe9, 0xbc, 0xdd, 0x19, 0xa0, 0x01, 0xfa, 0x3e, 0x47, 0x5d, 0xc1, 0x16, 0x6c, 0xc1, 0x56, 0xbf
        /*0060*/ 	.byte	0x51, 0x55, 0x55, 0x55, 0x55, 0x55, 0xa5, 0x3f, 0x00, 0x00, 0x00, 0x00, 0x00, 0x00, 0xe0, 0xbf
        /*0070*/ 	.byte	0x00, 0x00, 0x00, 0x00, 0x00, 0x00, 0xf0, 0x3f, 0x00, 0x00, 0x00, 0x00, 0x00, 0x00, 0x00, 0x00
	.type		__cudart_i2opi_d,@object
	.size		__cudart_i2opi_d,(.L_29 - __cudart_i2opi_d)
__cudart_i2opi_d:
        /* <DEDUP_REMOVED lines=9> */
.L_29:


//--------------------- .nv.shared.reserved.0     --------------------------
	.section	.nv.shared.reserved.0,"aw",@nobits
	.weak		__nv_reservedSMEM_offset_0_alias
	.size		__nv_reservedSMEM_offset_0_alias, 0, 0
	.other		__nv_reservedSMEM_offset_0_alias,@"STO_CUDA_RESERVED_SHARED STV_DEFAULT"
__nv_reservedSMEM_offset_0_alias:
	.zero		0


//--------------------- .nv.global                --------------------------
	.section	.nv.global,"aw",@nobits
.nv.global:
	.type		_ZN59_INTERNAL_44eb8e94_28_ForeachBinaryOpScalarList_cu_dda10a694cuda3std3__48in_placeE,@object
	.size		_ZN59_INTERNAL_44eb8e94_28_ForeachBinaryOpScalarList_cu_dda10a694cuda3std3__48in_placeE,(_ZN59_INTERNAL_44eb8e94_28_ForeachBinaryOpScalarList_cu_dda10a694cuda3std6ranges3__45__cpo8distanceE - _ZN59_INTERNAL_44eb8e94_28_ForeachBinaryOpScalarList_cu_dda10a694cuda3std3__48in_placeE)
_ZN59_INTERNAL_44eb8e94_28_ForeachBinaryOpScalarList_cu_dda10a694cuda3std3__48in_placeE:
	.zero		1
	.type		_ZN59_INTERNAL_44eb8e94_28_ForeachBinaryOpScalarList_cu_dda10a694cuda3std6ranges3__45__cpo8distanceE,@object
	.size		_ZN59_INTERNAL_44eb8e94_28_ForeachBinaryOpScalarList_cu_dda10a694cuda3std6ranges3__45__cpo8distanceE,(_ZN59_INTERNAL_44eb8e94_28_ForeachBinaryOpScalarList_cu_dda10a694cuda3std3__45__cpo6cbeginE - _ZN59_INTERNAL_44eb8e94_28_ForeachBinaryOpScalarList_cu_dda10a694cuda3std6ranges3__45__cpo8distanceE)
_ZN59_INTERNAL_44eb8e94_28_ForeachBinaryOpScalarList_cu_dda10a694cuda3std6ranges3__45__cpo8distanceE:
	.zero		1
	.type		_ZN59_INTERNAL_44eb8e94_28_ForeachBinaryOpScalarList_cu_dda10a694cuda3std3__45__cpo6cbeginE,@object
	.size		_ZN59_INTERNAL_44eb8e94_28_ForeachBinaryOpScalarList_cu_dda10a694cuda3std3__45__cpo6cbeginE,(_ZN59_INTERNAL_44eb8e94_28_ForeachBinaryOpScalarList_cu_dda10a694cuda3std6ranges3__45__cpo7advanceE - _ZN59_INTERNAL_44eb8e94_28_ForeachBinaryOpScalarList_cu_dda10a694cuda3std3__45__cpo6cbeginE)
_ZN59_INTERNAL_44eb8e94_28_ForeachBinaryOpScalarList_cu_dda10a694cuda3std3__45__cpo6cbeginE:
	.zero		1
	.type		_ZN59_INTERNAL_44eb8e94_28_ForeachBinaryOpScalarList_cu_dda10a694cuda3std6ranges3__45__cpo7advanceE,@object
	.size		_ZN59_INTERNAL_44eb8e94_28_ForeachBinaryOpScalarList_cu_dda10a694cuda3std6ranges3__45__cpo7advanceE,(_ZN59_INTERNAL_44eb8e94_28_ForeachBinaryOpScalarList_cu_dda10a694cuda3std3__45__cpo7crbeginE - _ZN59_INTERNAL_44eb8e94_28_ForeachBinaryOpScalarList_cu_dda10a694cuda3std6ranges3__45__cpo7advanceE)
_ZN59_INTERNAL_44eb8e94_28_ForeachBinaryOpScalarList_cu_dda10a694cuda3std6ranges3__45__cpo7advanceE:
	.zero		1
	.type		_ZN59_INTERNAL_44eb8e94_28_ForeachBinaryOpScalarList_cu_dda10a694cuda3std3__45__cpo7crbeginE,@object
	.size		_ZN59_INTERNAL_44eb8e94_28_ForeachBinaryOpScalarList_cu_dda10a694cuda3std3__45__cpo7crbeginE,(_ZN59_INTERNAL_44eb8e94_28_ForeachBinaryOpScalarList_cu_dda10a694cuda3std6ranges3__45__cpo4dataE - _ZN59_INTERNAL_44eb8e94_28_ForeachBinaryOpScalarList_cu_dda10a694cuda3std3__45__cpo7crbeginE)
_ZN59_INTERNAL_44eb8e94_28_ForeachBinaryOpScalarList_cu_dda10a694cuda3std3__45__cpo7crbeginE:
	.zero		1
	.type		_ZN59_INTERNAL_44eb8e94_28_ForeachBinaryOpScalarList_cu_dda10a694cuda3std6ranges3__45__cpo4dataE,@object
	.size		_ZN59_INTERNAL_44eb8e94_28_ForeachBinaryOpScalarList_cu_dda10a694cuda3std6ranges3__45__cpo4dataE,(_ZN59_INTERNAL_44eb8e94_28_ForeachBinaryOpScalarList_cu_dda10a694cuda3std6ranges3__45__cpo5beginE - _ZN59_INTERNAL_44eb8e94_28_ForeachBinaryOpScalarList_cu_dda10a694cuda3std6ranges3__45__cpo4dataE)
_ZN59_INTERNAL_44eb8e94_28_ForeachBinaryOpScalarList_cu_dda10a694cuda3std6ranges3__45__cpo4dataE:
	.zero		1
	.type		_ZN59_INTERNAL_44eb8e94_28_ForeachBinaryOpScalarList_cu_dda10a694cuda3std6ranges3__45__cpo5beginE,@object
	.size		_ZN59_INTERNAL_44eb8e94_28_ForeachBinaryOpScalarList_cu_dda10a694cuda3std6ranges3__45__cpo5beginE,(_ZN59_INTERNAL_44eb8e94_28_ForeachBinaryOpScalarList_cu_dda10a694cuda3std3__461_GLOBAL__N__44eb8e94_28_ForeachBinaryOpScalarList_cu_dda10a696ignoreE - _ZN59_INTERNAL_44eb8e94_28_ForeachBinaryOpScalarList_cu_dda10a694cuda3std6ranges3__45__cpo5beginE)
_ZN59_INTERNAL_44eb8e94_28_ForeachBinaryOpScalarList_cu_dda10a694cuda3std6ranges3__45__cpo5beginE:
	.zero		1
	.type		_ZN59_INTERNAL_44eb8e94_28_ForeachBinaryOpScalarList_cu_dda10a694cuda3std3__461_GLOBAL__N__44eb8e94_28_ForeachBinaryOpScalarList_cu_dda10a696ignoreE,@object
	.size		_ZN59_INTERNAL_44eb8e94_28_ForeachBinaryOpScalarList_cu_dda10a694cuda3std3__461_GLOBAL__N__44eb8e94_28_ForeachBinaryOpScalarList_cu_dda10a696ignoreE,(_ZN59_INTERNAL_44eb8e94_28_ForeachBinaryOpScalarList_cu_dda10a694cuda3std6ranges3__45__cpo4sizeE - _ZN59_INTERNAL_44eb8e94_28_ForeachBinaryOpScalarList_cu_dda10a694cuda3std3__461_GLOBAL__N__44eb8e94_28_ForeachBinaryOpScalarList_cu_dda10a696ignoreE)
_ZN59_INTERNAL_44eb8e94_28_ForeachBinaryOpScalarList_cu_dda10a694cuda3std3__461_GLOBAL__N__44eb8e94_28_ForeachBinaryOpScalarList_cu_dda10a696ignoreE:
	.zero		1
	.type		_ZN59_INTERNAL_44eb8e94_28_ForeachBinaryOpScalarList_cu_dda10a694cuda3std6ranges3__45__cpo4sizeE,@object
	.size		_ZN59_INTERNAL_44eb8e94_28_ForeachBinaryOpScalarList_cu_dda10a694cuda3std6ranges3__45__cpo4sizeE,(_ZN59_INTERNAL_44eb8e94_28_ForeachBinaryOpScalarList_cu_dda10a694cuda3std3__45__cpo5beginE - _ZN59_INTERNAL_44eb8e94_28_ForeachBinaryOpScalarList_cu_dda10a694cuda3std6ranges3__45__cpo4sizeE)
_ZN59_INTERNAL_44eb8e94_28_ForeachBinaryOpScalarList_cu_dda10a694cuda3std6ranges3__45__cpo4sizeE:
	.zero		1
	.type		_ZN59_INTERNAL_44eb8e94_28_ForeachBinaryOpScalarList_cu_dda10a694cuda3std3__45__cpo5beginE,@object
	.size		_ZN59_INTERNAL_44eb8e94_28_ForeachBinaryOpScalarList_cu_dda10a694cuda3std3__45__cpo5beginE,(_ZN59_INTERNAL_44eb8e94_28_ForeachBinaryOpScalarList_cu_dda10a694cuda3std6ranges3__45__cpo6cbeginE - _ZN59_INTERNAL_44eb8e94_28_ForeachBinaryOpScalarList_cu_dda10a694cuda3std3__45__cpo5beginE)
_ZN59_INTERNAL_44eb8e94_28_ForeachBinaryOpScalarList_cu_dda10a694cuda3std3__45__cpo5beginE:
	.zero		1
	.type		_ZN59_INTERNAL_44eb8e94_28_ForeachBinaryOpScalarList_cu_dda10a694cuda3std6ranges3__45__cpo6cbeginE,@object
	.size		_ZN59_INTERNAL_44eb8e94_28_ForeachBinaryOpScalarList_cu_dda10a694cuda3std6ranges3__45__cpo6cbeginE,(_ZN59_INTERNAL_44eb8e94_28_ForeachBinaryOpScalarList_cu_dda10a694cuda3std3__45__cpo6rbeginE - _ZN59_INTERNAL_44eb8e94_28_ForeachBinaryOpScalarList_cu_dda10a694cuda3std6ranges3__45__cpo6cbeginE)
_ZN59_INTERNAL_44eb8e94_28_ForeachBinaryOpScalarList_cu_dda10a694cuda3std6ranges3__45__cpo6cbeginE:
	.zero		1
	.type		_ZN59_INTERNAL_44eb8e94_28_ForeachBinaryOpScalarList_cu_dda10a694cuda3std3__45__cpo6rbeginE,@object
	.size		_ZN59_INTERNAL_44eb8e94_28_ForeachBinaryOpScalarList_cu_dda10a694cuda3std3__45__cpo6rbeginE,(_ZN59_INTERNAL_44eb8e94_28_ForeachBinaryOpScalarList_cu_dda10a694cuda3std6ranges3__45__cpo4nextE - _ZN59_INTERNAL_44eb8e94_28_ForeachBinaryOpScalarList_cu_dda10a694cuda3std3__45__cpo6rbeginE)
_ZN59_INTERNAL_44eb8e94_28_ForeachBinaryOpScalarList_cu_dda10a694cuda3std3__45__cpo6rbeginE:
	.zero		1
	.type		_ZN59_INTERNAL_44eb8e94_28_ForeachBinaryOpScalarList_cu_dda10a694cuda3std6ranges3__45__cpo4nextE,@object
	.size		_ZN59_INTERNAL_44eb8e94_28_ForeachBinaryOpScalarList_cu_dda10a694cuda3std6ranges3__45__cpo4nextE,(_ZN59_INTERNAL_44eb8e94_28_ForeachBinaryOpScalarList_cu_dda10a694cuda3std6ranges3__45__cpo4swapE - _ZN59_INTERNAL_44eb8e94_28_ForeachBinaryOpScalarList_cu_dda10a694cuda3std6ranges3__45__cpo4nextE)
_ZN59_INTERNAL_44eb8e94_28_ForeachBinaryOpScalarList_cu_dda10a694cuda3std6ranges3__45__cpo4nextE:
	.zero		1
	.type		_ZN59_INTERNAL_44eb8e94_28_ForeachBinaryOpScalarList_cu_dda10a694cuda3std6ranges3__45__cpo4swapE,@object
	.size		_ZN59_INTERNAL_44eb8e94_28_ForeachBinaryOpScalarList_cu_dda10a694cuda3std6ranges3__45__cpo4swapE,(_ZN59_INTERNAL_44eb8e94_28_ForeachBinaryOpScalarList_cu_dda10a694cuda3std3__420unreachable_sentinelE - _ZN59_INTERNAL_44eb8e94_28_ForeachBinaryOpScalarList_cu_dda10a694cuda3std6ranges3__45__cpo4swapE)
_ZN59_INTERNAL_44eb8e94_28_ForeachBinaryOpScalarList_cu_dda10a694cuda3std6ranges3__45__cpo4swapE:
	.zero		1
	.type		_ZN59_INTERNAL_44eb8e94_28_ForeachBinaryOpScalarList_cu_dda10a694cuda3std3__420unreachable_sentinelE,@object
	.size		_ZN59_INTERNAL_44eb8e94_28_ForeachBinaryOpScalarList_cu_dda10a694cuda3std3__420unreachable_sentinelE,(_ZN59_INTERNAL_44eb8e94_28_ForeachBinaryOpScalarList_cu_dda10a696thrust23THRUST_300001_SM_900_NS6system6detail10sequential3seqE - _ZN59_INTERNAL_44eb8e94_28_ForeachBinaryOpScalarList_cu_dda10a694cuda3std3__420unreachable_sentinelE)
_ZN59_INTERNAL_44eb8e94_28_ForeachBinaryOpScalarList_cu_dda10a694cuda3std3__420unreachable_sentinelE:
	.zero		1
	.type		_ZN59_INTERNAL_44eb8e94_28_ForeachBinaryOpScalarList_cu_dda10a696thrust23THRUST_300001_SM_900_NS6system6detail10sequential3seqE,@object
	.size		_ZN59_INTERNAL_44eb8e94_28_ForeachBinaryOpScalarList_cu_dda10a696thrust23THRUST_300001_SM_900_NS6system6detail10sequential3seqE,(_ZN59_INTERNAL_44eb8e94_28_ForeachBinaryOpScalarList_cu_dda10a694cuda3std3__45__cpo4cendE - _ZN59_INTERNAL_44eb8e94_28_ForeachBinaryOpScalarList_cu_dda10a696thrust23THRUST_300001_SM_900_NS6system6detail10sequential3seqE)
_ZN59_INTERNAL_44eb8e94_28_ForeachBinaryOpScalarList_cu_dda10a696thrust23THRUST_300001_SM_900_NS6system6detail10sequential3seqE:
	.zero		1
	.type		_ZN59_INTERNAL_44eb8e94_28_ForeachBinaryOpScalarList_cu_dda10a694cuda3std3__45__cpo4cendE,@object
	.size		_ZN59_INTERNAL_44eb8e94_28_ForeachBinaryOpScalarList_cu_dda10a694cuda3std3__45__cpo4cendE,(_ZN59_INTERNAL_44eb8e94_28_ForeachBinaryOpScalarList_cu_dda10a694cuda3std6ranges3__45__cpo9iter_swapE - _ZN59_INTERNAL_44eb8e94_28_ForeachBinaryOpScalarList_cu_dda10a694cuda3std3__45__cpo4cendE)
_ZN59_INTERNAL_44eb8e94_28_ForeachBinaryOpScalarList_cu_dda10a694cuda3std3__45__cpo4cendE:
	.zero		1
	.type		_ZN59_INTERNAL_44eb8e94_28_ForeachBinaryOpScalarList_cu_dda10a694cuda3std6ranges3__45__cpo9iter_swapE,@object
	.size		_ZN59_INTERNAL_44eb8e94_28_ForeachBinaryOpScalarList_cu_dda10a694cuda3std6ranges3__45__cpo9iter_swapE,(_ZN59_INTERNAL_44eb8e94_28_ForeachBinaryOpScalarList_cu_dda10a694cuda3std3__45__cpo5crendE - _ZN59_INTERNAL_44eb8e94_28_ForeachBinaryOpScalarList_cu_dda10a694cuda3std6ranges3__45__cpo9iter_swapE)
_ZN59_INTERNAL_44eb8e94_28_ForeachBinaryOpScalarList_cu_dda10a694cuda3std6ranges3__45__cpo9iter_swapE:
	.zero		1
	.type		_ZN59_INTERNAL_44eb8e94_28_ForeachBinaryOpScalarList_cu_dda10a694cuda3std3__45__cpo5crendE,@object
	.size		_ZN59_INTERNAL_44eb8e94_28_ForeachBinaryOpScalarList_cu_dda10a694cuda3std3__45__cpo5crendE,(_ZN59_INTERNAL_44eb8e94_28_ForeachBinaryOpScalarList_cu_dda10a694cuda3std6ranges3__45__cpo5cdataE - _ZN59_INTERNAL_44eb8e94_28_ForeachBinaryOpScalarList_cu_dda10a694cuda3std3__45__cpo5crendE)
_ZN59_INTERNAL_44eb8e94_28_ForeachBinaryOpScalarList_cu_dda10a694cuda3std3__45__cpo5crendE:
	.zero		1
	.type		_ZN59_INTERNAL_44eb8e94_28_ForeachBinaryOpScalarList_cu_dda10a694cuda3std6ranges3__45__cpo5cdataE,@object
	.size		_ZN59_INTERNAL_44eb8e94_28_ForeachBinaryOpScalarList_cu_dda10a694cuda3std6ranges3__45__cpo5cdataE,(_ZN59_INTERNAL_44eb8e94_28_ForeachBinaryOpScalarList_cu_dda10a694cuda3std6ranges3__45__cpo3endE - _ZN59_INTERNAL_44eb8e94_28_ForeachBinaryOpScalarList_cu_dda10a694cuda3std6ranges3__45__cpo5cdataE)
_ZN59_INTERNAL_44eb8e94_28_ForeachBinaryOpScalarList_cu_dda10a694cuda3std6ranges3__45__cpo5cdataE:
	.zero		1
	.type		_ZN59_INTERNAL_44eb8e94_28_ForeachBinaryOpScalarList_cu_dda10a694cuda3std6ranges3__45__cpo3endE,@object
	.size		_ZN59_INTERNAL_44eb8e94_28_ForeachBinaryOpScalarList_cu_dda10a694cuda3std6ranges3__45__cpo3endE,(_ZN59_INTERNAL_44eb8e94_28_ForeachBinaryOpScalarList_cu_dda10a694cuda3std3__419piecewise_constructE - _ZN59_INTERNAL_44eb8e94_28_ForeachBinaryOpScalarList_cu_dda10a694cuda3std6ranges3__45__cpo3endE)
_ZN59_INTERNAL_44eb8e94_28_ForeachBinaryOpScalarList_cu_dda10a694cuda3std6ranges3__45__cpo3endE:
	.zero		1
	.type		_ZN59_INTERNAL_44eb8e94_28_ForeachBinaryOpScalarList_cu_dda10a694cuda3std3__419piecewise_constructE,@object
	.size		_ZN59_INTERNAL_44eb8e94_28_ForeachBinaryOpScalarList_cu_dda10a694cuda3std3__419piecewise_constructE,(_ZN59_INTERNAL_44eb8e94_28_ForeachBinaryOpScalarList_cu_dda10a694cuda3std6ranges3__45__cpo5ssizeE - _ZN59_INTERNAL_44eb8e94_28_ForeachBinaryOpScalarList_cu_dda10a694cuda3std3__419piecewise_constructE)
_ZN59_INTERNAL_44eb8e94_28_ForeachBinaryOpScalarList_cu_dda10a694cuda3std3__419piecewise_constructE:
	.zero		1
	.type		_ZN59_INTERNAL_44eb8e94_28_ForeachBinaryOpScalarList_cu_dda10a694cuda3std6ranges3__45__cpo5ssizeE,@object
	.size		_ZN59_INTERNAL_44eb8e94_28_ForeachBinaryOpScalarList_cu_dda10a694cuda3std6ranges3__45__cpo5ssizeE,(_ZN59_INTERNAL_44eb8e94_28_ForeachBinaryOpScalarList_cu_dda10a694cuda3std3__45__cpo3endE - _ZN59_INTERNAL_44eb8e94_28_ForeachBinaryOpScalarList_cu_dda10a694cuda3std6ranges3__45__cpo5ssizeE)
_ZN59_INTERNAL_44eb8e94_28_ForeachBinaryOpScalarList_cu_dda10a694cuda3std6ranges3__45__cpo5ssizeE:
	.zero		1
	.type		_ZN59_INTERNAL_44eb8e94_28_ForeachBinaryOpScalarList_cu_dda10a694cuda3std3__45__cpo3endE,@object
	.size		_ZN59_INTERNAL_44eb8e94_28_ForeachBinaryOpScalarList_cu_dda10a694cuda3std3__45__cpo3endE,(_ZN59_INTERNAL_44eb8e94_28_ForeachBinaryOpScalarList_cu_dda10a694cuda3std6ranges3__45__cpo4cendE - _ZN59_INTERNAL_44eb8e94_28_ForeachBinaryOpScalarList_cu_dda10a694cuda3std3__45__cpo3endE)
_ZN59_INTERNAL_44eb8e94_28_ForeachBinaryOpScalarList_cu_dda10a694cuda3std3__45__cpo3endE:
	.zero		1
	.type		_ZN59_INTERNAL_44eb8e94_28_ForeachBinaryOpScalarList_cu_dda10a694cuda3std6ranges3__45__cpo4cendE,@object
	.size		_ZN59_INTERNAL_44eb8e94_28_ForeachBinaryOpScalarList_cu_dda10a694cuda3std6ranges3__45__cpo4cendE,(_ZN59_INTERNAL_44eb8e94_28_ForeachBinaryOpScalarList_cu_dda10a694cuda3std3__45__cpo4rendE - _ZN59_INTERNAL_44eb8e94_28_ForeachBinaryOpScalarList_cu_dda10a694cuda3std6ranges3__45__cpo4cendE)
_ZN59_INTERNAL_44eb8e94_28_ForeachBinaryOpScalarList_cu_dda10a694cuda3std6ranges3__45__cpo4cendE:
	.zero		1
	.type		_ZN59_INTERNAL_44eb8e94_28_ForeachBinaryOpScalarList_cu_dda10a694cuda3std3__45__cpo4rendE,@object
	.size		_ZN59_INTERNAL_44eb8e94_28_ForeachBinaryOpScalarList_cu_dda10a694cuda3std3__45__cpo4rendE,(_ZN59_INTERNAL_44eb8e94_28_ForeachBinaryOpScalarList_cu_dda10a694cuda3std6ranges3__45__cpo4prevE - _ZN59_INTERNAL_44eb8e94_28_ForeachBinaryOpScalarList_cu_dda10a694cuda3std3__45__cpo4rendE)
_ZN59_INTERNAL_44eb8e94_28_ForeachBinaryOpScalarList_cu_dda10a694cuda3std3__45__cpo4rendE:
	.zero		1
	.type		_ZN59_INTERNAL_44eb8e94_28_ForeachBinaryOpScalarList_cu_dda10a694cuda3std6ranges3__45__cpo4prevE,@object
	.size		_ZN59_INTERNAL_44eb8e94_28_ForeachBinaryOpScalarList_cu_dda10a694cuda3std6ranges3__45__cpo4prevE,(_ZN59_INTERNAL_44eb8e94_28_ForeachBinaryOpScalarList_cu_dda10a694cuda3std6ranges3__45__cpo9iter_moveE - _ZN59_INTERNAL_44eb8e94_28_ForeachBinaryOpScalarList_cu_dda10a694cuda3std6ranges3__45__cpo4prevE)
_ZN59_INTERNAL_44eb8e94_28_ForeachBinaryOpScalarList_cu_dda10a694cuda3std6ranges3__45__cpo4prevE:
	.zero		1
	.type		_ZN59_INTERNAL_44eb8e94_28_ForeachBinaryOpScalarList_cu_dda10a694cuda3std6ranges3__45__cpo9iter_moveE,@object
	.size		_ZN59_INTERNAL_44eb8e94_28_ForeachBinaryOpScalarList_cu_dda10a694cuda3std6ranges3__45__cpo9iter_moveE,(.L_13 - _ZN59_INTERNAL_44eb8e94_28_ForeachBinaryOpScalarList_cu_dda10a694cuda3std6ranges3__45__cpo9iter_moveE)
_ZN59_INTERNAL_44eb8e94_28_ForeachBinaryOpScalarList_cu_dda10a694cuda3std6ranges3__45__cpo9iter_moveE:
	.zero		1
.L_13:


//--------------------- .nv.constant0._ZN2at6native61_GLOBAL__N__44eb8e94_28_ForeachBinaryOpScalarList_cu_dda10a6925multi_tensor_apply_kernelINS1_28TensorListScalarListMetadataIfLi2EEENS1_25BinaryOpScalarListFunctorIN3c108BFloat16ELi2ELi1ELi1EEEJNS0_7maximumIfEEEEEvT_T0_DpT1_ --------------------------
	.section	.nv.constant0._ZN2at6native61_GLOBAL__N__44eb8e94_28_ForeachBinaryOpScalarList_cu_dda10a6925multi_tensor_apply_kernelINS1_28TensorListScalarListMetadataIfLi2EEENS1_25BinaryOpScalarListFunctorIN3c108BFloat16ELi2ELi1ELi1EEEJNS0_7maximumIfEEEEEvT_T0_DpT1_,"a",@progbits
	.sectionflags	@""
	.align	4
.nv.constant0._ZN2at6native61_GLOBAL__N__44eb8e94_28_ForeachBinaryOpScalarList_cu_dda10a6925multi_tensor_apply_kernelINS1_28TensorListScalarListMetadataIfLi2EEENS1_25BinaryOpScalarListFunctorIN3c108BFloat16ELi2ELi1ELi1EEEJNS0_7maximumIfEEEEEvT_T0_DpT1_:
	.zero		3922


//--------------------- .nv.constant0._ZN2at6native61_GLOBAL__N__44eb8e94_28_ForeachBinaryOpScalarList_cu_dda10a6925multi_tensor_apply_kernelINS1_28TensorListScalarListMetadataIfLi2EEENS1_25BinaryOpScalarListFunctorIN3c104HalfELi2ELi1ELi1EEEJNS0_7maximumIfEEEEEvT_T0_DpT1_ --------------------------
	.section	.nv.constant0._ZN2at6native61_GLOBAL__N__44eb8e94_28_ForeachBinaryOpScalarList_cu_dda10a6925multi_tensor_apply_kernelINS1_28TensorListScalarListMetadataIfLi2EEENS1_25BinaryOpScalarListFunctorIN3c104HalfELi2ELi1ELi1EEEJNS0_7maximumIfEEEEEvT_T0_DpT1_,"a",@progbits
	.sectionflags	@""
	.align	4
.nv.constant0._ZN2at6native61_GLOBAL__N__44eb8e94_28_ForeachBinaryOpScalarList_cu_dda10a6925multi_tensor_apply_kernelINS1_28TensorListScalarListMetadataIfLi2EEENS1_25BinaryOpScalarListFunctorIN3c104HalfELi2ELi1ELi1EEEJNS0_7maximumIfEEEEEvT_T0_DpT1_:
	.zero		3922


//--------------------- .nv.constant0._ZN2at6native61_GLOBAL__N__44eb8e94_28_ForeachBinaryOpScalarList_cu_dda10a6925multi_tensor_apply_kernelINS1_28TensorListScalarListMetadataIfLi2EEENS1_25BinaryOpScalarListFunctorIfLi2ELi1ELi1EEEJNS0_7maximumIfEEEEEvT_T0_DpT1_ --------------------------
	.section	.nv.constant0._ZN2at6native61_GLOBAL__N__44eb8e94_28_ForeachBinaryOpScalarList_cu_dda10a6925multi_tensor_apply_kernelINS1_28TensorListScalarListMetadataIfLi2EEENS1_25BinaryOpScalarListFunctorIfLi2ELi1ELi1EEEJNS0_7maximumIfEEEEEvT_T0_DpT1_,"a",@progbits
	.sectionflags	@""
	.align	4
.nv.constant0._ZN2at6native61_GLOBAL__N__44eb8e94_28_ForeachBinaryOpScalarList_cu_dda10a6925multi_tensor_apply_kernelINS1_28TensorListScalarListMetadataIfLi2EEENS1_25BinaryOpScalarListFunctorIfLi2ELi1ELi1EEEJNS0_7maximumIfEEEEEvT_T0_DpT1_:
	.zero		3922


//--------------------- .nv.constant0._ZN2at6native61_GLOBAL__N__44eb8e94_28_ForeachBinaryOpScalarList_cu_dda10a6925multi_tensor_apply_kernelINS1_28TensorListScalarListMetadataIdLi2EEENS1_25BinaryOpScalarListFunctorIdLi2ELi1ELi1EEEJNS0_7maximumIdEEEEEvT_T0_DpT1_ --------------------------
	.section	.nv.constant0._ZN2at6native61_GLOBAL__N__44eb8e94_28_ForeachBinaryOpScalarList_cu_dda10a6925multi_tensor_apply_kernelINS1_28TensorListScalarListMetadataIdLi2EEENS1_25BinaryOpScalarListFunctorIdLi2ELi1ELi1EEEJNS0_7maximumIdEEEEEvT_T0_DpT1_,"a",@progbits
	.sectionflags	@""
	.align	4
.nv.constant0._ZN2at6native61_GLOBAL__N__44eb8e94_28_ForeachBinaryOpScalarList_cu_dda10a6925multi_tensor_apply_kernelINS1_28TensorListScalarListMetadataIdLi2EEENS1_25BinaryOpScalarListFunctorIdLi2ELi1ELi1EEEJNS0_7maximumIdEEEEEvT_T0_DpT1_:
	.zero		4178


//--------------------- .nv.constant0._ZN2at6native61_GLOBAL__N__44eb8e94_28_ForeachBinaryOpScalarList_cu_dda10a6925multi_tensor_apply_kernelINS1_28TensorListScalarListMetadataIsLi2EEENS1_25BinaryOpScalarListFunctorIsLi2ELi1ELi1EEEJNS0_7maximumIsEEEEEvT_T0_DpT1_ --------------------------
	.section	.nv.constant0._ZN2at6native61_GLOBAL__N__44eb8e94_28_ForeachBinaryOpScalarList_cu_dda10a6925multi_tensor_apply_kernelINS1_28TensorListScalarListMetadataIsLi2EEENS1_25BinaryOpScalarListFunctorIsLi2ELi1ELi1EEEJNS0_7maximumIsEEEEEvT_T0_DpT1_,"a",@progbits
	.sectionflags	@""
	.align	4
.nv.constant0._ZN2at6native61_GLOBAL__N__44eb8e94_28_ForeachBinaryOpScalarList_cu_dda10a6925multi_tensor_apply_kernelINS1_28TensorListScalarListMetadataIsLi2EEENS1_25BinaryOpScalarListFunctorIsLi2ELi1ELi1EEEJNS0_7maximumIsEEEEEvT_T0_DpT1_:
	.zero		3794


//--------------------- .nv.constant0._ZN2at6native61_GLOBAL__N__44eb8e94_28_ForeachBinaryOpScalarList_cu_dda10a6925multi_tensor_apply_kernelINS1_28TensorListScalarListMetadataIlLi2EEENS1_25BinaryOpScalarListFunctorIlLi2ELi1ELi1EEEJNS0_7maximumIlEEEEEvT_T0_DpT1_ --------------------------
	.section	.nv.constant0._ZN2at6native61_GLOBAL__N__44eb8e94_28_ForeachBinaryOpScalarList_cu_dda10a6925multi_tensor_apply_kernelINS1_28TensorListScalarListMetadataIlLi2EEENS1_25BinaryOpScalarListFunctorIlLi2ELi1ELi1EEEJNS0_7maximumIlEEEEEvT_T0_DpT1_,"a",@progbits
	.sectionflags	@""
	.align	4
.nv.constant0._ZN2at6native61_GLOBAL__N__44eb8e94_28_ForeachBinaryOpScalarList_cu_dda10a6925multi_tensor_apply_kernelINS1_28TensorListScalarListMetadataIlLi2EEENS1_25BinaryOpScalarListFunctorIlLi2ELi1ELi1EEEJNS0_7maximumIlEEEEEvT_T0_DpT1_:
	.zero		4178


//--------------------- .nv.constant0._ZN2at6native61_GLOBAL__N__44eb8e94_28_ForeachBinaryOpScalarList_cu_dda10a6925multi_tensor_apply_kernelINS1_28TensorListScalarListMetadataIiLi2EEENS1_25BinaryOpScalarListFunctorIiLi2ELi1ELi1EEEJNS0_7maximumIiEEEEEvT_T0_DpT1_ --------------------------
	.section	.nv.constant0._ZN2at6native61_GLOBAL__N__44eb8e94_28_ForeachBinaryOpScalarList_cu_dda10a6925multi_tensor_apply_kernelINS1_28TensorListScalarListMetadataIiLi2EEENS1_25BinaryOpScalarListFunctorIiLi2ELi1ELi1EEEJNS0_7maximumIiEEEEEvT_T0_DpT1_,"a",@progbits
	.sectionflags	@""
	.align	4
.nv.constant0._ZN2at6native61_GLOBAL__N__44eb8e94_28_ForeachBinaryOpScalarList_cu_dda10a6925multi_tensor_apply_kernelINS1_28TensorListScalarListMetadataIiLi2EEENS1_25BinaryOpScalarListFunctorIiLi2ELi1ELi1EEEJNS0_7maximumIiEEEEEvT_T0_DpT1_:
	.zero		3922


//--------------------- .nv.constant0._ZN2at6native61_GLOBAL__N__44eb8e94_28_ForeachBinaryOpScalarList_cu_dda10a6925multi_tensor_apply_kernelINS1_28TensorListScalarListMetadataIaLi2EEENS1_25BinaryOpScalarListFunctorIaLi2ELi1ELi1EEEJNS0_7maximumIaEEEEEvT_T0_DpT1_ --------------------------
	.section	.nv.constant0._ZN2at6native61_GLOBAL__N__44eb8e94_28_ForeachBinaryOpScalarList_cu_dda10a6925multi_tensor_apply_kernelINS1_28TensorListScalarListMetadataIaLi2EEENS1_25BinaryOpScalarListFunctorIaLi2ELi1ELi1EEEJNS0_7maximumIaEEEEEvT_T0_DpT1_,"a",@progbits
	.sectionflags	@""
	.align	4
.nv.constant0._ZN2at6native61_GLOBAL__N__44eb8e94_28_ForeachBinaryOpScalarList_cu_dda10a6925multi_tensor_apply_kernelINS1_28TensorListScalarListMetadataIaLi2EEENS1_25BinaryOpScalarListFunctorIaLi2ELi1ELi1EEEJNS0_7maximumIaEEEEEvT_T0_DpT1_:
	.zero		3730


//--------------------- .nv.constant0._ZN2at6native61_GLOBAL__N__44eb8e94_28_ForeachBinaryOpScalarList_cu_dda10a6925multi_tensor_apply_kernelINS1_28TensorListScalarListMetadataIhLi2EEENS1_25BinaryOpScalarListFunctorIhLi2ELi1ELi1EEEJNS0_7maximumIhEEEEEvT_T0_DpT1_ --------------------------
	.section	.nv.constant0._ZN2at6native61_GLOBAL__N__44eb8e94_28_ForeachBinaryOpScalarList_cu_dda10a6925multi_tensor_apply_kernelINS1_28TensorListScalarListMetadataIhLi2EEENS1_25BinaryOpScalarListFunctorIhLi2ELi1ELi1EEEJNS0_7maximumIhEEEEEvT_T0_DpT1_,"a",@progbits
	.sectionflags	@""
	.align	4
.nv.constant0._ZN2at6native61_GLOBAL__N__44eb8e94_28_ForeachBinaryOpScalarList_cu_dda10a6925multi_tensor_apply_kernelINS1_28TensorListScalarListMetadataIhLi2EEENS1_25BinaryOpScalarListFunctorIhLi2ELi1ELi1EEEJNS0_7maximumIhEEEEEvT_T0_DpT1_:
	.zero		3730


//--------------------- .nv.constant0._ZN2at6native61_GLOBAL__N__44eb8e94_28_ForeachBinaryOpScalarList_cu_dda10a6925multi_tensor_apply_kernelINS1_28TensorListScalarListMetadataIfLi1EEENS1_25BinaryOpScalarListFunctorIN3c108BFloat16ELi1ELi1ELi0EEEJNS0_7maximumIfEEEEEvT_T0_DpT1_ --------------------------
	.section	.nv.constant0._ZN2at6native61_GLOBAL__N__44eb8e94_28_ForeachBinaryOpScalarList_cu_dda10a6925multi_tensor_apply_kernelINS1_28TensorListScalarListMetadataIfLi1EEENS1_25BinaryOpScalarListFunctorIN3c108BFloat16ELi1ELi1ELi0EEEJNS0_7maximumIfEEEEEvT_T0_DpT1_,"a",@progbits
	.sectionflags	@""
	.align	4
.nv.constant0._ZN2at6native61_GLOBAL__N__44eb8e94_28_ForeachBinaryOpScalarList_cu_dda10a6925multi_tensor_apply_kernelINS1_28TensorListScalarListMetadataIfLi1EEENS1_25BinaryOpScalarListFunctorIN3c108BFloat16ELi1ELi1ELi0EEEJNS0_7maximumIfEEEEEvT_T0_DpT1_:
	.zero		4050


//--------------------- .nv.constant0._ZN2at6native61_GLOBAL__N__44eb8e94_28_ForeachBinaryOpScalarList_cu_dda10a6925multi_tensor_apply_kernelINS1_28TensorListScalarListMetadataIfLi1EEENS1_25BinaryOpScalarListFunctorIN3c104HalfELi1ELi1ELi0EEEJNS0_7maximumIfEEEEEvT_T0_DpT1_ --------------------------
	.section	.nv.constant0._ZN2at6native61_GLOBAL__N__44eb8e94_28_ForeachBinaryOpScalarList_cu_dda10a6925multi_tensor_apply_kernelINS1_28TensorListScalarListMetadataIfLi1EEENS1_25BinaryOpScalarListFunctorIN3c104HalfELi1ELi1ELi0EEEJNS0_7maximumIfEEEEEvT_T0_DpT1_,"a",@progbits
	.sectionflags	@""
	.align	4
.nv.constant0._ZN2at6native61_GLOBAL__N__44eb8e94_28_ForeachBinaryOpScalarList_cu_dda10a6925multi_tensor_apply_kernelINS1_28TensorListScalarListMetadataIfLi1EEENS1_25BinaryOpScalarListFunctorIN3c104HalfELi1ELi1ELi0EEEJNS0_7maximumIfEEEEEvT_T0_DpT1_:
	.zero		4050


//--------------------- .nv.constant0._ZN2at6native61_GLOBAL__N__44eb8e94_28_ForeachBinaryOpScalarList_cu_dda10a6925multi_tensor_apply_kernelINS1_28TensorListScalarListMetadataIfLi1EEENS1_25BinaryOpScalarListFunctorIfLi1ELi1ELi0EEEJNS0_7maximumIfEEEEEvT_T0_DpT1_ --------------------------
	.section	.nv.constant0._ZN2at6native61_GLOBAL__N__44eb8e94_28_ForeachBinaryOpScalarList_cu_dda10a6925multi_tensor_apply_kernelINS1_28TensorListScalarListMetadataIfLi1EEENS1_25BinaryOpScalarListFunctorIfLi1ELi1ELi0EEEJNS0_7maximumIfEEEEEvT_T0_DpT1_,"a",@progbits
	.sectionflags	@""
	.align	4
.nv.constant0._ZN2at6native61_GLOBAL__N__44eb8e94_28_ForeachBinaryOpScalarList_cu_dda10a6925multi_tensor_apply_kernelINS1_28TensorListScalarListMetadataIfLi1EEENS1_25BinaryOpScalarListFunctorIfLi1ELi1ELi0EEEJNS0_7maximumIfEEEEEvT_T0_DpT1_:
	.zero		4050


//--------------------- .nv.constant0._ZN2at6native61_GLOBAL__N__44eb8e94_28_ForeachBinaryOpScalarList_cu_dda10a6925multi_tensor_apply_kernelINS1_28TensorListScalarListMetadataIdLi1EEENS1_25BinaryOpScalarListFunctorIdLi1ELi1ELi0EEEJNS0_7maximumIdEEEEEvT_T0_DpT1_ --------------------------
	.section	.nv.constant0._ZN2at6native61_GLOBAL__N__44eb8e94_28_ForeachBinaryOpScalarList_cu_dda10a6925multi_tensor_apply_kernelINS1_28TensorListScalarListMetadataIdLi1EEENS1_25BinaryOpScalarListFunctorIdLi1ELi1ELi0EEEJNS0_7maximumIdEEEEEvT_T0_DpT1_,"a",@progbits
	.sectionflags	@""
	.align	4
.nv.constant0._ZN2at6native61_GLOBAL__N__44eb8e94_28_ForeachBinaryOpScalarList_cu_dda10a6925multi_tensor_apply_kernelINS1_28TensorListScalarListMetadataIdLi1EEENS1_25BinaryOpScalarListFunctorIdLi1ELi1ELi0EEEJNS0_7maximumIdEEEEEvT_T0_DpT1_:
	.zero		4434


//--------------------- .nv.constant0._ZN2at6native61_GLOBAL__N__44eb8e94_28_ForeachBinaryOpScalarList_cu_dda10a6925multi_tensor_apply_kernelINS1_28TensorListScalarListMetadataIsLi1EEENS1_25BinaryOpScalarListFunctorIsLi1ELi1ELi0EEEJNS0_7maximumIsEEEEEvT_T0_DpT1_ --------------------------
	.section	.nv.constant0._ZN2at6native61_GLOBAL__N__44eb8e94_28_ForeachBinaryOpScalarList_cu_dda10a6925multi_tensor_apply_kernelINS1_28TensorListScalarListMetadataIsLi1EEENS1_25BinaryOpScalarListFunctorIsLi1ELi1ELi0EEEJNS0_7maximumIsEEEEEvT_T0_DpT1_,"a",@progbits
	.sectionflags	@""
	.align	4
.nv.constant0._ZN2at6native61_GLOBAL__N__44eb8e94_28_ForeachBinaryOpScalarList_cu_dda10a6925multi_tensor_apply_kernelINS1_28TensorListScalarListMetadataIsLi1EEENS1_25BinaryOpScalarListFunctorIsLi1ELi1ELi0EEEJNS0_7maximumIsEEEEEvT_T0_DpT1_:
	.zero		3858


//--------------------- .nv.constant0._ZN2at6native61_GLOBAL__N__44eb8e94_28_ForeachBinaryOpScalarList_cu_dda10a6925multi_tensor_apply_kernelINS1_28TensorListScalarListMetadataIlLi1EEENS1_25BinaryOpScalarListFunctorIlLi1ELi1ELi0EEEJNS0_7maximumIlEEEEEvT_T0_DpT1_ --------------------------
	.section	.nv.constant0._ZN2at6native61_GLOBAL__N__44eb8e94_28_ForeachBinaryOpScalarList_cu_dda10a6925multi_tensor_apply_kernelINS1_28TensorListScalarListMetadataIlLi1EEENS1_25BinaryOpScalarListFunctorIlLi1ELi1ELi0EEEJNS0_7maximumIlEEEEEvT_T0_DpT1_,"a",@progbits
	.sectionflags	@""
	.align	4
.nv.constant0._ZN2at6native61_GLOBAL__N__44eb8e94_28_ForeachBinaryOpScalarList_cu_dda10a6925multi_tensor_apply_kernelINS1_28TensorListScalarListMetadataIlLi1EEENS1_25BinaryOpScalarListFunctorIlLi1ELi1ELi0EEEJNS0_7maximumIlEEEEEvT_T0_DpT1_:
	.zero		4434


//--------------------- .nv.constant0._ZN2at6native61_GLOBAL__N__44eb8e94_28_ForeachBinaryOpScalarList_cu_dda10a6925multi_tensor_apply_kernelINS1_28TensorListScalarListMetadataIiLi1EEENS1_25BinaryOpScalarListFunctorIiLi1ELi1ELi0EEEJNS0_7maximumIiEEEEEvT_T0_DpT1_ --------------------------
	.section	.nv.constant0._ZN2at6native61_GLOBAL__N__44eb8e94_28_ForeachBinaryOpScalarList_cu_dda10a6925multi_tensor_apply_kernelINS1_28TensorListScalarListMetadataIiLi1EEENS1_25BinaryOpScalarListFunctorIiLi1ELi1ELi0EEEJNS0_7maximumIiEEEEEvT_T0_DpT1_,"a",@progbits
	.sectionflags	@""
	.align	4
.nv.constant0._ZN2at6native61_GLOBAL__N__44eb8e94_28_ForeachBinaryOpScalarList_cu_dda10a6925multi_tensor_apply_kernelINS1_28TensorListScalarListMetadataIiLi1EEENS1_25BinaryOpScalarListFunctorIiLi1ELi1ELi0EEEJNS0_7maximumIiEEEEEvT_T0_DpT1_:
	.zero		4050


//--------------------- .nv.constant0._ZN2at6native61_GLOBAL__N__44eb8e94_28_ForeachBinaryOpScalarList_cu_dda10a6925multi_tensor_apply_kernelINS1_28TensorListScalarListMetadataIaLi1EEENS1_25BinaryOpScalarListFunctorIaLi1ELi1ELi0EEEJNS0_7maximumIaEEEEEvT_T0_DpT1_ --------------------------
	.section	.nv.constant0._ZN2at6native61_GLOBAL__N__44eb8e94_28_ForeachBinaryOpScalarList_cu_dda10a6925multi_tensor_apply_kernelINS1_28TensorListScalarListMetadataIaLi1EEENS1_25BinaryOpScalarListFunctorIaLi1ELi1ELi0EEEJNS0_7maximumIaEEEEEvT_T0_DpT1_,"a",@progbits
	.sectionflags	@""
	.align	4
.nv.constant0._ZN2at6native61_GLOBAL__N__44eb8e94_28_ForeachBinaryOpScalarList_cu_dda10a6925multi_tensor_apply_kernelINS1_28TensorListScalarListMetadataIaLi1EEENS1_25BinaryOpScalarListFunctorIaLi1ELi1ELi0EEEJNS0_7maximumIaEEEEEvT_T0_DpT1_:
	.zero		3762


//--------------------- .nv.constant0._ZN2at6native61_GLOBAL__N__44eb8e94_28_ForeachBinaryOpScalarList_cu_dda10a6925multi_tensor_apply_kernelINS1_28TensorListScalarListMetadataIhLi1EEENS1_25BinaryOpScalarListFunctorIhLi1ELi1ELi0EEEJNS0_7maximumIhEEEEEvT_T0_DpT1_ --------------------------
	.section	.nv.constant0._ZN2at6native61_GLOBAL__N__44eb8e94_28_ForeachBinaryOpScalarList_cu_dda10a6925multi_tensor_apply_kernelINS1_28TensorListScalarListMetadataIhLi1EEENS1_25BinaryOpScalarListFunctorIhLi1ELi1ELi0EEEJNS0_7maximumIhEEEEEvT_T0_DpT1_,"a",@progbits
	.sectionflags	@""
	.align	4
.nv.constant0._ZN2at6native61_GLOBAL__N__44eb8e94_28_ForeachBinaryOpScalarList_cu_dda10a6925multi_tensor_apply_kernelINS1_28TensorListScalarListMetadataIhLi1EEENS1_25BinaryOpScalarListFunctorIhLi1ELi1ELi0EEEJNS0_7maximumIhEEEEEvT_T0_DpT1_:
	.zero		3762


//--------------------- .nv.constant0._ZN2at6native61_GLOBAL__N__44eb8e94_28_ForeachBinaryOpScalarList_cu_dda10a6925multi_tensor_apply_kernelINS1_28TensorListScalarListMetadataIfLi2EEENS1_25BinaryOpScalarListFunctorIN3c108BFloat16ELi2ELi1ELi1EEEJNS0_7minimumIfEEEEEvT_T0_DpT1_ --------------------------
	.section	.nv.constant0._ZN2at6native61_GLOBAL__N__44eb8e94_28_ForeachBinaryOpScalarList_cu_dda10a6925multi_tensor_apply_kernelINS1_28TensorListScalarListMetadataIfLi2EEENS1_25BinaryOpScalarListFunctorIN3c108BFloat16ELi2ELi1ELi1EEEJNS0_7minimumIfEEEEEvT_T0_DpT1_,"a",@progbits
	.sectionflags	@""
	.align	4
.nv.constant0._ZN2at6native61_GLOBAL__N__44eb8e94_28_ForeachBinaryOpScalarList_cu_dda10a6925multi_tensor_apply_kernelINS1_28TensorListScalarListMetadataIfLi2EEENS1_25BinaryOpScalarListFunctorIN3c108BFloat16ELi2ELi1ELi1EEEJNS0_7minimumIfEEEEEvT_T0_DpT1_:
	.zero		3922


//--------------------- .nv.constant0._ZN2at6native61_GLOBAL__N__44eb8e94_28_ForeachBinaryOpScalarList_cu_dda10a6925multi_tensor_apply_kernelINS1_28TensorListScalarListMetadataIfLi2EEENS1_25BinaryOpScalarListFunctorIN3c104HalfELi2ELi1ELi1EEEJNS0_7minimumIfEEEEEvT_T0_DpT1_ --------------------------
	.section	.nv.constant0._ZN2at6native61_GLOBAL__N__44eb8e94_28_ForeachBinaryOpScalarList_cu_dda10a6925multi_tensor_apply_kernelINS1_28TensorListScalarListMetadataIfLi2EEENS1_25BinaryOpScalarListFunctorIN3c104HalfELi2ELi1ELi1EEEJNS0_7minimumIfEEEEEvT_T0_DpT1_,"a",@progbits
	.sectionflags	@""
	.align	4
.nv.constant0._ZN2at6native61_GLOBAL__N__44eb8e94_28_ForeachBinaryOpScalarList_cu_dda10a6925multi_tensor_apply_kernelINS1_28TensorListScalarListMetadataIfLi2EEENS1_25BinaryOpScalarListFunctorIN3c104HalfELi2ELi1ELi1EEEJNS0_7minimumIfEEEEEvT_T0_DpT1_:
	.zero		3922


//--------------------- .nv.constant0._ZN2at6native61_GLOBAL__N__44eb8e94_28_ForeachBinaryOpScalarList_cu_dda10a6925multi_tensor_apply_kernelINS1_28TensorListScalarListMetadataIfLi2EEENS1_25BinaryOpScalarListFunctorIfLi2ELi1ELi1EEEJNS0_7minimumIfEEEEEvT_T0_DpT1_ --------------------------
	.section	.nv.constant0._ZN2at6native61_GLOBAL__N__44eb8e94_28_ForeachBinaryOpScalarList_cu_dda10a6925multi_tensor_apply_kernelINS1_28TensorListScalarListMetadataIfLi2EEENS1_25BinaryOpScalarListFunctorIfLi2ELi1ELi1EEEJNS0_7minimumIfEEEEEvT_T0_DpT1_,"a",@progbits
	.sectionflags	@""
	.align	4
.nv.constant0._ZN2at6native61_GLOBAL__N__44eb8e94_28_ForeachBinaryOpScalarList_cu_dda10a6925multi_tensor_apply_kernelINS1_28TensorListScalarListMetadataIfLi2EEENS1_25BinaryOpScalarListFunctorIfLi2ELi1ELi1EEEJNS0_7minimumIfEEEEEvT_T0_DpT1_:
	.zero		3922


//--------------------- .nv.constant0._ZN2at6native61_GLOBAL__N__44eb8e94_28_ForeachBinaryOpScalarList_cu_dda10a6925multi_tensor_apply_kernelINS1_28TensorListScalarListMetadataIdLi2EEENS1_25BinaryOpScalarListFunctorIdLi2ELi1ELi1EEEJNS0_7minimumIdEEEEEvT_T0_DpT1_ --------------------------
	.section	.nv.constant0._ZN2at6native61_GLOBAL__N__44eb8e94_28_ForeachBinaryOpScalarList_cu_dda10a6925multi_tensor_apply_kernelINS1_28TensorListScalarListMetadataIdLi2EEENS1_25BinaryOpScalarListFunctorIdLi2ELi1ELi1EEEJNS0_7minimumIdEEEEEvT_T0_DpT1_,"a",@progbits
	.sectionflags	@""
	.align	4
.nv.constant0._ZN2at6native61_GLOBAL__N__44eb8e94_28_ForeachBinaryOpScalarList_cu_dda10a6925multi_tensor_apply_kernelINS1_28TensorListScalarListMetadataIdLi2EEENS1_25BinaryOpScalarListFunctorIdLi2ELi1ELi1EEEJNS0_7minimumIdEEEEEvT_T0_DpT1_:
	.zero		4178


//--------------------- .nv.constant0._ZN2at6native61_GLOBAL__N__44eb8e94_28_ForeachBinaryOpScalarList_cu_dda10a6925multi_tensor_apply_kernelINS1_28TensorListScalarListMetadataIsLi2EEENS1_25BinaryOpScalarListFunctorIsLi2ELi1ELi1EEEJNS0_7minimumIsEEEEEvT_T0_DpT1_ --------------------------
	.section	.nv.constant0._ZN2at6native61_GLOBAL__N__44eb8e94_28_ForeachBinaryOpScalarList_cu_dda10a6925multi_tensor_apply_kernelINS1_28TensorListScalarListMetadataIsLi2EEENS1_25BinaryOpScalarListFunctorIsLi2ELi1ELi1EEEJNS0_7minimumIsEEEEEvT_T0_DpT1_,"a",@progbits
	.sectionflags	@""
	.align	4
.nv.constant0._ZN2at6native61_GLOBAL__N__44eb8e94_28_ForeachBinaryOpScalarList_cu_dda10a6925multi_tensor_apply_kernelINS1_28TensorListScalarListMetadataIsLi2EEENS1_25BinaryOpScalarListFunctorIsLi2ELi1ELi1EEEJNS0_7minimumIsEEEEEvT_T0_DpT1_:
	.zero		3794


//--------------------- .nv.constant0._ZN2at6native61_GLOBAL__N__44eb8e94_28_ForeachBinaryOpScalarList_cu_dda10a6925multi_tensor_apply_kernelINS1_28TensorListScalarListMetadataIlLi2EEENS1_25BinaryOpScalarListFunctorIlLi2ELi1ELi1EEEJNS0_7minimumIlEEEEEvT_T0_DpT1_ --------------------------
	.section	.nv.constant0._ZN2at6native61_GLOBAL__N__44eb8e94_28_ForeachBinaryOpScalarList_cu_dda10a6925multi_tensor_apply_kernelINS1_28TensorListScalarListMetadataIlLi2EEENS1_25BinaryOpScalarListFunctorIlLi2ELi1ELi1EEEJNS0_7minimumIlEEEEEvT_T0_DpT1_,"a",@progbits
	.sectionflags	@""
	.align	4
.nv.constant0._ZN2at6native61_GLOBAL__N__44eb8e94_28_ForeachBinaryOpScalarList_cu_dda10a6925multi_tensor_apply_kernelINS1_28TensorListScalarListMetadataIlLi2EEENS1_25BinaryOpScalarListFunctorIlLi2ELi1ELi1EEEJNS0_7minimumIlEEEEEvT_T0_DpT1_:
	.zero		4178


//--------------------- .nv.constant0._ZN2at6native61_GLOBAL__N__44eb8e94_28_ForeachBinaryOpScalarList_cu_dda10a6925multi_tensor_apply_kernelINS1_28TensorListScalarListMetadataIiLi2EEENS1_25BinaryOpScalarListFunctorIiLi2ELi1ELi1EEEJNS0_7minimumIiEEEEEvT_T0_DpT1_ --------------------------
	.section	.nv.constant0._ZN2at6native61_GLOBAL__N__44eb8e94_28_ForeachBinaryOpScalarList_cu_dda10a6925multi_tensor_apply_kernelINS1_28TensorListScalarListMetadataIiLi2EEENS1_25BinaryOpScalarListFunctorIiLi2ELi1ELi1EEEJNS0_7minimumIiEEEEEvT_T0_DpT1_,"a",@progbits
	.sectionflags	@""
	.align	4
.nv.constant0._ZN2at6native61_GLOBAL__N__44eb8e94_28_ForeachBinaryOpScalarList_cu_dda10a6925multi_tensor_apply_kernelINS1_28TensorListScalarListMetadataIiLi2EEENS1_25BinaryOpScalarListFunctorIiLi2ELi1ELi1EEEJNS0_7minimumIiEEEEEvT_T0_DpT1_:
	.zero		3922


//--------------------- .nv.constant0._ZN2at6native61_GLOBAL__N__44eb8e94_28_ForeachBinaryOpScalarList_cu_dda10a6925multi_tensor_apply_kernelINS1_28TensorListScalarListMetadataIaLi2EEENS1_25BinaryOpScalarListFunctorIaLi2ELi1ELi1EEEJNS0_7minimumIaEEEEEvT_T0_DpT1_ --------------------------
	.section	.nv.constant0._ZN2at6native61_GLOBAL__N__44eb8e94_28_ForeachBinaryOpScalarList_cu_dda10a6925multi_tensor_apply_kernelINS1_28TensorListScalarListMetadataIaLi2EEENS1_25BinaryOpScalarListFunctorIaLi2ELi1ELi1EEEJNS0_7minimumIaEEEEEvT_T0_DpT1_,"a",@progbits
	.sectionflags	@""
	.align	4
.nv.constant0._ZN2at6native61_GLOBAL__N__44eb8e94_28_ForeachBinaryOpScalarList_cu_dda10a6925multi_tensor_apply_kernelINS1_28TensorListScalarListMetadataIaLi2EEENS1_25BinaryOpScalarListFunctorIaLi2ELi1ELi1EEEJNS0_7minimumIaEEEEEvT_T0_DpT1_:
	.zero		3730


//--------------------- .nv.constant0._ZN2at6native61_GLOBAL__N__44eb8e94_28_ForeachBinaryOpScalarList_cu_dda10a6925multi_tensor_apply_kernelINS1_28TensorListScalarListMetadataIhLi2EEENS1_25BinaryOpScalarListFunctorIhLi2ELi1ELi1EEEJNS0_7minimumIhEEEEEvT_T0_DpT1_ --------------------------
	.section	.nv.constant0._ZN2at6native61_GLOBAL__N__44eb8e94_28_ForeachBinaryOpScalarList_cu_dda10a6925multi_tensor_apply_kernelINS1_28TensorListScalarListMetadataIhLi2EEENS1_25BinaryOpScalarListFunctorIhLi2ELi1ELi1EEEJNS0_7minimumIhEEEEEvT_T0_DpT1_,"a",@progbits
	.sectionflags	@""
	.align	4
.nv.constant0._ZN2at6native61_GLOBAL__N__44eb8e94_28_ForeachBinaryOpScalarList_cu_dda10a6925multi_tensor_apply_kernelINS1_28TensorListScalarListMetadataIhLi2EEENS1_25BinaryOpScalarListFunctorIhLi2ELi1ELi1EEEJNS0_7minimumIhEEEEEvT_T0_DpT1_:
	.zero		3730


//--------------------- .nv.constant0._ZN2at6native61_GLOBAL__N__44eb8e94_28_ForeachBinaryOpScalarList_cu_dda10a6925multi_tensor_apply_kernelINS1_28TensorListScalarListMetadataIfLi1EEENS1_25BinaryOpScalarListFunctorIN3c108BFloat16ELi1ELi1ELi0EEEJNS0_7minimumIfEEEEEvT_T0_DpT1_ --------------------------
	.section	.nv.constant0._ZN2at6native61_GLOBAL__N__44eb8e94_28_ForeachBinaryOpScalarList_cu_dda10a6925multi_tensor_apply_kernelINS1_28TensorListScalarListMetadataIfLi1EEENS1_25BinaryOpScalarListFunctorIN3c108BFloat16ELi1ELi1ELi0EEEJNS0_7minimumIfEEEEEvT_T0_DpT1_,"a",@progbits
	.sectionflags	@""
	.align	4
.nv.constant0._ZN2at6native61_GLOBAL__N__44eb8e94_28_ForeachBinaryOpScalarList_cu_dda10a6925multi_tensor_apply_kernelINS1_28TensorListScalarListMetadataIfLi1EEENS1_25BinaryOpScalarListFunctorIN3c108BFloat16ELi1ELi1ELi0EEEJNS0_7minimumIfEEEEEvT_T0_DpT1_:
	.zero		4050


//--------------------- .nv.constant0._ZN2at6native61_GLOBAL__N__44eb8e94_28_ForeachBinaryOpScalarList_cu_dda10a6925multi_tensor_apply_kernelINS1_28TensorListScalarListMetadataIfLi1EEENS1_25BinaryOpScalarListFunctorIN3c104HalfELi1ELi1ELi0EEEJNS0_7minimumIfEEEEEvT_T0_DpT1_ --------------------------
	.section	.nv.constant0._ZN2at6native61_GLOBAL__N__44eb8e94_28_ForeachBinaryOpScalarList_cu_dda10a6925multi_tensor_apply_kernelINS1_28TensorListScalarListMetadataIfLi1EEENS1_25BinaryOpScalarListFunctorIN3c104HalfELi1ELi1ELi0EEEJNS0_7minimumIfEEEEEvT_T0_DpT1_,"a",@progbits
	.sectionflags	@""
	.align	4
.nv.constant0._ZN2at6native61_GLOBAL__N__44eb8e94_28_ForeachBinaryOpScalarList_cu_dda10a6925multi_tensor_apply_kernelINS1_28TensorListScalarListMetadataIfLi1EEENS1_25BinaryOpScalarListFunctorIN3c104HalfELi1ELi1ELi0EEEJNS0_7minimumIfEEEEEvT_T0_DpT1_:
	.zero		4050


//--------------------- .nv.constant0._ZN2at6native61_GLOBAL__N__44eb8e94_28_ForeachBinaryOpScalarList_cu_dda10a6925multi_tensor_apply_kernelINS1_28TensorListScalarListMetadataIfLi1EEENS1_25BinaryOpScalarListFunctorIfLi1ELi1ELi0EEEJNS0_7minimumIfEEEEEvT_T0_DpT1_ --------------------------
	.section	.nv.constant0._ZN2at6native61_GLOBAL__N__44eb8e94_28_ForeachBinaryOpScalarList_cu_dda10a6925multi_tensor_apply_kernelINS1_28TensorListScalarListMetadataIfLi1EEENS1_25BinaryOpScalarListFunctorIfLi1ELi1ELi0EEEJNS0_7minimumIfEEEEEvT_T0_DpT1_,"a",@progbits
	.sectionflags	@""
	.align	4
.nv.constant0._ZN2at6native61_GLOBAL__N__44eb8e94_28_ForeachBinaryOpScalarList_cu_dda10a6925multi_tensor_apply_kernelINS1_28TensorListScalarListMetadataIfLi1EEENS1_25BinaryOpScalarListFunctorIfLi1ELi1ELi0EEEJNS0_7minimumIfEEEEEvT_T0_DpT1_:
	.zero		4050


//--------------------- .nv.constant0._ZN2at6native61_GLOBAL__N__44eb8e94_28_ForeachBinaryOpScalarList_cu_dda10a6925multi_tensor_apply_kernelINS1_28TensorListScalarListMetadataIdLi1EEENS1_25BinaryOpScalarListFunctorIdLi1ELi1ELi0EEEJNS0_7minimumIdEEEEEvT_T0_DpT1_ --------------------------
	.section	.nv.constant0._ZN2at6native61_GLOBAL__N__44eb8e94_28_ForeachBinaryOpScalarList_cu_dda10a6925multi_tensor_apply_kernelINS1_28TensorListScalarListMetadataIdLi1EEENS1_25BinaryOpScalarListFunctorIdLi1ELi1ELi0EEEJNS0_7minimumIdEEEEEvT_T0_DpT1_,"a",@progbits
	.sectionflags	@""
	.align	4
.nv.constant0._ZN2at6native61_GLOBAL__N__44eb8e94_28_ForeachBinaryOpScalarList_cu_dda10a6925multi_tensor_apply_kernelINS1_28TensorListScalarListMetadataIdLi1EEENS1_25BinaryOpScalarListFunctorIdLi1ELi1ELi0EEEJNS0_7minimumIdEEEEEvT_T0_DpT1_:
	.zero		4434


//--------------------- .nv.constant0._ZN2at6native61_GLOBAL__N__44eb8e94_28_ForeachBinaryOpScalarList_cu_dda10a6925multi_tensor_apply_kernelINS1_28TensorListScalarListMetadataIsLi1EEENS1_25BinaryOpScalarListFunctorIsLi1ELi1ELi0EEEJNS0_7minimumIsEEEEEvT_T0_DpT1_ --------------------------
	.section	.nv.constant0._ZN2at6native61_GLOBAL__N__44eb8e94_28_ForeachBinaryOpScalarList_cu_dda10a6925multi_tensor_apply_kernelINS1_28TensorListScalarListMetadataIsLi1EEENS1_25BinaryOpScalarListFunctorIsLi1ELi1ELi0EEEJNS0_7minimumIsEEEEEvT_T0_DpT1_,"a",@progbits
	.sectionflags	@""
	.align	4
.nv.constant0._ZN2at6native61_GLOBAL__N__44eb8e94_28_ForeachBinaryOpScalarList_cu_dda10a6925multi_tensor_apply_kernelINS1_28TensorListScalarListMetadataIsLi1EEENS1_25BinaryOpScalarListFunctorIsLi1ELi1ELi0EEEJNS0_7minimumIsEEEEEvT_T0_DpT1_:
	.zero		3858


//--------------------- .nv.constant0._ZN2at6native61_GLOBAL__N__44eb8e94_28_ForeachBinaryOpScalarList_cu_dda10a6925multi_tensor_apply_kernelINS1_28TensorListScalarListMetadataIlLi1EEENS1_25BinaryOpScalarListFunctorIlLi1ELi1ELi0EEEJNS0_7minimumIlEEEEEvT_T0_DpT1_ --------------------------
	.section	.nv.constant0._ZN2at6native61_GLOBAL__N__44eb8e94_28_ForeachBinaryOpScalarList_cu_dda10a6925multi_tensor_apply_kernelINS1_28TensorListScalarListMetadataIlLi1EEENS1_25BinaryOpScalarListFunctorIlLi1ELi1ELi0EEEJNS0_7minimumIlEEEEEvT_T0_DpT1_,"a",@progbits
	.sectionflags	@""
	.align	4
.nv.constant0._ZN2at6native61_GLOBAL__N__44eb8e94_28_ForeachBinaryOpScalarList_cu_dda10a6925multi_tensor_apply_kernelINS1_28TensorListScalarListMetadataIlLi1EEENS1_25BinaryOpScalarListFunctorIlLi1ELi1ELi0EEEJNS0_7minimumIlEEEEEvT_T0_DpT1_:
	.zero		4434


//--------------------- .nv.constant0._ZN2at6native61_GLOBAL__N__44eb8e94_28_ForeachBinaryOpScalarList_cu_dda10a6925multi_tensor_apply_kernelINS1_28TensorListScalarListMetadataIiLi1EEENS1_25BinaryOpScalarListFunctorIiLi1ELi1ELi0EEEJNS0_7minimumIiEEEEEvT_T0_DpT1_ --------------------------
	.section	.nv.constant0._ZN2at6native61_GLOBAL__N__44eb8e94_28_ForeachBinaryOpScalarList_cu_dda10a6925multi_tensor_apply_kernelINS1_28TensorListScalarListMetadataIiLi1EEENS1_25BinaryOpScalarListFunctorIiLi1ELi1ELi0EEEJNS0_7minimumIiEEEEEvT_T0_DpT1_,"a",@progbits
	.sectionflags	@""
	.align	4
.nv.constant0._ZN2at6native61_GLOBAL__N__44eb8e94_28_ForeachBinaryOpScalarList_cu_dda10a6925multi_tensor_apply_kernelINS1_28TensorListScalarListMetadataIiLi1EEENS1_25BinaryOpScalarListFunctorIiLi1ELi1ELi0EEEJNS0_7minimumIiEEEEEvT_T0_DpT1_:
	.zero		4050


//--------------------- .nv.constant0._ZN2at6native61_GLOBAL__N__44eb8e94_28_ForeachBinaryOpScalarList_cu_dda10a6925multi_tensor_apply_kernelINS1_28TensorListScalarListMetadataIaLi1EEENS1_25BinaryOpScalarListFunctorIaLi1ELi1ELi0EEEJNS0_7minimumIaEEEEEvT_T0_DpT1_ --------------------------
	.section	.nv.constant0._ZN2at6native61_GLOBAL__N__44eb8e94_28_ForeachBinaryOpScalarList_cu_dda10a6925multi_tensor_apply_kernelINS1_28TensorListScalarListMetadataIaLi1EEENS1_25BinaryOpScalarListFunctorIaLi1ELi1ELi0EEEJNS0_7minimumIaEEEEEvT_T0_DpT1_,"a",@progbits
	.sectionflags	@""
	.align	4
.nv.constant0._ZN2at6native61_GLOBAL__N__44eb8e94_28_ForeachBinaryOpScalarList_cu_dda10a6925multi_tensor_apply_kernelINS1_28TensorListScalarListMetadataIaLi1EEENS1_25BinaryOpScalarListFunctorIaLi1ELi1ELi0EEEJNS0_7minimumIaEEEEEvT_T0_DpT1_:
	.zero		3762


//--------------------- .nv.constant0._ZN2at6native61_GLOBAL__N__44eb8e94_28_ForeachBinaryOpScalarList_cu_dda10a6925multi_tensor_apply_kernelINS1_28TensorListScalarListMetadataIhLi1EEENS1_25BinaryOpScalarListFunctorIhLi1ELi1ELi0EEEJNS0_7minimumIhEEEEEvT_T0_DpT1_ --------------------------
	.section	.nv.constant0._ZN2at6native61_GLOBAL__N__44eb8e94_28_ForeachBinaryOpScalarList_cu_dda10a6925multi_tensor_apply_kernelINS1_28TensorListScalarListMetadataIhLi1EEENS1_25BinaryOpScalarListFunctorIhLi1ELi1ELi0EEEJNS0_7minimumIhEEEEEvT_T0_DpT1_,"a",@progbits
	.sectionflags	@""
	.align	4
.nv.constant0._ZN2at6native61_GLOBAL__N__44eb8e94_28_ForeachBinaryOpScalarList_cu_dda10a6925multi_tensor_apply_kernelINS1_28TensorListScalarListMetadataIhLi1EEENS1_25BinaryOpScalarListFunctorIhLi1ELi1ELi0EEEJNS0_7minimumIhEEEEEvT_T0_DpT1_:
	.zero		3762


//--------------------- .nv.constant0._ZN2at6native61_GLOBAL__N__44eb8e94_28_ForeachBinaryOpScalarList_cu_dda10a6925multi_tensor_apply_kernelINS1_28TensorListScalarListMetadataIfLi2EEENS1_25BinaryOpScalarListFunctorIN3c108BFloat16ELi2ELi1ELi1EEEJSt5minusIfEEEEvT_T0_DpT1_ --------------------------
	.section	.nv.constant0._ZN2at6native61_GLOBAL__N__44eb8e94_28_ForeachBinaryOpScalarList_cu_dda10a6925multi_tensor_apply_kernelINS1_28TensorListScalarListMetadataIfLi2EEENS1_25BinaryOpScalarListFunctorIN3c108BFloat16ELi2ELi1ELi1EEEJSt5minusIfEEEEvT_T0_DpT1_,"a",@progbits
	.sectionflags	@""
	.align	4
.nv.constant0._ZN2at6native61_GLOBAL__N__44eb8e94_28_ForeachBinaryOpScalarList_cu_dda10a6925multi_tensor_apply_kernelINS1_28TensorListScalarListMetadataIfLi2EEENS1_25BinaryOpScalarListFunctorIN3c108BFloat16ELi2ELi1ELi1EEEJSt5minusIfEEEEvT_T0_DpT1_:
	.zero		3922


//--------------------- .nv.constant0._ZN2at6native61_GLOBAL__N__44eb8e94_28_ForeachBinaryOpScalarList_cu_dda10a6925multi_tensor_apply_kernelINS1_28TensorListScalarListMetadataIfLi2EEENS1_25BinaryOpScalarListFunctorIN3c104HalfELi2ELi1ELi1EEEJSt5minusIfEEEEvT_T0_DpT1_ --------------------------
	.section	.nv.constant0._ZN2at6native61_GLOBAL__N__44eb8e94_28_ForeachBinaryOpScalarList_cu_dda10a6925multi_tensor_apply_kernelINS1_28TensorListScalarListMetadataIfLi2EEENS1_25BinaryOpScalarListFunctorIN3c104HalfELi2ELi1ELi1EEEJSt5minusIfEEEEvT_T0_DpT1_,"a",@progbits
	.sectionflags	@""
	.align	4
.nv.constant0._ZN2at6native61_GLOBAL__N__44eb8e94_28_ForeachBinaryOpScalarList_cu_dda10a6925multi_tensor_apply_kernelINS1_28TensorListScalarListMetadataIfLi2EEENS1_25BinaryOpScalarListFunctorIN3c104HalfELi2ELi1ELi1EEEJSt5minusIfEEEEvT_T0_DpT1_:
	.zero		3922


//--------------------- .nv.constant0._ZN2at6native61_GLOBAL__N__44eb8e94_28_ForeachBinaryOpScalarList_cu_dda10a6925multi_tensor_apply_kernelINS1_28TensorListScalarListMetadataIbLi2EEENS1_25BinaryOpScalarListFunctorIbLi2ELi1ELi1EEEJSt5minusIbEEEEvT_T0_DpT1_ --------------------------
	.section	.nv.constant0._ZN2at6native61_GLOBAL__N__44eb8e94_28_ForeachBinaryOpScalarList_cu_dda10a6925multi_tensor_apply_kernelINS1_28TensorListScalarListMetadataIbLi2EEENS1_25BinaryOpScalarListFunctorIbLi2ELi1ELi1EEEJSt5minusIbEEEEvT_T0_DpT1_,"a",@progbits
	.sectionflags	@""
	.align	4
.nv.constant0._ZN2at6native61_GLOBAL__N__44eb8e94_28_ForeachBinaryOpScalarList_cu_dda10a6925multi_tensor_apply_kernelINS1_28TensorListScalarListMetadataIbLi2EEENS1_25BinaryOpScalarListFunctorIbLi2ELi1ELi1EEEJSt5minusIbEEEEvT_T0_DpT1_:
	.zero		3730


//--------------------- .nv.constant0._ZN2at6native61_GLOBAL__N__44eb8e94_28_ForeachBinaryOpScalarList_cu_dda10a6925multi_tensor_apply_kernelINS1_28TensorListScalarListMetadataIN3c107complexIfEELi2EEENS1_25BinaryOpScalarListFunctorIS6_Li2ELi1ELi1EEEJSt5minusIS6_EEEEvT_T0_DpT1_ --------------------------
	.section	.nv.constant0._ZN2at6native61_GLOBAL__N__44eb8e94_28_ForeachBinaryOpScalarList_cu_dda10a6925multi_tensor_apply_kernelINS1_28TensorListScalarListMetadataIN3c107complexIfEELi2EEENS1_25BinaryOpScalarListFunctorIS6_Li2ELi1ELi1EEEJSt5minusIS6_EEEEvT_T0_DpT1_,"a",@progbits
	.sectionflags	@""
	.align	4
.nv.constant0._ZN2at6native61_GLOBAL__N__44eb8e94_28_ForeachBinaryOpScalarList_cu_dda10a6925multi_tensor_apply_kernelINS1_28TensorListScalarListMetadataIN3c107complexIfEELi2EEENS1_25BinaryOpScalarListFunctorIS6_Li2ELi1ELi1EEEJSt5minusIS6_EEEEvT_T0_DpT1_:
	.zero		4178


//--------------------- .nv.constant0._ZN2at6native61_GLOBAL__N__44eb8e94_28_ForeachBinaryOpScalarList_cu_dda10a6925multi_tensor_apply_kernelINS1_28TensorListScalarListMetadataIN3c107complexIdEELi2EEENS1_25BinaryOpScalarListFunctorIS6_Li2ELi1ELi1EEEJSt5minusIS6_EEEEvT_T0_DpT1_ --------------------------
	.section	.nv.constant0._ZN2at6native61_GLOBAL__N__44eb8e94_28_ForeachBinaryOpScalarList_cu_dda10a6925multi_tensor_apply_kernelINS1_28TensorListScalarListMetadataIN3c107complexIdEELi2EEENS1_25BinaryOpScalarListFunctorIS6_Li2ELi1ELi1EEEJSt5minusIS6_EEEEvT_T0_DpT1_,"a",@progbits
	.sectionflags	@""
	.align	4
.nv.constant0._ZN2at6native61_GLOBAL__N__44eb8e94_28_ForeachBinaryOpScalarList_cu_dda10a6925multi_tensor_apply_kernelINS1_28TensorListScalarListMetadataIN3c107complexIdEELi2EEENS1_25BinaryOpScalarListFunctorIS6_Li2ELi1ELi1EEEJSt5minusIS6_EEEEvT_T0_DpT1_:
	.zero		4530


//--------------------- .nv.constant0._ZN2at6native61_GLOBAL__N__44eb8e94_28_ForeachBinaryOpScalarList_cu_dda10a6925multi_tensor_apply_kernelINS1_28TensorListScalarListMetadataIfLi2EEENS1_25BinaryOpScalarListFunctorIfLi2ELi1ELi1EEEJSt5minusIfEEEEvT_T0_DpT1_ --------------------------
	.section	.nv.constant0._ZN2at6native61_GLOBAL__N__44eb8e94_28_ForeachBinaryOpScalarList_cu_dda10a6925multi_tensor_apply_kernelINS1_28TensorListScalarListMetadataIfLi2EEENS1_25BinaryOpScalarListFunctorIfLi2ELi1ELi1EEEJSt5minusIfEEEEvT_T0_DpT1_,"a",@progbits
	.sectionflags	@""
	.align	4
.nv.constant0._ZN2at6native61_GLOBAL__N__44eb8e94_28_ForeachBinaryOpScalarList_cu_dda10a6925multi_tensor_apply_kernelINS1_28TensorListScalarListMetadataIfLi2EEENS1_25BinaryOpScalarListFunctorIfLi2ELi1ELi1EEEJSt5minusIfEEEEvT_T0_DpT1_:
	.zero		3922


//--------------------- .nv.constant0._ZN2at6native61_GLOBAL__N__44eb8e94_28_ForeachBinaryOpScalarList_cu_dda10a6925multi_tensor_apply_kernelINS1_28TensorListScalarListMetadataIdLi2EEENS1_25BinaryOpScalarListFunctorIdLi2ELi1ELi1EEEJSt5minusIdEEEEvT_T0_DpT1_ --------------------------
	.section	.nv.constant0._ZN2at6native61_GLOBAL__N__44eb8e94_28_ForeachBinaryOpScalarList_cu_dda10a6925multi_tensor_apply_kernelINS1_28TensorListScalarListMetadataIdLi2EEENS1_25BinaryOpScalarListFunctorIdLi2ELi1ELi1EEEJSt5minusIdEEEEvT_T0_DpT1_,"a",@progbits
	.sectionflags	@""
	.align	4
.nv.constant0._ZN2at6native61_GLOBAL__N__44eb8e94_28_ForeachBinaryOpScalarList_cu_dda10a6925multi_tensor_apply_kernelINS1_28TensorListScalarListMetadataIdLi2EEENS1_25BinaryOpScalarListFunctorIdLi2ELi1ELi1EEEJSt5minusIdEEEEvT_T0_DpT1_:
	.zero		4178


//--------------------- .nv.constant0._ZN2at6native61_GLOBAL__N__44eb8e94_28_ForeachBinaryOpScalarList_cu_dda10a6925multi_tensor_apply_kernelINS1_28TensorListScalarListMetadataIsLi2EEENS1_25BinaryOpScalarListFunctorIsLi2ELi1ELi1EEEJSt5minusIsEEEEvT_T0_DpT1_ --------------------------
	.section	.nv.constant0._ZN2at6native61_GLOBAL__N__44eb8e94_28_ForeachBinaryOpScalarList_cu_dda10a6925multi_tensor_apply_kernelINS1_28TensorListScalarListMetadataIsLi2EEENS1_25BinaryOpScalarListFunctorIsLi2ELi1ELi1EEEJSt5minusIsEEEEvT_T0_DpT1_,"a",@progbits
	.sectionflags	@""
	.align	4
.nv.constant0._ZN2at6native61_GLOBAL__N__44eb8e94_28_ForeachBinaryOpScalarList_cu_dda10a6925multi_tensor_apply_kernelINS1_28TensorListScalarListMetadataIsLi2EEENS1_25BinaryOpScalarListFunctorIsLi2ELi1ELi1EEEJSt5minusIsEEEEvT_T0_DpT1_:
	.zero		3794


//--------------------- .nv.constant0._ZN2at6native61_GLOBAL__N__44eb8e94_28_ForeachBinaryOpScalarList_cu_dda10a6925multi_tensor_apply_kernelINS1_28TensorListScalarListMetadataIlLi2EEENS1_25BinaryOpScalarListFunctorIlLi2ELi1ELi1EEEJSt5minusIlEEEEvT_T0_DpT1_ --------------------------
	.section	.nv.constant0._ZN2at6native61_GLOBAL__N__44eb8e94_28_ForeachBinaryOpScalarList_cu_dda10a6925multi_tensor_apply_kernelINS1_28TensorListScalarListMetadataIlLi2EEENS1_25BinaryOpScalarListFunctorIlLi2ELi1ELi1EEEJSt5minusIlEEEEvT_T0_DpT1_,"a",@progbits
	.sectionflags	@""
	.align	4
.nv.constant0._ZN2at6native61_GLOBAL__N__44eb8e94_28_ForeachBinaryOpScalarList_cu_dda10a6925multi_tensor_apply_kernelINS1_28TensorListScalarListMetadataIlLi2EEENS1_25BinaryOpScalarListFunctorIlLi2ELi1ELi1EEEJSt5minusIlEEEEvT_T0_DpT1_:
	.zero		4178


//--------------------- .nv.constant0._ZN2at6native61_GLOBAL__N__44eb8e94_28_ForeachBinaryOpScalarList_cu_dda10a6925multi_tensor_apply_kernelINS1_28TensorListScalarListMetadataIiLi2EEENS1_25BinaryOpScalarListFunctorIiLi2ELi1ELi1EEEJSt5minusIiEEEEvT_T0_DpT1_ --------------------------
	.section	.nv.constant0._ZN2at6native61_GLOBAL__N__44eb8e94_28_ForeachBinaryOpScalarList_cu_dda10a6925multi_tensor_apply_kernelINS1_28TensorListScalarListMetadataIiLi2EEENS1_25BinaryOpScalarListFunctorIiLi2ELi1ELi1EEEJSt5minusIiEEEEvT_T0_DpT1_,"a",@progbits
	.sectionflags	@""
	.align	4
.nv.constant0._ZN2at6native61_GLOBAL__N__44eb8e94_28_ForeachBinaryOpScalarList_cu_dda10a6925multi_tensor_apply_kernelINS1_28TensorListScalarListMetadataIiLi2EEENS1_25BinaryOpScalarListFunctorIiLi2ELi1ELi1EEEJSt5minusIiEEEEvT_T0_DpT1_:
	.zero		3922


//--------------------- .nv.constant0._ZN2at6native61_GLOBAL__N__44eb8e94_28_ForeachBinaryOpScalarList_cu_dda10a6925multi_tensor_apply_kernelINS1_28TensorListScalarListMetadataIaLi2EEENS1_25BinaryOpScalarListFunctorIaLi2ELi1ELi1EEEJSt5minusIaEEEEvT_T0_DpT1_ --------------------------
	.section	.nv.constant0._ZN2at6native61_GLOBAL__N__44eb8e94_28_ForeachBinaryOpScalarList_cu_dda10a6925multi_tensor_apply_kernelINS1_28TensorListScalarListMetadataIaLi2EEENS1_25BinaryOpScalarListFunctorIaLi2ELi1ELi1EEEJSt5minusIaEEEEvT_T0_DpT1_,"a",@progbits
	.sectionflags	@""
	.align	4
.nv.constant0._ZN2at6native61_GLOBAL__N__44eb8e94_28_ForeachBinaryOpScalarList_cu_dda10a6925multi_tensor_apply_kernelINS1_28TensorListScalarListMetadataIaLi2EEENS1_25BinaryOpScalarListFunctorIaLi2ELi1ELi1EEEJSt5minusIaEEEEvT_T0_DpT1_:
	.zero		3730


//--------------------- .nv.constant0._ZN2at6native61_GLOBAL__N__44eb8e94_28_ForeachBinaryOpScalarList_cu_dda10a6925multi_tensor_apply_kernelINS1_28TensorListScalarListMetadataIhLi2EEENS1_25BinaryOpScalarListFunctorIhLi2ELi1ELi1EEEJSt5minusIhEEEEvT_T0_DpT1_ --------------------------
	.section	.nv.constant0._ZN2at6native61_GLOBAL__N__44eb8e94_28_ForeachBinaryOpScalarList_cu_dda10a6925multi_tensor_apply_kernelINS1_28TensorListScalarListMetadataIhLi2EEENS1_25BinaryOpScalarListFunctorIhLi2ELi1ELi1EEEJSt5minusIhEEEEvT_T0_DpT1_,"a",@progbits
	.sectionflags	@""
	.align	4
.nv.constant0._ZN2at6native61_GLOBAL__N__44eb8e94_28_ForeachBinaryOpScalarList_cu_dda10a6925multi_tensor_apply_kernelINS1_28TensorListScalarListMetadataIhLi2EEENS1_25BinaryOpScalarListFunctorIhLi2ELi1ELi1EEEJSt5minusIhEEEEvT_T0_DpT1_:
	.zero		3730


//--------------------- .nv.constant0._ZN2at6native61_GLOBAL__N__44eb8e94_28_ForeachBinaryOpScalarList_cu_dda10a6925multi_tensor_apply_kernelINS1_28TensorListScalarListMetadataIfLi1EEENS1_25BinaryOpScalarListFunctorIN3c108BFloat16ELi1ELi1ELi0EEEJSt5minusIfEEEEvT_T0_DpT1_ --------------------------
	.section	.nv.constant0._ZN2at6native61_GLOBAL__N__44eb8e94_28_ForeachBinaryOpScalarList_cu_dda10a6925multi_tensor_apply_kernelINS1_28TensorListScalarListMetadataIfLi1EEENS1_25BinaryOpScalarListFunctorIN3c108BFloat16ELi1ELi1ELi0EEEJSt5minusIfEEEEvT_T0_DpT1_,"a",@progbits
	.sectionflags	@""
	.align	4
.nv.constant0._ZN2at6native61_GLOBAL__N__44eb8e94_28_ForeachBinaryOpScalarList_cu_dda10a6925multi_tensor_apply_kernelINS1_28TensorListScalarListMetadataIfLi1EEENS1_25BinaryOpScalarListFunctorIN3c108BFloat16ELi1ELi1ELi0EEEJSt5minusIfEEEEvT_T0_DpT1_:
	.zero		4050


//--------------------- .nv.constant0._ZN2at6native61_GLOBAL__N__44eb8e94_28_ForeachBinaryOpScalarList_cu_dda10a6925multi_tensor_apply_kernelINS1_28TensorListScalarListMetadataIfLi1EEENS1_25BinaryOpScalarListFunctorIN3c104HalfELi1ELi1ELi0EEEJSt5minusIfEEEEvT_T0_DpT1_ --------------------------
	.section	.nv.constant0._ZN2at6native61_GLOBAL__N__44eb8e94_28_ForeachBinaryOpScalarList_cu_dda10a6925multi_tensor_apply_kernelINS1_28TensorListScalarListMetadataIfLi1EEENS1_25BinaryOpScalarListFunctorIN3c104HalfELi1ELi1ELi0EEEJSt5minusIfEEEEvT_T0_DpT1_,"a",@progbits
	.sectionflags	@""
	.align	4
.nv.constant0._ZN2at6native61_GLOBAL__N__44eb8e94_28_ForeachBinaryOpScalarList_cu_dda10a6925multi_tensor_apply_kernelINS1_28TensorListScalarListMetadataIfLi1EEENS1_25BinaryOpScalarListFunctorIN3c104HalfELi1ELi1ELi0EEEJSt5minusIfEEEEvT_T0_DpT1_:
	.zero		4050


//--------------------- .nv.constant0._ZN2at6native61_GLOBAL__N__44eb8e94_28_ForeachBinaryOpScalarList_cu_dda10a6925multi_tensor_apply_kernelINS1_28TensorListScalarListMetadataIbLi1EEENS1_25BinaryOpScalarListFunctorIbLi1ELi1ELi0EEEJSt5minusIbEEEEvT_T0_DpT1_ --------------------------
	.section	.nv.constant0._ZN2at6native61_GLOBAL__N__44eb8e94_28_ForeachBinaryOpScalarList_cu_dda10a6925multi_tensor_apply_kernelINS1_28TensorListScalarListMetadataIbLi1EEENS1_25BinaryOpScalarListFunctorIbLi1ELi1ELi0EEEJSt5minusIbEEEEvT_T0_DpT1_,"a",@progbits
	.sectionflags	@""
	.align	4
.nv.constant0._ZN2at6native61_GLOBAL__N__44eb8e94_28_ForeachBinaryOpScalarList_cu_dda10a6925multi_tensor_apply_kernelINS1_28TensorListScalarListMetadataIbLi1EEENS1_25BinaryOpScalarListFunctorIbLi1ELi1ELi0EEEJSt5minusIbEEEEvT_T0_DpT1_:
	.zero		3762


//--------------------- .nv.constant0._ZN2at6native61_GLOBAL__N__44eb8e94_28_ForeachBinaryOpScalarList_cu_dda10a6925multi_tensor_apply_kernelINS1_28TensorListScalarListMetadataIN3c107complexIfEELi1EEENS1_25BinaryOpScalarListFunctorIS6_Li1ELi1ELi0EEEJSt5minusIS6_EEEEvT_T0_DpT1_ --------------------------
	.section	.nv.constant0._ZN2at6native61_GLOBAL__N__44eb8e94_28_ForeachBinaryOpScalarList_cu_dda10a6925multi_tensor_apply_kernelINS1_28TensorListScalarListMetadataIN3c107complexIfEELi1EEENS1_25BinaryOpScalarListFunctorIS6_Li1ELi1ELi0EEEJSt5minusIS6_EEEEvT_T0_DpT1_,"a",@progbits
	.sectionflags	@""
	.align	4
.nv.constant0._ZN2at6native61_GLOBAL__N__44eb8e94_28_ForeachBinaryOpScalarList_cu_dda10a6925multi_tensor_apply_kernelINS1_28TensorListScalarListMetadataIN3c107complexIfEELi1EEENS1_25BinaryOpScalarListFunctorIS6_Li1ELi1ELi0EEEJSt5minusIS6_EEEEvT_T0_DpT1_:
	.zero		4434


//--------------------- .nv.constant0._ZN2at6native61_GLOBAL__N__44eb8e94_28_ForeachBinaryOpScalarList_cu_dda10a6925multi_tensor_apply_kernelINS1_28TensorListScalarListMetadataIN3c107complexIdEELi1EEENS1_25BinaryOpScalarListFunctorIS6_Li1ELi1ELi0EEEJSt5minusIS6_EEEEvT_T0_DpT1_ --------------------------
	.section	.nv.constant0._ZN2at6native61_GLOBAL__N__44eb8e94_28_ForeachBinaryOpScalarList_cu_dda10a6925multi_tensor_apply_kernelINS1_28TensorListScalarListMetadataIN3c107complexIdEELi1EEENS1_25BinaryOpScalarListFunctorIS6_Li1ELi1ELi0EEEJSt5minusIS6_EEEEvT_T0_DpT1_,"a",@progbits
	.sectionflags	@""
	.align	4
.nv.constant0._ZN2at6native61_GLOBAL__N__44eb8e94_28_ForeachBinaryOpScalarList_cu_dda10a6925multi_tensor_apply_kernelINS1_28TensorListScalarListMetadataIN3c107complexIdEELi1EEENS1_25BinaryOpScalarListFunctorIS6_Li1ELi1ELi0EEEJSt5minusIS6_EEEEvT_T0_DpT1_:
	.zero		4434


//--------------------- .nv.constant0._ZN2at6native61_GLOBAL__N__44eb8e94_28_ForeachBinaryOpScalarList_cu_dda10a6925multi_tensor_apply_kernelINS1_28TensorListScalarListMetadataIfLi1EEENS1_25BinaryOpScalarListFunctorIfLi1ELi1ELi0EEEJSt5minusIfEEEEvT_T0_DpT1_ --------------------------
	.section	.nv.constant0._ZN2at6native61_GLOBAL__N__44eb8e94_28_ForeachBinaryOpScalarList_cu_dda10a6925multi_tensor_apply_kernelINS1_28TensorListScalarListMetadataIfLi1EEENS1_25BinaryOpScalarListFunctorIfLi1ELi1ELi0EEEJSt5minusIfEEEEvT_T0_DpT1_,"a",@progbits
	.sectionflags	@""
	.align	4
.nv.constant0._ZN2at6native61_GLOBAL__N__44eb8e94_28_ForeachBinaryOpScalarList_cu_dda10a6925multi_tensor_apply_kernelINS1_28TensorListScalarListMetadataIfLi1EEENS1_25BinaryOpScalarListFunctorIfLi1ELi1ELi0EEEJSt5minusIfEEEEvT_T0_DpT1_:
	.zero		4050


//--------------------- .nv.constant0._ZN2at6native61_GLOBAL__N__44eb8e94_28_ForeachBinaryOpScalarList_cu_dda10a6925multi_tensor_apply_kernelINS1_28TensorListScalarListMetadataIdLi1EEENS1_25BinaryOpScalarListFunctorIdLi1ELi1ELi0EEEJSt5minusIdEEEEvT_T0_DpT1_ --------------------------
	.section	.nv.constant0._ZN2at6native61_GLOBAL__N__44eb8e94_28_ForeachBinaryOpScalarList_cu_dda10a6925multi_tensor_apply_kernelINS1_28TensorListScalarListMetadataIdLi1EEENS1_25BinaryOpScalarListFunctorIdLi1ELi1ELi0EEEJSt5minusIdEEEEvT_T0_DpT1_,"a",@progbits
	.sectionflags	@""
	.align	4
.nv.constant0._ZN2at6native61_GLOBAL__N__44eb8e94_28_ForeachBinaryOpScalarList_cu_dda10a6925multi_tensor_apply_kernelINS1_28TensorListScalarListMetadataIdLi1EEENS1_25BinaryOpScalarListFunctorIdLi1ELi1ELi0EEEJSt5minusIdEEEEvT_T0_DpT1_:
	.zero		4434


//--------------------- .nv.constant0._ZN2at6native61_GLOBAL__N__44eb8e94_28_ForeachBinaryOpScalarList_cu_dda10a6925multi_tensor_apply_kernelINS1_28TensorListScalarListMetadataIsLi1EEENS1_25BinaryOpScalarListFunctorIsLi1ELi1ELi0EEEJSt5minusIsEEEEvT_T0_DpT1_ --------------------------
	.section	.nv.constant0._ZN2at6native61_GLOBAL__N__44eb8e94_28_ForeachBinaryOpScalarList_cu_dda10a6925multi_tensor_apply_kernelINS1_28TensorListScalarListMetadataIsLi1EEENS1_25BinaryOpScalarListFunctorIsLi1ELi1ELi0EEEJSt5minusIsEEEEvT_T0_DpT1_,"a",@progbits
	.sectionflags	@""
	.align	4
.nv.constant0._ZN2at6native61_GLOBAL__N__44eb8e94_28_ForeachBinaryOpScalarList_cu_dda10a6925multi_tensor_apply_kernelINS1_28TensorListScalarListMetadataIsLi1EEENS1_25BinaryOpScalarListFunctorIsLi1ELi1ELi0EEEJSt5minusIsEEEEvT_T0_DpT1_:
	.zero		3858


//--------------------- .nv.constant0._ZN2at6native61_GLOBAL__N__44eb8e94_28_ForeachBinaryOpScalarList_cu_dda10a6925multi_tensor_apply_kernelINS1_28TensorListScalarListMetadataIlLi1EEENS1_25BinaryOpScalarListFunctorIlLi1ELi1ELi0EEEJSt5minusIlEEEEvT_T0_DpT1_ --------------------------
	.section	.nv.constant0._ZN2at6native61_GLOBAL__N__44eb8e94_28_ForeachBinaryOpScalarList_cu_dda10a6925multi_tensor_apply_kernelINS1_28TensorListScalarListMetadataIlLi1EEENS1_25BinaryOpScalarListFunctorIlLi1ELi1ELi0EEEJSt5minusIlEEEEvT_T0_DpT1_,"a",@progbits
	.sectionflags	@""
	.align	4
.nv.constant0._ZN2at6native61_GLOBAL__N__44eb8e94_28_ForeachBinaryOpScalarList_cu_dda10a6925multi_tensor_apply_kernelINS1_28TensorListScalarListMetadataIlLi1EEENS1_25BinaryOpScalarListFunctorIlLi1ELi1ELi0EEEJSt5minusIlEEEEvT_T0_DpT1_:
	.zero		4434


//--------------------- .nv.constant0._ZN2at6native61_GLOBAL__N__44eb8e94_28_ForeachBinaryOpScalarList_cu_dda10a6925multi_tensor_apply_kernelINS1_28TensorListScalarListMetadataIiLi1EEENS1_25BinaryOpScalarListFunctorIiLi1ELi1ELi0EEEJSt5minusIiEEEEvT_T0_DpT1_ --------------------------
	.section	.nv.constant0._ZN2at6native61_GLOBAL__N__44eb8e94_28_ForeachBinaryOpScalarList_cu_dda10a6925multi_tensor_apply_kernelINS1_28TensorListScalarListMetadataIiLi1EEENS1_25BinaryOpScalarListFunctorIiLi1ELi1ELi0EEEJSt5minusIiEEEEvT_T0_DpT1_,"a",@progbits
	.sectionflags	@""
	.align	4
.nv.constant0._ZN2at6native61_GLOBAL__N__44eb8e94_28_ForeachBinaryOpScalarList_cu_dda10a6925multi_tensor_apply_kernelINS1_28TensorListScalarListMetadataIiLi1EEENS1_25BinaryOpScalarListFunctorIiLi1ELi1ELi0EEEJSt5minusIiEEEEvT_T0_DpT1_:
	.zero		4050


//--------------------- .nv.constant0._ZN2at6native61_GLOBAL__N__44eb8e94_28_ForeachBinaryOpScalarList_cu_dda10a6925multi_tensor_apply_kernelINS1_28TensorListScalarListMetadataIaLi1EEENS1_25BinaryOpScalarListFunctorIaLi1ELi1ELi0EEEJSt5minusIaEEEEvT_T0_DpT1_ --------------------------
	.section	.nv.constant0._ZN2at6native61_GLOBAL__N__44eb8e94_28_ForeachBinaryOpScalarList_cu_dda10a6925multi_tensor_apply_kernelINS1_28TensorListScalarListMetadataIaLi1EEENS1_25BinaryOpScalarListFunctorIaLi1ELi1ELi0EEEJSt5minusIaEEEEvT_T0_DpT1_,"a",@progbits
	.sectionflags	@""
	.align	4
.nv.constant0._ZN2at6native61_GLOBAL__N__44eb8e94_28_ForeachBinaryOpScalarList_cu_dda10a6925multi_tensor_apply_kernelINS1_28TensorListScalarListMetadataIaLi1EEENS1_25BinaryOpScalarListFunctorIaLi1ELi1ELi0EEEJSt5minusIaEEEEvT_T0_DpT1_:
	.zero		3762


//--------------------- .nv.constant0._ZN2at6native61_GLOBAL__N__44eb8e94_28_ForeachBinaryOpScalarList_cu_dda10a6925multi_tensor_apply_kernelINS1_28TensorListScalarListMetadataIhLi1EEENS1_25BinaryOpScalarListFunctorIhLi1ELi1ELi0EEEJSt5minusIhEEEEvT_T0_DpT1_ --------------------------
	.section	.nv.constant0._ZN2at6native61_GLOBAL__N__44eb8e94_28_ForeachBinaryOpScalarList_cu_dda10a6925multi_tensor_apply_kernelINS1_28TensorListScalarListMetadataIhLi1EEENS1_25BinaryOpScalarListFunctorIhLi1ELi1ELi0EEEJSt5minusIhEEEEvT_T0_DpT1_,"a",@progbits
	.sectionflags	@""
	.align	4
.nv.constant0._ZN2at6native61_GLOBAL__N__44eb8e94_28_ForeachBinaryOpScalarList_cu_dda10a6925multi_tensor_apply_kernelINS1_28TensorListScalarListMetadataIhLi1EEENS1_25BinaryOpScalarListFunctorIhLi1ELi1ELi0EEEJSt5minusIhEEEEvT_T0_DpT1_:
	.zero		3762


//--------------------- .nv.constant0._ZN2at6native61_GLOBAL__N__44eb8e94_28_ForeachBinaryOpScalarList_cu_dda10a6925multi_tensor_apply_kernelINS1_28TensorListScalarListMetadataIfLi2EEENS1_25BinaryOpScalarListFunctorIN3c108BFloat16ELi2ELi1ELi1EEEJNS1_13power_functorIfEEEEEvT_T0_DpT1_ --------------------------
	.section	.nv.constant0._ZN2at6native61_GLOBAL__N__44eb8e94_28_ForeachBinaryOpScalarList_cu_dda10a6925multi_tensor_apply_kernelINS1_28TensorListScalarListMetadataIfLi2EEENS1_25BinaryOpScalarListFunctorIN3c108BFloat16ELi2ELi1ELi1EEEJNS1_13power_functorIfEEEEEvT_T0_DpT1_,"a",@progbits
	.sectionflags	@""
	.align	4
.nv.constant0._ZN2at6native61_GLOBAL__N__44eb8e94_28_ForeachBinaryOpScalarList_cu_dda10a6925multi_tensor_apply_kernelINS1_28TensorListScalarListMetadataIfLi2EEENS1_25BinaryOpScalarListFunctorIN3c108BFloat16ELi2ELi1ELi1EEEJNS1_13power_functorIfEEEEEvT_T0_DpT1_:
	.zero		3922


//--------------------- .nv.constant0._ZN2at6native61_GLOBAL__N__44eb8e94_28_ForeachBinaryOpScalarList_cu_dda10a6925multi_tensor_apply_kernelINS1_28TensorListScalarListMetadataIfLi2EEENS1_25BinaryOpScalarListFunctorIN3c104HalfELi2ELi1ELi1EEEJNS1_13power_functorIfEEEEEvT_T0_DpT1_ --------------------------
	.section	.nv.constant0._ZN2at6native61_GLOBAL__N__44eb8e94_28_ForeachBinaryOpScalarList_cu_dda10a6925multi_tensor_apply_kernelINS1_28TensorListScalarListMetadataIfLi2EEENS1_25BinaryOpScalarListFunctorIN3c104HalfELi2ELi1ELi1EEEJNS1_13power_functorIfEEEEEvT_T0_DpT1_,"a",@progbits
	.sectionflags	@""
	.align	4
.nv.constant0._ZN2at6native61_GLOBAL__N__44eb8e94_28_ForeachBinaryOpScalarList_cu_dda10a6925multi_tensor_apply_kernelINS1_28TensorListScalarListMetadataIfLi2EEENS1_25BinaryOpScalarListFunctorIN3c104HalfELi2ELi1ELi1EEEJNS1_13power_functorIfEEEEEvT_T0_DpT1_:
	.zero		3922


//--------------------- .nv.constant0._ZN2at6native61_GLOBAL__N__44eb8e94_28_ForeachBinaryOpScalarList_cu_dda10a6925multi_tensor_apply_kernelINS1_28TensorListScalarListMetadataIN3c107complexIfEELi2EEENS1_25BinaryOpScalarListFunctorIS6_Li2ELi1ELi1EEEJNS1_13power_functorIS6_EEEEEvT_T0_DpT1_ --------------------------
	.section	.nv.constant0._ZN2at6native61_GLOBAL__N__44eb8e94_28_ForeachBinaryOpScalarList_cu_dda10a6925multi_tensor_apply_kernelINS1_28TensorListScalarListMetadataIN3c107complexIfEELi2EEENS1_25BinaryOpScalarListFunctorIS6_Li2ELi1ELi1EEEJNS1_13power_functorIS6_EEEEEvT_T0_DpT1_,"a",@progbits
	.sectionflags	@""
	.align	4
.nv.constant0._ZN2at6native61_GLOBAL__N__44eb8e94_28_ForeachBinaryOpScalarList_cu_dda10a6925multi_tensor_apply_kernelINS1_28TensorListScalarListMetadataIN3c107complexIfEELi2EEENS1_25BinaryOpScalarListFunctorIS6_Li2ELi1ELi1EEEJNS1_13power_functorIS6_EEEEEvT_T0_DpT1_:
	.zero		4178


//--------------------- .nv.constant0._ZN2at6native61_GLOBAL__N__44eb8e94_28_ForeachBinaryOpScalarList_cu_dda10a6925multi_tensor_apply_kernelINS1_28TensorListScalarListMetadataIN3c107complexIdEELi2EEENS1_25BinaryOpScalarListFunctorIS6_Li2ELi1ELi1EEEJNS1_13power_functorIS6_EEEEEvT_T0_DpT1_ --------------------------
	.section	.nv.constant0._ZN2at6native61_GLOBAL__N__44eb8e94_28_ForeachBinaryOpScalarList_cu_dda10a6925multi_tensor_apply_kernelINS1_28TensorListScalarListMetadataIN3c107complexIdEELi2EEENS1_25BinaryOpScalarListFunctorIS6_Li2ELi1ELi1EEEJNS1_13power_functorIS6_EEEEEvT_T0_DpT1_,"a",@progbits
	.sectionflags	@""
	.align	4
.nv.constant0._ZN2at6native61_GLOBAL__N__44eb8e94_28_ForeachBinaryOpScalarList_cu_dda10a6925multi_tensor_apply_kernelINS1_28TensorListScalarListMetadataIN3c107complexIdEELi2EEENS1_25BinaryOpScalarListFunctorIS6_Li2ELi1ELi1EEEJNS1_13power_functorIS6_EEEEEvT_T0_DpT1_:
	.zero		4530


//--------------------- .nv.constant0._ZN2at6native61_GLOBAL__N__44eb8e94_28_ForeachBinaryOpScalarList_cu_dda10a6925multi_tensor_apply_kernelINS1_28TensorListScalarListMetadataIfLi2EEENS1_25BinaryOpScalarListFunctorIfLi2ELi1ELi1EEEJNS1_13power_functorIfEEEEEvT_T0_DpT1_ --------------------------
	.section	.nv.constant0._ZN2at6native61_GLOBAL__N__44eb8e94_28_ForeachBinaryOpScalarList_cu_dda10a6925multi_tensor_apply_kernelINS1_28TensorListScalarListMetadataIfLi2EEENS1_25BinaryOpScalarListFunctorIfLi2ELi1ELi1EEEJNS1_13power_functorIfEEEEEvT_T0_DpT1_,"a",@progbits
	.sectionflags	@""
	.align	4
.nv.constant0._ZN2at6native61_GLOBAL__N__44eb8e94_28_ForeachBinaryOpScalarList_cu_dda10a6925multi_tensor_apply_kernelINS1_28TensorListScalarListMetadataIfLi2EEENS1_25BinaryOpScalarListFunctorIfLi2ELi1ELi1EEEJNS1_13power_functorIfEEEEEvT_T0_DpT1_:
	.zero		3922


//--------------------- .nv.constant0._ZN2at6native61_GLOBAL__N__44eb8e94_28_ForeachBinaryOpScalarList_cu_dda10a6925multi_tensor_apply_kernelINS1_28TensorListScalarListMetadataIdLi2EEENS1_25BinaryOpScalarListFunctorIdLi2ELi1ELi1EEEJNS1_13power_functorIdEEEEEvT_T0_DpT1_ --------------------------
	.section	.nv.constant0._ZN2at6native61_GLOBAL__N__44eb8e94_28_ForeachBinaryOpScalarList_cu_dda10a6925multi_tensor_apply_kernelINS1_28TensorListScalarListMetadataIdLi2EEENS1_25BinaryOpScalarListFunctorIdLi2ELi1ELi1EEEJNS1_13power_functorIdEEEEEvT_T0_DpT1_,"a",@progbits
	.sectionflags	@""
	.align	4
.nv.constant0._ZN2at6native61_GLOBAL__N__44eb8e94_28_ForeachBinaryOpScalarList_cu_dda10a6925multi_tensor_apply_kernelINS1_28TensorListScalarListMetadataIdLi2EEENS1_25BinaryOpScalarListFunctorIdLi2ELi1ELi1EEEJNS1_13power_functorIdEEEEEvT_T0_DpT1_:
	.zero		4178


//--------------------- .nv.constant0._ZN2at6native61_GLOBAL__N__44eb8e94_28_ForeachBinaryOpScalarList_cu_dda10a6925multi_tensor_apply_kernelINS1_28TensorListScalarListMetadataIsLi2EEENS1_25BinaryOpScalarListFunctorIsLi2ELi1ELi1EEEJNS1_13power_functorIsEEEEEvT_T0_DpT1_ --------------------------
	.section	.nv.constant0._ZN2at6native61_GLOBAL__N__44eb8e94_28_ForeachBinaryOpScalarList_cu_dda10a6925multi_tensor_apply_kernelINS1_28TensorListScalarListMetadataIsLi2EEENS1_25BinaryOpScalarListFunctorIsLi2ELi1ELi1EEEJNS1_13power_functorIsEEEEEvT_T0_DpT1_,"a",@progbits
	.sectionflags	@""
	.align	4
.nv.constant0._ZN2at6native61_GLOBAL__N__44eb8e94_28_ForeachBinaryOpScalarList_cu_dda10a6925multi_tensor_apply_kernelINS1_28TensorListScalarListMetadataIsLi2EEENS1_25BinaryOpScalarListFunctorIsLi2ELi1ELi1EEEJNS1_13power_functorIsEEEEEvT_T0_DpT1_:
	.zero		3794


//--------------------- .nv.constant0._ZN2at6native61_GLOBAL__N__44eb8e94_28_ForeachBinaryOpScalarList_cu_dda10a6925multi_tensor_apply_kernelINS1_28TensorListScalarListMetadataIlLi2EEENS1_25BinaryOpScalarListFunctorIlLi2ELi1ELi1EEEJNS1_13power_functorIlEEEEEvT_T0_DpT1_ --------------------------
	.section	.nv.constant0._ZN2at6native61_GLOBAL__N__44eb8e94_28_ForeachBinaryOpScalarList_cu_dda10a6925multi_tensor_apply_kernelINS1_28TensorListScalarListMetadataIlLi2EEENS1_25BinaryOpScalarListFunctorIlLi2ELi1ELi1EEEJNS1_13power_functorIlEEEEEvT_T0_DpT1_,"a",@progbits
	.sectionflags	@""
	.align	4
.nv.constant0._ZN2at6native61_GLOBAL__N__44eb8e94_28_ForeachBinaryOpScalarList_cu_dda10a6925multi_tensor_apply_kernelINS1_28TensorListScalarListMetadataIlLi2EEENS1_25BinaryOpScalarListFunctorIlLi2ELi1ELi1EEEJNS1_13power_functorIlEEEEEvT_T0_DpT1_:
	.zero		4178


//--------------------- .nv.constant0._ZN2at6native61_GLOBAL__N__44eb8e94_28_ForeachBinaryOpScalarList_cu_dda10a6925multi_tensor_apply_kernelINS1_28TensorListScalarListMetadataIiLi2EEENS1_25BinaryOpScalarListFunctorIiLi2ELi1ELi1EEEJNS1_13power_functorIiEEEEEvT_T0_DpT1_ --------------------------
	.section	.nv.constant0._ZN2at6native61_GLOBAL__N__44eb8e94_28_ForeachBinaryOpScalarList_cu_dda10a6925multi_tensor_apply_kernelINS1_28TensorListScalarListMetadataIiLi2EEENS1_25BinaryOpScalarListFunctorIiLi2ELi1ELi1EEEJNS1_13power_functorIiEEEEEvT_T0_DpT1_,"a",@progbits
	.sectionflags	@""
	.align	4
.nv.constant0._ZN2at6native61_GLOBAL__N__44eb8e94_28_ForeachBinaryOpScalarList_cu_dda10a6925multi_tensor_apply_kernelINS1_28TensorListScalarListMetadataIiLi2EEENS1_25BinaryOpScalarListFunctorIiLi2ELi1ELi1EEEJNS1_13power_functorIiEEEEEvT_T0_DpT1_:
	.zero		3922


//--------------------- .nv.constant0._ZN2at6native61_GLOBAL__N__44eb8e94_28_ForeachBinaryOpScalarList_cu_dda10a6925multi_tensor_apply_kernelINS1_28TensorListScalarListMetadataIaLi2EEENS1_25BinaryOpScalarListFunctorIaLi2ELi1ELi1EEEJNS1_13power_functorIaEEEEEvT_T0_DpT1_ --------------------------
	.section	.nv.constant0._ZN2at6native61_GLOBAL__N__44eb8e94_28_ForeachBinaryOpScalarList_cu_dda10a6925multi_tensor_apply_kernelINS1_28TensorListScalarListMetadataIaLi2EEENS1_25BinaryOpScalarListFunctorIaLi2ELi1ELi1EEEJNS1_13power_functorIaEEEEEvT_T0_DpT1_,"a",@progbits
	.sectionflags	@""
	.align	4
.nv.constant0._ZN2at6native61_GLOBAL__N__44eb8e94_28_ForeachBinaryOpScalarList_cu_dda10a6925multi_tensor_apply_kernelINS1_28TensorListScalarListMetadataIaLi2EEENS1_25BinaryOpScalarListFunctorIaLi2ELi1ELi1EEEJNS1_13power_functorIaEEEEEvT_T0_DpT1_:
	.zero		3730


//--------------------- .nv.constant0._ZN2at6native61_GLOBAL__N__44eb8e94_28_ForeachBinaryOpScalarList_cu_dda10a6925multi_tensor_apply_kernelINS1_28TensorListScalarListMetadataIhLi2EEENS1_25BinaryOpScalarListFunctorIhLi2ELi1ELi1EEEJNS1_13power_functorIhEEEEEvT_T0_DpT1_ --------------------------
	.section	.nv.constant0._ZN2at6native61_GLOBAL__N__44eb8e94_28_ForeachBinaryOpScalarList_cu_dda10a6925multi_tensor_apply_kernelINS1_28TensorListScalarListMetadataIhLi2EEENS1_25BinaryOpScalarListFunctorIhLi2ELi1ELi1EEEJNS1_13power_functorIhEEEEEvT_T0_DpT1_,"a",@progbits
	.sectionflags	@""
	.align	4
.nv.constant0._ZN2at6native61_GLOBAL__N__44eb8e94_28_ForeachBinaryOpScalarList_cu_dda10a6925multi_tensor_apply_kernelINS1_28TensorListScalarListMetadataIhLi2EEENS1_25BinaryOpScalarListFunctorIhLi2ELi1ELi1EEEJNS1_13power_functorIhEEEEEvT_T0_DpT1_:
	.zero		3730


//--------------------- .nv.constant0._ZN2at6native61_GLOBAL__N__44eb8e94_28_ForeachBinaryOpScalarList_cu_dda10a6925multi_tensor_apply_kernelINS1_28TensorListScalarListMetadataIfLi1EEENS1_25BinaryOpScalarListFunctorIN3c108BFloat16ELi1ELi1ELi0EEEJNS1_13power_functorIfEEEEEvT_T0_DpT1_ --------------------------
	.section	.nv.constant0._ZN2at6native61_GLOBAL__N__44eb8e94_28_ForeachBinaryOpScalarList_cu_dda10a6925multi_tensor_apply_kernelINS1_28TensorListScalarListMetadataIfLi1EEENS1_25BinaryOpScalarListFunctorIN3c108BFloat16ELi1ELi1ELi0EEEJNS1_13power_functorIfEEEEEvT_T0_DpT1_,"a",@progbits
	.sectionflags	@""
	.align	4
.nv.constant0._ZN2at6native61_GLOBAL__N__44eb8e94_28_ForeachBinaryOpScalarList_cu_dda10a6925multi_tensor_apply_kernelINS1_28TensorListScalarListMetadataIfLi1EEENS1_25BinaryOpScalarListFunctorIN3c108BFloat16ELi1ELi1ELi0EEEJNS1_13power_functorIfEEEEEvT_T0_DpT1_:
	.zero		4050


//--------------------- .nv.constant0._ZN2at6native61_GLOBAL__N__44eb8e94_28_ForeachBinaryOpScalarList_cu_dda10a6925multi_tensor_apply_kernelINS1_28TensorListScalarListMetadataIfLi1EEENS1_25BinaryOpScalarListFunctorIN3c104HalfELi1ELi1ELi0EEEJNS1_13power_functorIfEEEEEvT_T0_DpT1_ --------------------------
	.section	.nv.constant0._ZN2at6native61_GLOBAL__N__44eb8e94_28_ForeachBinaryOpScalarList_cu_dda10a6925multi_tensor_apply_kernelINS1_28TensorListScalarListMetadataIfLi1EEENS1_25BinaryOpScalarListFunctorIN3c104HalfELi1ELi1ELi0EEEJNS1_13power_functorIfEEEEEvT_T0_DpT1_,"a",@progbits
	.sectionflags	@""
	.align	4
.nv.constant0._ZN2at6native61_GLOBAL__N__44eb8e94_28_ForeachBinaryOpScalarList_cu_dda10a6925multi_tensor_apply_kernelINS1_28TensorListScalarListMetadataIfLi1EEENS1_25BinaryOpScalarListFunctorIN3c104HalfELi1ELi1ELi0EEEJNS1_13power_functorIfEEEEEvT_T0_DpT1_:
	.zero		4050


//--------------------- .nv.constant0._ZN2at6native61_GLOBAL__N__44eb8e94_28_ForeachBinaryOpScalarList_cu_dda10a6925multi_tensor_apply_kernelINS1_28TensorListScalarListMetadataIN3c107complexIfEELi1EEENS1_25BinaryOpScalarListFunctorIS6_Li1ELi1ELi0EEEJNS1_13power_functorIS6_EEEEEvT_T0_DpT1_ --------------------------
	.section	.nv.constant0._ZN2at6native61_GLOBAL__N__44eb8e94_28_ForeachBinaryOpScalarList_cu_dda10a6925multi_tensor_apply_kernelINS1_28TensorListScalarListMetadataIN3c107complexIfEELi1EEENS1_25BinaryOpScalarListFunctorIS6_Li1ELi1ELi0EEEJNS1_13power_functorIS6_EEEEEvT_T0_DpT1_,"a",@progbits
	.sectionflags	@""
	.align	4
.nv.constant0._ZN2at6native61_GLOBAL__N__44eb8e94_28_ForeachBinaryOpScalarList_cu_dda10a6925multi_tensor_apply_kernelINS1_28TensorListScalarListMetadataIN3c107complexIfEELi1EEENS1_25BinaryOpScalarListFunctorIS6_Li1ELi1ELi0EEEJNS1_13power_functorIS6_EEEEEvT_T0_DpT1_:
	.zero		4434


//--------------------- .nv.constant0._ZN2at6native61_GLOBAL__N__44eb8e94_28_ForeachBinaryOpScalarList_cu_dda10a6925multi_tensor_apply_kernelINS1_28TensorListScalarListMetadataIN3c107complexIdEELi1EEENS1_25BinaryOpScalarListFunctorIS6_Li1ELi1ELi0EEEJNS1_13power_functorIS6_EEEEEvT_T0_DpT1_ --------------------------
	.section	.nv.constant0._ZN2at6native61_GLOBAL__N__44eb8e94_28_ForeachBinaryOpScalarList_cu_dda10a6925multi_tensor_apply_kernelINS1_28TensorListScalarListMetadataIN3c107complexIdEELi1EEENS1_25BinaryOpScalarListFunctorIS6_Li1ELi1ELi0EEEJNS1_13power_functorIS6_EEEEEvT_T0_DpT1_,"a",@progbits
	.sectionflags	@""
	.align	4
.nv.constant0._ZN2at6native61_GLOBAL__N__44eb8e94_28_ForeachBinaryOpScalarList_cu_dda10a6925multi_tensor_apply_kernelINS1_28TensorListScalarListMetadataIN3c107complexIdEELi1EEENS1_25BinaryOpScalarListFunctorIS6_Li1ELi1ELi0EEEJNS1_13power_functorIS6_EEEEEvT_T0_DpT1_:
	.zero		4434


//--------------------- .nv.constant0._ZN2at6native61_GLOBAL__N__44eb8e94_28_ForeachBinaryOpScalarList_cu_dda10a6925multi_tensor_apply_kernelINS1_28TensorListScalarListMetadataIfLi1EEENS1_25BinaryOpScalarListFunctorIfLi1ELi1ELi0EEEJNS1_13power_functorIfEEEEEvT_T0_DpT1_ --------------------------
	.section	.nv.constant0._ZN2at6native61_GLOBAL__N__44eb8e94_28_ForeachBinaryOpScalarList_cu_dda10a6925multi_tensor_apply_kernelINS1_28TensorListScalarListMetadataIfLi1EEENS1_25BinaryOpScalarListFunctorIfLi1ELi1ELi0EEEJNS1_13power_functorIfEEEEEvT_T0_DpT1_,"a",@progbits
	.sectionflags	@""
	.align	4
.nv.constant0._ZN2at6native61_GLOBAL__N__44eb8e94_28_ForeachBinaryOpScalarList_cu_dda10a6925multi_tensor_apply_kernelINS1_28TensorListScalarListMetadataIfLi1EEENS1_25BinaryOpScalarListFunctorIfLi1ELi1ELi0EEEJNS1_13power_functorIfEEEEEvT_T0_DpT1_:
	.zero		4050


//--------------------- .nv.constant0._ZN2at6native61_GLOBAL__N__44eb8e94_28_ForeachBinaryOpScalarList_cu_dda10a6925multi_tensor_apply_kernelINS1_28TensorListScalarListMetadataIdLi1EEENS1_25BinaryOpScalarListFunctorIdLi1ELi1ELi0EEEJNS1_13power_functorIdEEEEEvT_T0_DpT1_ --------------------------
	.section	.nv.constant0._ZN2at6native61_GLOBAL__N__44eb8e94_28_ForeachBinaryOpScalarList_cu_dda10a6925multi_tensor_apply_kernelINS1_28TensorListScalarListMetadataIdLi1EEENS1_25BinaryOpScalarListFunctorIdLi1ELi1ELi0EEEJNS1_13power_functorIdEEEEEvT_T0_DpT1_,"a",@progbits
	.sectionflags	@""
	.align	4
.nv.constant0._ZN2at6native61_GLOBAL__N__44eb8e94_28_ForeachBinaryOpScalarList_cu_dda10a6925multi_tensor_apply_kernelINS1_28TensorListScalarListMetadataIdLi1EEENS1_25BinaryOpScalarListFunctorIdLi1ELi1ELi0EEEJNS1_13power_functorIdEEEEEvT_T0_DpT1_:
	.zero		4434


//--------------------- .nv.constant0._ZN2at6native61_GLOBAL__N__44eb8e94_28_ForeachBinaryOpScalarList_cu_dda10a6925multi_tensor_apply_kernelINS1_28TensorListScalarListMetadataIsLi1EEENS1_25BinaryOpScalarListFunctorIsLi1ELi1ELi0EEEJNS1_13power_functorIsEEEEEvT_T0_DpT1_ --------------------------
	.section	.nv.constant0._ZN2at6native61_GLOBAL__N__44eb8e94_28_ForeachBinaryOpScalarList_cu_dda10a6925multi_tensor_apply_kernelINS1_28TensorListScalarListMetadataIsLi1EEENS1_25BinaryOpScalarListFunctorIsLi1ELi1ELi0EEEJNS1_13power_functorIsEEEEEvT_T0_DpT1_,"a",@progbits
	.sectionflags	@""
	.align	4
.nv.constant0._ZN2at6native61_GLOBAL__N__44eb8e94_28_ForeachBinaryOpScalarList_cu_dda10a6925multi_tensor_apply_kernelINS1_28TensorListScalarListMetadataIsLi1EEENS1_25BinaryOpScalarListFunctorIsLi1ELi1ELi0EEEJNS1_13power_functorIsEEEEEvT_T0_DpT1_:
	.zero		3858


//--------------------- .nv.constant0._ZN2at6native61_GLOBAL__N__44eb8e94_28_ForeachBinaryOpScalarList_cu_dda10a6925multi_tensor_apply_kernelINS1_28TensorListScalarListMetadataIlLi1EEENS1_25BinaryOpScalarListFunctorIlLi1ELi1ELi0EEEJNS1_13power_functorIlEEEEEvT_T0_DpT1_ --------------------------
	.section	.nv.constant0._ZN2at6native61_GLOBAL__N__44eb8e94_28_ForeachBinaryOpScalarList_cu_dda10a6925multi_tensor_apply_kernelINS1_28TensorListScalarListMetadataIlLi1EEENS1_25BinaryOpScalarListFunctorIlLi1ELi1ELi0EEEJNS1_13power_functorIlEEEEEvT_T0_DpT1_,"a",@progbits
	.sectionflags	@""
	.align	4
.nv.constant0._ZN2at6native61_GLOBAL__N__44eb8e94_28_ForeachBinaryOpScalarList_cu_dda10a6925multi_tensor_apply_kernelINS1_28TensorListScalarListMetadataIlLi1EEENS1_25BinaryOpScalarListFunctorIlLi1ELi1ELi0EEEJNS1_13power_functorIlEEEEEvT_T0_DpT1_:
	.zero		4434


//--------------------- .nv.constant0._ZN2at6native61_GLOBAL__N__44eb8e94_28_ForeachBinaryOpScalarList_cu_dda10a6925multi_tensor_apply_kernelINS1_28TensorListScalarListMetadataIiLi1EEENS1_25BinaryOpScalarListFunctorIiLi1ELi1ELi0EEEJNS1_13power_functorIiEEEEEvT_T0_DpT1_ --------------------------
	.section	.nv.constant0._ZN2at6native61_GLOBAL__N__44eb8e94_28_ForeachBinaryOpScalarList_cu_dda10a6925multi_tensor_apply_kernelINS1_28TensorListScalarListMetadataIiLi1EEENS1_25BinaryOpScalarListFunctorIiLi1ELi1ELi0EEEJNS1_13power_functorIiEEEEEvT_T0_DpT1_,"a",@progbits
	.sectionflags	@""
	.align	4
.nv.constant0._ZN2at6native61_GLOBAL__N__44eb8e94_28_ForeachBinaryOpScalarList_cu_dda10a6925multi_tensor_apply_kernelINS1_28TensorListScalarListMetadataIiLi1EEENS1_25BinaryOpScalarListFunctorIiLi1ELi1ELi0EEEJNS1_13power_functorIiEEEEEvT_T0_DpT1_:
	.zero		4050


//--------------------- .nv.constant0._ZN2at6native61_GLOBAL__N__44eb8e94_28_ForeachBinaryOpScalarList_cu_dda10a6925multi_tensor_apply_kernelINS1_28TensorListScalarListMetadataIaLi1EEENS1_25BinaryOpScalarListFunctorIaLi1ELi1ELi0EEEJNS1_13power_functorIaEEEEEvT_T0_DpT1_ --------------------------
	.section	.nv.constant0._ZN2at6native61_GLOBAL__N__44eb8e94_28_ForeachBinaryOpScalarList_cu_dda10a6925multi_tensor_apply_kernelINS1_28TensorListScalarListMetadataIaLi1EEENS1_25BinaryOpScalarListFunctorIaLi1ELi1ELi0EEEJNS1_13power_functorIaEEEEEvT_T0_DpT1_,"a",@progbits
	.sectionflags	@""
	.align	4
.nv.constant0._ZN2at6native61_GLOBAL__N__44eb8e94_28_ForeachBinaryOpScalarList_cu_dda10a6925multi_tensor_apply_kernelINS1_28TensorListScalarListMetadataIaLi1EEENS1_25BinaryOpScalarListFunctorIaLi1ELi1ELi0EEEJNS1_13power_functorIaEEEEEvT_T0_DpT1_:
	.zero		3762


//--------------------- .nv.constant0._ZN2at6native61_GLOBAL__N__44eb8e94_28_ForeachBinaryOpScalarList_cu_dda10a6925multi_tensor_apply_kernelINS1_28TensorListScalarListMetadataIhLi1EEENS1_25BinaryOpScalarListFunctorIhLi1ELi1ELi0EEEJNS1_13power_functorIhEEEEEvT_T0_DpT1_ --------------------------
	.section	.nv.constant0._ZN2at6native61_GLOBAL__N__44eb8e94_28_ForeachBinaryOpScalarList_cu_dda10a6925multi_tensor_apply_kernelINS1_28TensorListScalarListMetadataIhLi1EEENS1_25BinaryOpScalarListFunctorIhLi1ELi1ELi0EEEJNS1_13power_functorIhEEEEEvT_T0_DpT1_,"a",@progbits
	.sectionflags	@""
	.align	4
.nv.constant0._ZN2at6native61_GLOBAL__N__44eb8e94_28_ForeachBinaryOpScalarList_cu_dda10a6925multi_tensor_apply_kernelINS1_28TensorListScalarListMetadataIhLi1EEENS1_25BinaryOpScalarListFunctorIhLi1ELi1ELi0EEEJNS1_13power_functorIhEEEEEvT_T0_DpT1_:
	.zero		3762


//--------------------- .nv.constant0._ZN2at6native61_GLOBAL__N__44eb8e94_28_ForeachBinaryOpScalarList_cu_dda10a6925multi_tensor_apply_kernelINS1_28TensorListScalarListMetadataIfLi2EEENS1_25BinaryOpScalarListFunctorIN3c108BFloat16ELi2ELi1ELi1EEEJSt7dividesIfEEEEvT_T0_DpT1_ --------------------------
	.section	.nv.constant0._ZN2at6native61_GLOBAL__N__44eb8e94_28_ForeachBinaryOpScalarList_cu_dda10a6925multi_tensor_apply_kernelINS1_28TensorListScalarListMetadataIfLi2EEENS1_25BinaryOpScalarListFunctorIN3c108BFloat16ELi2ELi1ELi1EEEJSt7dividesIfEEEEvT_T0_DpT1_,"a",@progbits
	.sectionflags	@""
	.align	4
.nv.constant0._ZN2at6native61_GLOBAL__N__44eb8e94_28_ForeachBinaryOpScalarList_cu_dda10a6925multi_tensor_apply_kernelINS1_28TensorListScalarListMetadataIfLi2EEENS1_25BinaryOpScalarListFunctorIN3c108BFloat16ELi2ELi1ELi1EEEJSt7dividesIfEEEEvT_T0_DpT1_:
	.zero		3922


//--------------------- .nv.constant0._ZN2at6native61_GLOBAL__N__44eb8e94_28_ForeachBinaryOpScalarList_cu_dda10a6925multi_tensor_apply_kernelINS1_28TensorListScalarListMetadataIfLi2EEENS1_25BinaryOpScalarListFunctorIN3c104HalfELi2ELi1ELi1EEEJSt7dividesIfEEEEvT_T0_DpT1_ --------------------------
	.section	.nv.constant0._ZN2at6native61_GLOBAL__N__44eb8e94_28_ForeachBinaryOpScalarList_cu_dda10a6925multi_tensor_apply_kernelINS1_28TensorListScalarListMetadataIfLi2EEENS1_25BinaryOpScalarListFunctorIN3c104HalfELi2ELi1ELi1EEEJSt7dividesIfEEEEvT_T0_DpT1_,"a",@progbits
	.sectionflags	@""
	.align	4
.nv.constant0._ZN2at6native61_GLOBAL__N__44eb8e94_28_ForeachBinaryOpScalarList_cu_dda10a6925multi_tensor_apply_kernelINS1_28TensorListScalarListMetadataIfLi2EEENS1_25BinaryOpScalarListFunctorIN3c104HalfELi2ELi1ELi1EEEJSt7dividesIfEEEEvT_T0_DpT1_:
	.zero		3922


//--------------------- .nv.constant0._ZN2at6native61_GLOBAL__N__44eb8e94_28_ForeachBinaryOpScalarList_cu_dda10a6925multi_tensor_apply_kernelINS1_28TensorListScalarListMetadataIbLi2EEENS1_25BinaryOpScalarListFunctorIbLi2ELi1ELi1EEEJSt7dividesIbEEEEvT_T0_DpT1_ --------------------------
	.section	.nv.constant0._ZN2at6native61_GLOBAL__N__44eb8e94_28_ForeachBinaryOpScalarList_cu_dda10a6925multi_tensor_apply_kernelINS1_28TensorListScalarListMetadataIbLi2EEENS1_25BinaryOpScalarListFunctorIbLi2ELi1ELi1EEEJSt7dividesIbEEEEvT_T0_DpT1_,"a",@progbits
	.sectionflags	@""
	.align	4
.nv.constant0._ZN2at6native61_GLOBAL__N__44eb8e94_28_ForeachBinaryOpScalarList_cu_dda10a6925multi_tensor_apply_kernelINS1_28TensorListScalarListMetadataIbLi2EEENS1_25BinaryOpScalarListFunctorIbLi2ELi1ELi1EEEJSt7dividesIbEEEEvT_T0_DpT1_:
	.zero		3730


//--------------------- .nv.constant0._ZN2at6native61_GLOBAL__N__44eb8e94_28_ForeachBinaryOpScalarList_cu_dda10a6925multi_tensor_apply_kernelINS1_28TensorListScalarListMetadataIN3c107complexIfEELi2EEENS1_25BinaryOpScalarListFunctorIS6_Li2ELi1ELi1EEEJSt7dividesIS6_EEEEvT_T0_DpT1_ --------------------------
	.section	.nv.constant0._ZN2at6native61_GLOBAL__N__44eb8e94_28_ForeachBinaryOpScalarList_cu_dda10a6925multi_tensor_apply_kernelINS1_28TensorListScalarListMetadataIN3c107complexIfEELi2EEENS1_25BinaryOpScalarListFunctorIS6_Li2ELi1ELi1EEEJSt7dividesIS6_EEEEvT_T0_DpT1_,"a",@progbits
	.sectionflags	@""
	.align	4
.nv.constant0._ZN2at6native61_GLOBAL__N__44eb8e94_28_ForeachBinaryOpScalarList_cu_dda10a6925multi_tensor_apply_kernelINS1_28TensorListScalarListMetadataIN3c107complexIfEELi2EEENS1_25BinaryOpScalarListFunctorIS6_Li2ELi1ELi1EEEJSt7dividesIS6_EEEEvT_T0_DpT1_:
	.zero		4178


//--------------------- .nv.constant0._ZN2at6native61_GLOBAL__N__44eb8e94_28_ForeachBinaryOpScalarList_cu_dda10a6925multi_tensor_apply_kernelINS1_28TensorListScalarListMetadataIN3c107complexIdEELi2EEENS1_25BinaryOpScalarListFunctorIS6_Li2ELi1ELi1EEEJSt7dividesIS6_EEEEvT_T0_DpT1_ --------------------------
	.section	.nv.constant0._ZN2at6native61_GLOBAL__N__44eb8e94_28_ForeachBinaryOpScalarList_cu_dda10a6925multi_tensor_apply_kernelINS1_28TensorListScalarListMetadataIN3c107complexIdEELi2EEENS1_25BinaryOpScalarListFunctorIS6_Li2ELi1ELi1EEEJSt7dividesIS6_EEEEvT_T0_DpT1_,"a",@progbits
	.sectionflags	@""
	.align	4
.nv.constant0._ZN2at6native61_GLOBAL__N__44eb8e94_28_ForeachBinaryOpScalarList_cu_dda10a6925multi_tensor_apply_kernelINS1_28TensorListScalarListMetadataIN3c107complexIdEELi2EEENS1_25BinaryOpScalarListFunctorIS6_Li2ELi1ELi1EEEJSt7dividesIS6_EEEEvT_T0_DpT1_:
	.zero		4530


//--------------------- .nv.constant0._ZN2at6native61_GLOBAL__N__44eb8e94_28_ForeachBinaryOpScalarList_cu_dda10a6925multi_tensor_apply_kernelINS1_28TensorListScalarListMetadataIfLi2EEENS1_25BinaryOpScalarListFunctorIfLi2ELi1ELi1EEEJSt7dividesIfEEEEvT_T0_DpT1_ --------------------------
	.section	.nv.constant0._ZN2at6native61_GLOBAL__N__44eb8e94_28_ForeachBinaryOpScalarList_cu_dda10a6925multi_tensor_apply_kernelINS1_28TensorListScalarListMetadataIfLi2EEENS1_25BinaryOpScalarListFunctorIfLi2ELi1ELi1EEEJSt7dividesIfEEEEvT_T0_DpT1_,"a",@progbits
	.sectionflags	@""
	.align	4
.nv.constant0._ZN2at6native61_GLOBAL__N__44eb8e94_28_ForeachBinaryOpScalarList_cu_dda10a6925multi_tensor_apply_kernelINS1_28TensorListScalarListMetadataIfLi2EEENS1_25BinaryOpScalarListFunctorIfLi2ELi1ELi1EEEJSt7dividesIfEEEEvT_T0_DpT1_:
	.zero		3922


//--------------------- .nv.constant0._ZN2at6native61_GLOBAL__N__44eb8e94_28_ForeachBinaryOpScalarList_cu_dda10a6925multi_tensor_apply_kernelINS1_28TensorListScalarListMetadataIdLi2EEENS1_25BinaryOpScalarListFunctorIdLi2ELi1ELi1EEEJSt7dividesIdEEEEvT_T0_DpT1_ --------------------------
	.section	.nv.constant0._ZN2at6native61_GLOBAL__N__44eb8e94_28_ForeachBinaryOpScalarList_cu_dda10a6925multi_tensor_apply_kernelINS1_28TensorListScalarListMetadataIdLi2EEENS1_25BinaryOpScalarListFunctorIdLi2ELi1ELi1EEEJSt7dividesIdEEEEvT_T0_DpT1_,"a",@progbits
	.sectionflags	@""
	.align	4
.nv.constant0._ZN2at6native61_GLOBAL__N__44eb8e94_28_ForeachBinaryOpScalarList_cu_dda10a6925multi_tensor_apply_kernelINS1_28TensorListScalarListMetadataIdLi2EEENS1_25BinaryOpScalarListFunctorIdLi2ELi1ELi1EEEJSt7dividesIdEEEEvT_T0_DpT1_:
	.zero		4178


//--------------------- .nv.constant0._ZN2at6native61_GLOBAL__N__44eb8e94_28_ForeachBinaryOpScalarList_cu_dda10a6925multi_tensor_apply_kernelINS1_28TensorListScalarListMetadataIsLi2EEENS1_25BinaryOpScalarListFunctorIsLi2ELi1ELi1EEEJSt7dividesIsEEEEvT_T0_DpT1_ --------------------------
	.section	.nv.constant0._ZN2at6native61_GLOBAL__N__44eb8e94_28_ForeachBinaryOpScalarList_cu_dda10a6925multi_tensor_apply_kernelINS1_28TensorListScalarListMetadataIsLi2EEENS1_25BinaryOpScalarListFunctorIsLi2ELi1ELi1EEEJSt7dividesIsEEEEvT_T0_DpT1_,"a",@progbits
	.sectionflags	@""
	.align	4
.nv.constant0._ZN2at6native61_GLOBAL__N__44eb8e94_28_ForeachBinaryOpScalarList_cu_dda10a6925multi_tensor_apply_kernelINS1_28TensorListScalarListMetadataIsLi2EEENS1_25BinaryOpScalarListFunctorIsLi2ELi1ELi1EEEJSt7dividesIsEEEEvT_T0_DpT1_:
	.zero		3794


//--------------------- .nv.constant0._ZN2at6native61_GLOBAL__N__44eb8e94_28_ForeachBinaryOpScalarList_cu_dda10a6925multi_tensor_apply_kernelINS1_28TensorListScalarListMetadataIlLi2EEENS1_25BinaryOpScalarListFunctorIlLi2ELi1ELi1EEEJSt7dividesIlEEEEvT_T0_DpT1_ --------------------------
	.section	.nv.constant0._ZN2at6native61_GLOBAL__N__44eb8e94_28_ForeachBinaryOpScalarList_cu_dda10a6925multi_tensor_apply_kernelINS1_28TensorListScalarListMetadataIlLi2EEENS1_25BinaryOpScalarListFunctorIlLi2ELi1ELi1EEEJSt7dividesIlEEEEvT_T0_DpT1_,"a",@progbits
	.sectionflags	@""
	.align	4
.nv.constant0._ZN2at6native61_GLOBAL__N__44eb8e94_28_ForeachBinaryOpScalarList_cu_dda10a6925multi_tensor_apply_kernelINS1_28TensorListScalarListMetadataIlLi2EEENS1_25BinaryOpScalarListFunctorIlLi2ELi1ELi1EEEJSt7dividesIlEEEEvT_T0_DpT1_:
	.zero		4178


//--------------------- .nv.constant0._ZN2at6native61_GLOBAL__N__44eb8e94_28_ForeachBinaryOpScalarList_cu_dda10a6925multi_tensor_apply_kernelINS1_28TensorListScalarListMetadataIiLi2EEENS1_25BinaryOpScalarListFunctorIiLi2ELi1ELi1EEEJSt7dividesIiEEEEvT_T0_DpT1_ --------------------------
	.section	.nv.constant0._ZN2at6native61_GLOBAL__N__44eb8e94_28_ForeachBinaryOpScalarList_cu_dda10a6925multi_tensor_apply_kernelINS1_28TensorListScalarListMetadataIiLi2EEENS1_25BinaryOpScalarListFunctorIiLi2ELi1ELi1EEEJSt7dividesIiEEEEvT_T0_DpT1_,"a",@progbits
	.sectionflags	@""
	.align	4
.nv.constant0._ZN2at6native61_GLOBAL__N__44eb8e94_28_ForeachBinaryOpScalarList_cu_dda10a6925multi_tensor_apply_kernelINS1_28TensorListScalarListMetadataIiLi2EEENS1_25BinaryOpScalarListFunctorIiLi2ELi1ELi1EEEJSt7dividesIiEEEEvT_T0_DpT1_:
	.zero		3922


//--------------------- .nv.constant0._ZN2at6native61_GLOBAL__N__44eb8e94_28_ForeachBinaryOpScalarList_cu_dda10a6925multi_tensor_apply_kernelINS1_28TensorListScalarListMetadataIaLi2EEENS1_25BinaryOpScalarListFunctorIaLi2ELi1ELi1EEEJSt7dividesIaEEEEvT_T0_DpT1_ --------------------------
	.section	.nv.constant0._ZN2at6native61_GLOBAL__N__44eb8e94_28_ForeachBinaryOpScalarList_cu_dda10a6925multi_tensor_apply_kernelINS1_28TensorListScalarListMetadataIaLi2EEENS1_25BinaryOpScalarListFunctorIaLi2ELi1ELi1EEEJSt7dividesIaEEEEvT_T0_DpT1_,"a",@progbits
	.sectionflags	@""
	.align	4
.nv.constant0._ZN2at6native61_GLOBAL__N__44eb8e94_28_ForeachBinaryOpScalarList_cu_dda10a6925multi_tensor_apply_kernelINS1_28TensorListScalarListMetadataIaLi2EEENS1_25BinaryOpScalarListFunctorIaLi2ELi1ELi1EEEJSt7dividesIaEEEEvT_T0_DpT1_:
	.zero		3730


//--------------------- .nv.constant0._ZN2at6native61_GLOBAL__N__44eb8e94_28_ForeachBinaryOpScalarList_cu_dda10a6925multi_tensor_apply_kernelINS1_28TensorListScalarListMetadataIhLi2EEENS1_25BinaryOpScalarListFunctorIhLi2ELi1ELi1EEEJSt7dividesIhEEEEvT_T0_DpT1_ --------------------------
	.section	.nv.constant0._ZN2at6native61_GLOBAL__N__44eb8e94_28_ForeachBinaryOpScalarList_cu_dda10a6925multi_tensor_apply_kernelINS1_28TensorListScalarListMetadataIhLi2EEENS1_25BinaryOpScalarListFunctorIhLi2ELi1ELi1EEEJSt7dividesIhEEEEvT_T0_DpT1_,"a",@progbits
	.sectionflags	@""
	.align	4
.nv.constant0._ZN2at6native61_GLOBAL__N__44eb8e94_28_ForeachBinaryOpScalarList_cu_dda10a6925multi_tensor_apply_kernelINS1_28TensorListScalarListMetadataIhLi2EEENS1_25BinaryOpScalarListFunctorIhLi2ELi1ELi1EEEJSt7dividesIhEEEEvT_T0_DpT1_:
	.zero		3730


//--------------------- .nv.constant0._ZN2at6native61_GLOBAL__N__44eb8e94_28_ForeachBinaryOpScalarList_cu_dda10a6925multi_tensor_apply_kernelINS1_28TensorListScalarListMetadataIfLi1EEENS1_25BinaryOpScalarListFunctorIN3c108BFloat16ELi1ELi1ELi0EEEJSt7dividesIfEEEEvT_T0_DpT1_ --------------------------
	.section	.nv.constant0._ZN2at6native61_GLOBAL__N__44eb8e94_28_ForeachBinaryOpScalarList_cu_dda10a6925multi_tensor_apply_kernelINS1_28TensorListScalarListMetadataIfLi1EEENS1_25BinaryOpScalarListFunctorIN3c108BFloat16ELi1ELi1ELi0EEEJSt7dividesIfEEEEvT_T0_DpT1_,"a",@progbits
	.sectionflags	@""
	.align	4
.nv.constant0._ZN2at6native61_GLOBAL__N__44eb8e94_28_ForeachBinaryOpScalarList_cu_dda10a6925multi_tensor_apply_kernelINS1_28TensorListScalarListMetadataIfLi1EEENS1_25BinaryOpScalarListFunctorIN3c108BFloat16ELi1ELi1ELi0EEEJSt7dividesIfEEEEvT_T0_DpT1_:
	.zero		4050


//--------------------- .nv.constant0._ZN2at6native61_GLOBAL__N__44eb8e94_28_ForeachBinaryOpScalarList_cu_dda10a6925multi_tensor_apply_kernelINS1_28TensorListScalarListMetadataIfLi1EEENS1_25BinaryOpScalarListFunctorIN3c104HalfELi1ELi1ELi0EEEJSt7dividesIfEEEEvT_T0_DpT1_ --------------------------
	.section	.nv.constant0._ZN2at6native61_GLOBAL__N__44eb8e94_28_ForeachBinaryOpScalarList_cu_dda10a6925multi_tensor_apply_kernelINS1_28TensorListScalarListMetadataIfLi1EEENS1_25BinaryOpScalarListFunctorIN3c104HalfELi1ELi1ELi0EEEJSt7dividesIfEEEEvT_T0_DpT1_,"a",@progbits
	.sectionflags	@""
	.align	4
.nv.constant0._ZN2at6native61_GLOBAL__N__44eb8e94_28_ForeachBinaryOpScalarList_cu_dda10a6925multi_tensor_apply_kernelINS1_28TensorListScalarListMetadataIfLi1EEENS1_25BinaryOpScalarListFunctorIN3c104HalfELi1ELi1ELi0EEEJSt7dividesIfEEEEvT_T0_DpT1_:
	.zero		4050


//--------------------- .nv.constant0._ZN2at6native61_GLOBAL__N__44eb8e94_28_ForeachBinaryOpScalarList_cu_dda10a6925multi_tensor_apply_kernelINS1_28TensorListScalarListMetadataIbLi1EEENS1_25BinaryOpScalarListFunctorIbLi1ELi1ELi0EEEJSt7dividesIbEEEEvT_T0_DpT1_ --------------------------
	.section	.nv.constant0._ZN2at6native61_GLOBAL__N__44eb8e94_28_ForeachBinaryOpScalarList_cu_dda10a6925multi_tensor_apply_kernelINS1_28TensorListScalarListMetadataIbLi1EEENS1_25BinaryOpScalarListFunctorIbLi1ELi1ELi0EEEJSt7dividesIbEEEEvT_T0_DpT1_,"a",@progbits
	.sectionflags	@""
	.align	4
.nv.constant0._ZN2at6native61_GLOBAL__N__44eb8e94_28_ForeachBinaryOpScalarList_cu_dda10a6925multi_tensor_apply_kernelINS1_28TensorListScalarListMetadataIbLi1EEENS1_25BinaryOpScalarListFunctorIbLi1ELi1ELi0EEEJSt7dividesIbEEEEvT_T0_DpT1_:
	.zero		3762


//--------------------- .nv.constant0._ZN2at6native61_GLOBAL__N__44eb8e94_28_ForeachBinaryOpScalarList_cu_dda10a6925multi_tensor_apply_kernelINS1_28TensorListScalarListMetadataIN3c107complexIfEELi1EEENS1_25BinaryOpScalarListFunctorIS6_Li1ELi1ELi0EEEJSt7dividesIS6_EEEEvT_T0_DpT1_ --------------------------
	.section	.nv.constant0._ZN2at6native61_GLOBAL__N__44eb8e94_28_ForeachBinaryOpScalarList_cu_dda10a6925multi_tensor_apply_kernelINS1_28TensorListScalarListMetadataIN3c107complexIfEELi1EEENS1_25BinaryOpScalarListFunctorIS6_Li1ELi1ELi0EEEJSt7dividesIS6_EEEEvT_T0_DpT1_,"a",@progbits
	.sectionflags	@""
	.align	4
.nv.constant0._ZN2at6native61_GLOBAL__N__44eb8e94_28_ForeachBinaryOpScalarList_cu_dda10a6925multi_tensor_apply_kernelINS1_28TensorListScalarListMetadataIN3c107complexIfEELi1EEENS1_25BinaryOpScalarListFunctorIS6_Li1ELi1ELi0EEEJSt7dividesIS6_EEEEvT_T0_DpT1_:
	.zero		4434


//--------------------- .nv.constant0._ZN2at6native61_GLOBAL__N__44eb8e94_28_ForeachBinaryOpScalarList_cu_dda10a6925multi_tensor_apply_kernelINS1_28TensorListScalarListMetadataIN3c107complexIdEELi1EEENS1_25BinaryOpScalarListFunctorIS6_Li1ELi1ELi0EEEJSt7dividesIS6_EEEEvT_T0_DpT1_ --------------------------
	.section	.nv.constant0._ZN2at6native61_GLOBAL__N__44eb8e94_28_ForeachBinaryOpScalarList_cu_dda10a6925multi_tensor_apply_kernelINS1_28TensorListScalarListMetadataIN3c107complexIdEELi1EEENS1_25BinaryOpScalarListFunctorIS6_Li1ELi1ELi0EEEJSt7dividesIS6_EEEEvT_T0_DpT1_,"a",@progbits
	.sectionflags	@""
	.align	4
.nv.constant0._ZN2at6native61_GLOBAL__N__44eb8e94_28_ForeachBinaryOpScalarList_cu_dda10a6925multi_tensor_apply_kernelINS1_28TensorListScalarListMetadataIN3c107complexIdEELi1EEENS1_25BinaryOpScalarListFunctorIS6_Li1ELi1ELi0EEEJSt7dividesIS6_EEEEvT_T0_DpT1_:
	.zero		4434


//--------------------- .nv.constant0._ZN2at6native61_GLOBAL__N__44eb8e94_28_ForeachBinaryOpScalarList_cu_dda10a6925multi_tensor_apply_kernelINS1_28TensorListScalarListMetadataIfLi1EEENS1_25BinaryOpScalarListFunctorIfLi1ELi1ELi0EEEJSt7dividesIfEEEEvT_T0_DpT1_ --------------------------
	.section	.nv.constant0._ZN2at6native61_GLOBAL__N__44eb8e94_28_ForeachBinaryOpScalarList_cu_dda10a6925multi_tensor_apply_kernelINS1_28TensorListScalarListMetadataIfLi1EEENS1_25BinaryOpScalarListFunctorIfLi1ELi1ELi0EEEJSt7dividesIfEEEEvT_T0_DpT1_,"a",@progbits
	.sectionflags	@""
	.align	4
.nv.constant0._ZN2at6native61_GLOBAL__N__44eb8e94_28_ForeachBinaryOpScalarList_cu_dda10a6925multi_tensor_apply_kernelINS1_28TensorListScalarListMetadataIfLi1EEENS1_25BinaryOpScalarListFunctorIfLi1ELi1ELi0EEEJSt7dividesIfEEEEvT_T0_DpT1_:
	.zero		4050


//--------------------- .nv.constant0._ZN2at6native61_GLOBAL__N__44eb8e94_28_ForeachBinaryOpScalarList_cu_dda10a6925multi_tensor_apply_kernelINS1_28TensorListScalarListMetadataIdLi1EEENS1_25BinaryOpScalarListFunctorIdLi1ELi1ELi0EEEJSt7dividesIdEEEEvT_T0_DpT1_ --------------------------
	.section	.nv.constant0._ZN2at6native61_GLOBAL__N__44eb8e94_28_ForeachBinaryOpScalarList_cu_dda10a6925multi_tensor_apply_kernelINS1_28TensorListScalarListMetadataIdLi1EEENS1_25BinaryOpScalarListFunctorIdLi1ELi1ELi0EEEJSt7dividesIdEEEEvT_T0_DpT1_,"a",@progbits
	.sectionflags	@""
	.align	4
.nv.constant0._ZN2at6native61_GLOBAL__N__44eb8e94_28_ForeachBinaryOpScalarList_cu_dda10a6925multi_tensor_apply_kernelINS1_28TensorListScalarListMetadataIdLi1EEENS1_25BinaryOpScalarListFunctorIdLi1ELi1ELi0EEEJSt7dividesIdEEEEvT_T0_DpT1_:
	.zero		4434


//--------------------- .nv.constant0._ZN2at6native61_GLOBAL__N__44eb8e94_28_ForeachBinaryOpScalarList_cu_dda10a6925multi_tensor_apply_kernelINS1_28TensorListScalarListMetadataIsLi1EEENS1_25BinaryOpScalarListFunctorIsLi1ELi1ELi0EEEJSt7dividesIsEEEEvT_T0_DpT1_ --------------------------
	.section	.nv.constant0._ZN2at6native61_GLOBAL__N__44eb8e94_28_ForeachBinaryOpScalarList_cu_dda10a6925multi_tensor_apply_kernelINS1_28TensorListScalarListMetadataIsLi1EEENS1_25BinaryOpScalarListFunctorIsLi1ELi1ELi0EEEJSt7dividesIsEEEEvT_T0_DpT1_,"a",@progbits
	.sectionflags	@""
	.align	4
.nv.constant0._ZN2at6native61_GLOBAL__N__44eb8e94_28_ForeachBinaryOpScalarList_cu_dda10a6925multi_tensor_apply_kernelINS1_28TensorListScalarListMetadataIsLi1EEENS1_25BinaryOpScalarListFunctorIsLi1ELi1ELi0EEEJSt7dividesIsEEEEvT_T0_DpT1_:
	.zero		3858


//--------------------- .nv.constant0._ZN2at6native61_GLOBAL__N__44eb8e94_28_ForeachBinaryOpScalarList_cu_dda10a6925multi_tensor_apply_kernelINS1_28TensorListScalarListMetadataIlLi1EEENS1_25BinaryOpScalarListFunctorIlLi1ELi1ELi0EEEJSt7dividesIlEEEEvT_T0_DpT1_ --------------------------
	.section	.nv.constant0._ZN2at6native61_GLOBAL__N__44eb8e94_28_ForeachBinaryOpScalarList_cu_dda10a6925multi_tensor_apply_kernelINS1_28TensorListScalarListMetadataIlLi1EEENS1_25BinaryOpScalarListFunctorIlLi1ELi1ELi0EEEJSt7dividesIlEEEEvT_T0_DpT1_,"a",@progbits
	.sectionflags	@""
	.align	4
.nv.constant0._ZN2at6native61_GLOBAL__N__44eb8e94_28_ForeachBinaryOpScalarList_cu_dda10a6925multi_tensor_apply_kernelINS1_28TensorListScalarListMetadataIlLi1EEENS1_25BinaryOpScalarListFunctorIlLi1ELi1ELi0EEEJSt7dividesIlEEEEvT_T0_DpT1_:
	.zero		4434


//--------------------- .nv.constant0._ZN2at6native61_GLOBAL__N__44eb8e94_28_ForeachBinaryOpScalarList_cu_dda10a6925multi_tensor_apply_kernelINS1_28TensorListScalarListMetadataIiLi1EEENS1_25BinaryOpScalarListFunctorIiLi1ELi1ELi0EEEJSt7dividesIiEEEEvT_T0_DpT1_ --------------------------
	.section	.nv.constant0._ZN2at6native61_GLOBAL__N__44eb8e94_28_ForeachBinaryOpScalarList_cu_dda10a6925multi_tensor_apply_kernelINS1_28TensorListScalarListMetadataIiLi1EEENS1_25BinaryOpScalarListFunctorIiLi1ELi1ELi0EEEJSt7dividesIiEEEEvT_T0_DpT1_,"a",@progbits
	.sectionflags	@""
	.align	4
.nv.constant0._ZN2at6native61_GLOBAL__N__44eb8e94_28_ForeachBinaryOpScalarList_cu_dda10a6925multi_tensor_apply_kernelINS1_28TensorListScalarListMetadataIiLi1EEENS1_25BinaryOpScalarListFunctorIiLi1ELi1ELi0EEEJSt7dividesIiEEEEvT_T0_DpT1_:
	.zero		4050


//--------------------- .nv.constant0._ZN2at6native61_GLOBAL__N__44eb8e94_28_ForeachBinaryOpScalarList_cu_dda10a6925multi_tensor_apply_kernelINS1_28TensorListScalarListMetadataIaLi1EEENS1_25BinaryOpScalarListFunctorIaLi1ELi1ELi0EEEJSt7dividesIaEEEEvT_T0_DpT1_ --------------------------
	.section	.nv.constant0._ZN2at6native61_GLOBAL__N__44eb8e94_28_ForeachBinaryOpScalarList_cu_dda10a6925multi_tensor_apply_kernelINS1_28TensorListScalarListMetadataIaLi1EEENS1_25BinaryOpScalarListFunctorIaLi1ELi1ELi0EEEJSt7dividesIaEEEEvT_T0_DpT1_,"a",@progbits
	.sectionflags	@""
	.align	4
.nv.constant0._ZN2at6native61_GLOBAL__N__44eb8e94_28_ForeachBinaryOpScalarList_cu_dda10a6925multi_tensor_apply_kernelINS1_28TensorListScalarListMetadataIaLi1EEENS1_25BinaryOpScalarListFunctorIaLi1ELi1ELi0EEEJSt7dividesIaEEEEvT_T0_DpT1_:
	.zero		3762


//--------------------- .nv.constant0._ZN2at6native61_GLOBAL__N__44eb8e94_28_ForeachBinaryOpScalarList_cu_dda10a6925multi_tensor_apply_kernelINS1_28TensorListScalarListMetadataIhLi1EEENS1_25BinaryOpScalarListFunctorIhLi1ELi1ELi0EEEJSt7dividesIhEEEEvT_T0_DpT1_ --------------------------
	.section	.nv.constant0._ZN2at6native61_GLOBAL__N__44eb8e94_28_ForeachBinaryOpScalarList_cu_dda10a6925multi_tensor_apply_kernelINS1_28TensorListScalarListMetadataIhLi1EEENS1_25BinaryOpScalarListFunctorIhLi1ELi1ELi0EEEJSt7dividesIhEEEEvT_T0_DpT1_,"a",@progbits
	.sectionflags	@""
	.align	4
.nv.constant0._ZN2at6native61_GLOBAL__N__44eb8e94_28_ForeachBinaryOpScalarList_cu_dda10a6925multi_tensor_apply_kernelINS1_28TensorListScalarListMetadataIhLi1EEENS1_25BinaryOpScalarListFunctorIhLi1ELi1ELi0EEEJSt7dividesIhEEEEvT_T0_DpT1_:
	.zero		3762


//--------------------- .nv.constant0._ZN2at6native61_GLOBAL__N__44eb8e94_28_ForeachBinaryOpScalarList_cu_dda10a6925multi_tensor_apply_kernelINS1_28TensorListScalarListMetadataIfLi2EEENS1_25BinaryOpScalarListFunctorIN3c108BFloat16ELi2ELi1ELi1EEEJSt10multipliesIfEEEEvT_T0_DpT1_ --------------------------
	.section	.nv.constant0._ZN2at6native61_GLOBAL__N__44eb8e94_28_ForeachBinaryOpScalarList_cu_dda10a6925multi_tensor_apply_kernelINS1_28TensorListScalarListMetadataIfLi2EEENS1_25BinaryOpScalarListFunctorIN3c108BFloat16ELi2ELi1ELi1EEEJSt10multipliesIfEEEEvT_T0_DpT1_,"a",@progbits
	.sectionflags	@""
	.align	4
.nv.constant0._ZN2at6native61_GLOBAL__N__44eb8e94_28_ForeachBinaryOpScalarList_cu_dda10a6925multi_tensor_apply_kernelINS1_28TensorListScalarListMetadataIfLi2EEENS1_25BinaryOpScalarListFunctorIN3c108BFloat16ELi2ELi1ELi1EEEJSt10multipliesIfEEEEvT_T0_DpT1_:
	.zero		3922


//--------------------- .nv.constant0._ZN2at6native61_GLOBAL__N__44eb8e94_28_ForeachBinaryOpScalarList_cu_dda10a6925multi_tensor_apply_kernelINS1_28TensorListScalarListMetadataIfLi2EEENS1_25BinaryOpScalarListFunctorIN3c104HalfELi2ELi1ELi1EEEJSt10multipliesIfEEEEvT_T0_DpT1_ --------------------------
	.section	.nv.constant0._ZN2at6native61_GLOBAL__N__44eb8e94_28_ForeachBinaryOpScalarList_cu_dda10a6925multi_tensor_apply_kernelINS1_28TensorListScalarListMetadataIfLi2EEENS1_25BinaryOpScalarListFunctorIN3c104HalfELi2ELi1ELi1EEEJSt10multipliesIfEEEEvT_T0_DpT1_,"a",@progbits
	.sectionflags	@""
	.align	4
.nv.constant0._ZN2at6native61_GLOBAL__N__44eb8e94_28_ForeachBinaryOpScalarList_cu_dda10a6925multi_tensor_apply_kernelINS1_28TensorListScalarListMetadataIfLi2EEENS1_25BinaryOpScalarListFunctorIN3c104HalfELi2ELi1ELi1EEEJSt10multipliesIfEEEEvT_T0_DpT1_:
	.zero		3922


//--------------------- .nv.constant0._ZN2at6native61_GLOBAL__N__44eb8e94_28_ForeachBinaryOpScalarList_cu_dda10a6925multi_tensor_apply_kernelINS1_28TensorListScalarListMetadataIbLi2EEENS1_25BinaryOpScalarListFunctorIbLi2ELi1ELi1EEEJSt10multipliesIbEEEEvT_T0_DpT1_ --------------------------
	.section	.nv.constant0._ZN2at6native61_GLOBAL__N__44eb8e94_28_ForeachBinaryOpScalarList_cu_dda10a6925multi_tensor_apply_kernelINS1_28TensorListScalarListMetadataIbLi2EEENS1_25BinaryOpScalarListFunctorIbLi2ELi1ELi1EEEJSt10multipliesIbEEEEvT_T0_DpT1_,"a",@progbits
	.sectionflags	@""
	.align	4
.nv.constant0._ZN2at6native61_GLOBAL__N__44eb8e94_28_ForeachBinaryOpScalarList_cu_dda10a6925multi_tensor_apply_kernelINS1_28TensorListScalarListMetadataIbLi2EEENS1_25BinaryOpScalarListFunctorIbLi2ELi1ELi1EEEJSt10multipliesIbEEEEvT_T0_DpT1_:
	.zero		3730


//--------------------- .nv.constant0._ZN2at6native61_GLOBAL__N__44eb8e94_28_ForeachBinaryOpScalarList_cu_dda10a6925multi_tensor_apply_kernelINS1_28TensorListScalarListMetadataIN3c107complexIfEELi2EEENS1_25BinaryOpScalarListFunctorIS6_Li2ELi1ELi1EEEJSt10multipliesIS6_EEEEvT_T0_DpT1_ --------------------------
	.section	.nv.constant0._ZN2at6native61_GLOBAL__N__44eb8e94_28_ForeachBinaryOpScalarList_cu_dda10a6925multi_tensor_apply_kernelINS1_28TensorListScalarListMetadataIN3c107complexIfEELi2EEENS1_25BinaryOpScalarListFunctorIS6_Li2ELi1ELi1EEEJSt10multipliesIS6_EEEEvT_T0_DpT1_,"a",@progbits
	.sectionflags	@""
	.align	4
.nv.constant0._ZN2at6native61_GLOBAL__N__44eb8e94_28_ForeachBinaryOpScalarList_cu_dda10a6925multi_tensor_apply_kernelINS1_28TensorListScalarListMetadataIN3c107complexIfEELi2EEENS1_25BinaryOpScalarListFunctorIS6_Li2ELi1ELi1EEEJSt10multipliesIS6_EEEEvT_T0_DpT1_:
	.zero		4178


//--------------------- .nv.constant0._ZN2at6native61_GLOBAL__N__44eb8e94_28_ForeachBinaryOpScalarList_cu_dda10a6925multi_tensor_apply_kernelINS1_28TensorListScalarListMetadataIN3c107complexIdEELi2EEENS1_25BinaryOpScalarListFunctorIS6_Li2ELi1ELi1EEEJSt10multipliesIS6_EEEEvT_T0_DpT1_ --------------------------
	.section	.nv.constant0._ZN2at6native61_GLOBAL__N__44eb8e94_28_ForeachBinaryOpScalarList_cu_dda10a6925multi_tensor_apply_kernelINS1_28TensorListScalarListMetadataIN3c107complexIdEELi2EEENS1_25BinaryOpScalarListFunctorIS6_Li2ELi1ELi1EEEJSt10multipliesIS6_EEEEvT_T0_DpT1_,"a",@progbits
	.sectionflags	@""
	.align	4
.nv.constant0._ZN2at6native61_GLOBAL__N__44eb8e94_28_ForeachBinaryOpScalarList_cu_dda10a6925multi_tensor_apply_kernelINS1_28TensorListScalarListMetadataIN3c107complexIdEELi2EEENS1_25BinaryOpScalarListFunctorIS6_Li2ELi1ELi1EEEJSt10multipliesIS6_EEEEvT_T0_DpT1_:
	.zero		4530


//--------------------- .nv.constant0._ZN2at6native61_GLOBAL__N__44eb8e94_28_ForeachBinaryOpScalarList_cu_dda10a6925multi_tensor_apply_kernelINS1_28TensorListScalarListMetadataIfLi2EEENS1_25BinaryOpScalarListFunctorIfLi2ELi1ELi1EEEJSt10multipliesIfEEEEvT_T0_DpT1_ --------------------------
	.section	.nv.constant0._ZN2at6native61_GLOBAL__N__44eb8e94_28_ForeachBinaryOpScalarList_cu_dda10a6925multi_tensor_apply_kernelINS1_28TensorListScalarListMetadataIfLi2EEENS1_25BinaryOpScalarListFunctorIfLi2ELi1ELi1EEEJSt10multipliesIfEEEEvT_T0_DpT1_,"a",@progbits
	.sectionflags	@""
	.align	4
.nv.constant0._ZN2at6native61_GLOBAL__N__44eb8e94_28_ForeachBinaryOpScalarList_cu_dda10a6925multi_tensor_apply_kernelINS1_28TensorListScalarListMetadataIfLi2EEENS1_25BinaryOpScalarListFunctorIfLi2ELi1ELi1EEEJSt10multipliesIfEEEEvT_T0_DpT1_:
	.zero		3922


//--------------------- .nv.constant0._ZN2at6native61_GLOBAL__N__44eb8e94_28_ForeachBinaryOpScalarList_cu_dda10a6925multi_tensor_apply_kernelINS1_28TensorListScalarListMetadataIdLi2EEENS1_25BinaryOpScalarListFunctorIdLi2ELi1ELi1EEEJSt10multipliesIdEEEEvT_T0_DpT1_ --------------------------
	.section	.nv.constant0._ZN2at6native61_GLOBAL__N__44eb8e94_28_ForeachBinaryOpScalarList_cu_dda10a6925multi_tensor_apply_kernelINS1_28TensorListScalarListMetadataIdLi2EEENS1_25BinaryOpScalarListFunctorIdLi2ELi1ELi1EEEJSt10multipliesIdEEEEvT_T0_DpT1_,"a",@progbits
	.sectionflags	@""
	.align	4
.nv.constant0._ZN2at6native61_GLOBAL__N__44eb8e94_28_ForeachBinaryOpScalarList_cu_dda10a6925multi_tensor_apply_kernelINS1_28TensorListScalarListMetadataIdLi2EEENS1_25BinaryOpScalarListFunctorIdLi2ELi1ELi1EEEJSt10multipliesIdEEEEvT_T0_DpT1_:
	.zero		4178


//--------------------- .nv.constant0._ZN2at6native61_GLOBAL__N__44eb8e94_28_ForeachBinaryOpScalarList_cu_dda10a6925multi_tensor_apply_kernelINS1_28TensorListScalarListMetadataIsLi2EEENS1_25BinaryOpScalarListFunctorIsLi2ELi1ELi1EEEJSt10multipliesIsEEEEvT_T0_DpT1_ --------------------------
	.section	.nv.constant0._ZN2at6native61_GLOBAL__N__44eb8e94_28_ForeachBinaryOpScalarList_cu_dda10a6925multi_tensor_apply_kernelINS1_28TensorListScalarListMetadataIsLi2EEENS1_25BinaryOpScalarListFunctorIsLi2ELi1ELi1EEEJSt10multipliesIsEEEEvT_T0_DpT1_,"a",@progbits
	.sectionflags	@""
	.align	4
.nv.constant0._ZN2at6native61_GLOBAL__N__44eb8e94_28_ForeachBinaryOpScalarList_cu_dda10a6925multi_tensor_apply_kernelINS1_28TensorListScalarListMetadataIsLi2EEENS1_25BinaryOpScalarListFunctorIsLi2ELi1ELi1EEEJSt10multipliesIsEEEEvT_T0_DpT1_:
	.zero		3794


//--------------------- .nv.constant0._ZN2at6native61_GLOBAL__N__44eb8e94_28_ForeachBinaryOpScalarList_cu_dda10a6925multi_tensor_apply_kernelINS1_28TensorListScalarListMetadataIlLi2EEENS1_25BinaryOpScalarListFunctorIlLi2ELi1ELi1EEEJSt10multipliesIlEEEEvT_T0_DpT1_ --------------------------
	.section	.nv.constant0._ZN2at6native61_GLOBAL__N__44eb8e94_28_ForeachBinaryOpScalarList_cu_dda10a6925multi_tensor_apply_kernelINS1_28TensorListScalarListMetadataIlLi2EEENS1_25BinaryOpScalarListFunctorIlLi2ELi1ELi1EEEJSt10multipliesIlEEEEvT_T0_DpT1_,"a",@progbits
	.sectionflags	@""
	.align	4
.nv.constant0._ZN2at6native61_GLOBAL__N__44eb8e94_28_ForeachBinaryOpScalarList_cu_dda10a6925multi_tensor_apply_kernelINS1_28TensorListScalarListMetadataIlLi2EEENS1_25BinaryOpScalarListFunctorIlLi2ELi1ELi1EEEJSt10multipliesIlEEEEvT_T0_DpT1_:
	.zero		4178


//--------------------- .nv.constant0._ZN2at6native61_GLOBAL__N__44eb8e94_28_ForeachBinaryOpScalarList_cu_dda10a6925multi_tensor_apply_kernelINS1_28TensorListScalarListMetadataIiLi2EEENS1_25BinaryOpScalarListFunctorIiLi2ELi1ELi1EEEJSt10multipliesIiEEEEvT_T0_DpT1_ --------------------------
	.section	.nv.constant0._ZN2at6native61_GLOBAL__N__44eb8e94_28_ForeachBinaryOpScalarList_cu_dda10a6925multi_tensor_apply_kernelINS1_28TensorListScalarListMetadataIiLi2EEENS1_25BinaryOpScalarListFunctorIiLi2ELi1ELi1EEEJSt10multipliesIiEEEEvT_T0_DpT1_,"a",@progbits
	.sectionflags	@""
	.align	4
.nv.constant0._ZN2at6native61_GLOBAL__N__44eb8e94_28_ForeachBinaryOpScalarList_cu_dda10a6925multi_tensor_apply_kernelINS1_28TensorListScalarListMetadataIiLi2EEENS1_25BinaryOpScalarListFunctorIiLi2ELi1ELi1EEEJSt10multipliesIiEEEEvT_T0_DpT1_:
	.zero		3922


//--------------------- .nv.constant0._ZN2at6native61_GLOBAL__N__44eb8e94_28_ForeachBinaryOpScalarList_cu_dda10a6925multi_tensor_apply_kernelINS1_28TensorListScalarListMetadataIaLi2EEENS1_25BinaryOpScalarListFunctorIaLi2ELi1ELi1EEEJSt10multipliesIaEEEEvT_T0_DpT1_ --------------------------
	.section	.nv.constant0._ZN2at6native61_GLOBAL__N__44eb8e94_28_ForeachBinaryOpScalarList_cu_dda10a6925multi_tensor_apply_kernelINS1_28TensorListScalarListMetadataIaLi2EEENS1_25BinaryOpScalarListFunctorIaLi2ELi1ELi1EEEJSt10multipliesIaEEEEvT_T0_DpT1_,"a",@progbits
	.sectionflags	@""
	.align	4
.nv.constant0._ZN2at6native61_GLOBAL__N__44eb8e94_28_ForeachBinaryOpScalarList_cu_dda10a6925multi_tensor_apply_kernelINS1_28TensorListScalarListMetadataIaLi2EEENS1_25BinaryOpScalarListFunctorIaLi2ELi1ELi1EEEJSt10multipliesIaEEEEvT_T0_DpT1_:
	.zero		3730


//--------------------- .nv.constant0._ZN2at6native61_GLOBAL__N__44eb8e94_28_ForeachBinaryOpScalarList_cu_dda10a6925multi_tensor_apply_kernelINS1_28TensorListScalarListMetadataIhLi2EEENS1_25BinaryOpScalarListFunctorIhLi2ELi1ELi1EEEJSt10multipliesIhEEEEvT_T0_DpT1_ --------------------------
	.section	.nv.constant0._ZN2at6native61_GLOBAL__N__44eb8e94_28_ForeachBinaryOpScalarList_cu_dda10a6925multi_tensor_apply_kernelINS1_28TensorListScalarListMetadataIhLi2EEENS1_25BinaryOpScalarListFunctorIhLi2ELi1ELi1EEEJSt10multipliesIhEEEEvT_T0_DpT1_,"a",@progbits
	.sectionflags	@""
	.align	4
.nv.constant0._ZN2at6native61_GLOBAL__N__44eb8e94_28_ForeachBinaryOpScalarList_cu_dda10a6925multi_tensor_apply_kernelINS1_28TensorListScalarListMetadataIhLi2EEENS1_25BinaryOpScalarListFunctorIhLi2ELi1ELi1EEEJSt10multipliesIhEEEEvT_T0_DpT1_:
	.zero		3730


//--------------------- .nv.constant0._ZN2at6native61_GLOBAL__N__44eb8e94_28_ForeachBinaryOpScalarList_cu_dda10a6925multi_tensor_apply_kernelINS1_28TensorListScalarListMetadataIfLi1EEENS1_25BinaryOpScalarListFunctorIN3c108BFloat16ELi1ELi1ELi0EEEJSt10multipliesIfEEEEvT_T0_DpT1_ --------------------------
	.section	.nv.constant0._ZN2at6native61_GLOBAL__N__44eb8e94_28_ForeachBinaryOpScalarList_cu_dda10a6925multi_tensor_apply_kernelINS1_28TensorListScalarListMetadataIfLi1EEENS1_25BinaryOpScalarListFunctorIN3c108BFloat16ELi1ELi1ELi0EEEJSt10multipliesIfEEEEvT_T0_DpT1_,"a",@progbits
	.sectionflags	@""
	.align	4
.nv.constant0._ZN2at6native61_GLOBAL__N__44eb8e94_28_ForeachBinaryOpScalarList_cu_dda10a6925multi_tensor_apply_kernelINS1_28TensorListScalarListMetadataIfLi1EEENS1_25BinaryOpScalarListFunctorIN3c108BFloat16ELi1ELi1ELi0EEEJSt10multipliesIfEEEEvT_T0_DpT1_:
	.zero		4050


//--------------------- .nv.constant0._ZN2at6native61_GLOBAL__N__44eb8e94_28_ForeachBinaryOpScalarList_cu_dda10a6925multi_tensor_apply_kernelINS1_28TensorListScalarListMetadataIfLi1EEENS1_25BinaryOpScalarListFunctorIN3c104HalfELi1ELi1ELi0EEEJSt10multipliesIfEEEEvT_T0_DpT1_ --------------------------
	.section	.nv.constant0._ZN2at6native61_GLOBAL__N__44eb8e94_28_ForeachBinaryOpScalarList_cu_dda10a6925multi_tensor_apply_kernelINS1_28TensorListScalarListMetadataIfLi1EEENS1_25BinaryOpScalarListFunctorIN3c104HalfELi1ELi1ELi0EEEJSt10multipliesIfEEEEvT_T0_DpT1_,"a",@progbits
	.sectionflags	@""
	.align	4
.nv.constant0._ZN2at6native61_GLOBAL__N__44eb8e94_28_ForeachBinaryOpScalarList_cu_dda10a6925multi_tensor_apply_kernelINS1_28TensorListScalarListMetadataIfLi1EEENS1_25BinaryOpScalarListFunctorIN3c104HalfELi1ELi1ELi0EEEJSt10multipliesIfEEEEvT_T0_DpT1_:
	.zero		4050


//--------------------- .nv.constant0._ZN2at6native61_GLOBAL__N__44eb8e94_28_ForeachBinaryOpScalarList_cu_dda10a6925multi_tensor_apply_kernelINS1_28TensorListScalarListMetadataIbLi1EEENS1_25BinaryOpScalarListFunctorIbLi1ELi1ELi0EEEJSt10multipliesIbEEEEvT_T0_DpT1_ --------------------------
	.section	.nv.constant0._ZN2at6native61_GLOBAL__N__44eb8e94_28_ForeachBinaryOpScalarList_cu_dda10a6925multi_tensor_apply_kernelINS1_28TensorListScalarListMetadataIbLi1EEENS1_25BinaryOpScalarListFunctorIbLi1ELi1ELi0EEEJSt10multipliesIbEEEEvT_T0_DpT1_,"a",@progbits
	.sectionflags	@""
	.align	4
.nv.constant0._ZN2at6native61_GLOBAL__N__44eb8e94_28_ForeachBinaryOpScalarList_cu_dda10a6925multi_tensor_apply_kernelINS1_28TensorListScalarListMetadataIbLi1EEENS1_25BinaryOpScalarListFunctorIbLi1ELi1ELi0EEEJSt10multipliesIbEEEEvT_T0_DpT1_:
	.zero		3762


//--------------------- .nv.constant0._ZN2at6native61_GLOBAL__N__44eb8e94_28_ForeachBinaryOpScalarList_cu_dda10a6925multi_tensor_apply_kernelINS1_28TensorListScalarListMetadataIN3c107complexIfEELi1EEENS1_25BinaryOpScalarListFunctorIS6_Li1ELi1ELi0EEEJSt10multipliesIS6_EEEEvT_T0_DpT1_ --------------------------
	.section	.nv.constant0._ZN2at6native61_GLOBAL__N__44eb8e94_28_ForeachBinaryOpScalarList_cu_dda10a6925multi_tensor_apply_kernelINS1_28TensorListScalarListMetadataIN3c107complexIfEELi1EEENS1_25BinaryOpScalarListFunctorIS6_Li1ELi1ELi0EEEJSt10multipliesIS6_EEEEvT_T0_DpT1_,"a",@progbits
	.sectionflags	@""
	.align	4
.nv.constant0._ZN2at6native61_GLOBAL__N__44eb8e94_28_ForeachBinaryOpScalarList_cu_dda10a6925multi_tensor_apply_kernelINS1_28TensorListScalarListMetadataIN3c107complexIfEELi1EEENS1_25BinaryOpScalarListFunctorIS6_Li1ELi1ELi0EEEJSt10multipliesIS6_EEEEvT_T0_DpT1_:
	.zero		4434


//--------------------- .nv.constant0._ZN2at6native61_GLOBAL__N__44eb8e94_28_ForeachBinaryOpScalarList_cu_dda10a6925multi_tensor_apply_kernelINS1_28TensorListScalarListMetadataIN3c107complexIdEELi1EEENS1_25BinaryOpScalarListFunctorIS6_Li1ELi1ELi0EEEJSt10multipliesIS6_EEEEvT_T0_DpT1_ --------------------------
	.section	.nv.constant0._ZN2at6native61_GLOBAL__N__44eb8e94_28_ForeachBinaryOpScalarList_cu_dda10a6925multi_tensor_apply_kernelINS1_28TensorListScalarListMetadataIN3c107complexIdEELi1EEENS1_25BinaryOpScalarListFunctorIS6_Li1ELi1ELi0EEEJSt10multipliesIS6_EEEEvT_T0_DpT1_,"a",@progbits
	.sectionflags	@""
	.align	4
.nv.constant0._ZN2at6native61_GLOBAL__N__44eb8e94_28_ForeachBinaryOpScalarList_cu_dda10a6925multi_tensor_apply_kernelINS1_28TensorListScalarListMetadataIN3c107complexIdEELi1EEENS1_25BinaryOpScalarListFunctorIS6_Li1ELi1ELi0EEEJSt10multipliesIS6_EEEEvT_T0_DpT1_:
	.zero		4434


//--------------------- .nv.constant0._ZN2at6native61_GLOBAL__N__44eb8e94_28_ForeachBinaryOpScalarList_cu_dda10a6925multi_tensor_apply_kernelINS1_28TensorListScalarListMetadataIfLi1EEENS1_25BinaryOpScalarListFunctorIfLi1ELi1ELi0EEEJSt10multipliesIfEEEEvT_T0_DpT1_ --------------------------
	.section	.nv.constant0._ZN2at6native61_GLOBAL__N__44eb8e94_28_ForeachBinaryOpScalarList_cu_dda10a6925multi_tensor_apply_kernelINS1_28TensorListScalarListMetadataIfLi1EEENS1_25BinaryOpScalarListFunctorIfLi1ELi1ELi0EEEJSt10multipliesIfEEEEvT_T0_DpT1_,"a",@progbits
	.sectionflags	@""
	.align	4
.nv.constant0._ZN2at6native61_GLOBAL__N__44eb8e94_28_ForeachBinaryOpScalarList_cu_dda10a6925multi_tensor_apply_kernelINS1_28TensorListScalarListMetadataIfLi1EEENS1_25BinaryOpScalarListFunctorIfLi1ELi1ELi0EEEJSt10multipliesIfEEEEvT_T0_DpT1_:
	.zero		4050


//--------------------- .nv.constant0._ZN2at6native61_GLOBAL__N__44eb8e94_28_ForeachBinaryOpScalarList_cu_dda10a6925multi_tensor_apply_kernelINS1_28TensorListScalarListMetadataIdLi1EEENS1_25BinaryOpScalarListFunctorIdLi1ELi1ELi0EEEJSt10multipliesIdEEEEvT_T0_DpT1_ --------------------------
	.section	.nv.constant0._ZN2at6native61_GLOBAL__N__44eb8e94_28_ForeachBinaryOpScalarList_cu_dda10a6925multi_tensor_apply_kernelINS1_28TensorListScalarListMetadataIdLi1EEENS1_25BinaryOpScalarListFunctorIdLi1ELi1ELi0EEEJSt10multipliesIdEEEEvT_T0_DpT1_,"a",@progbits
	.sectionflags	@""
	.align	4
.nv.constant0._ZN2at6native61_GLOBAL__N__44eb8e94_28_ForeachBinaryOpScalarList_cu_dda10a6925multi_tensor_apply_kernelINS1_28TensorListScalarListMetadataIdLi1EEENS1_25BinaryOpScalarListFunctorIdLi1ELi1ELi0EEEJSt10multipliesIdEEEEvT_T0_DpT1_:
	.zero		4434


//--------------------- .nv.constant0._ZN2at6native61_GLOBAL__N__44eb8e94_28_ForeachBinaryOpScalarList_cu_dda10a6925multi_tensor_apply_kernelINS1_28TensorListScalarListMetadataIsLi1EEENS1_25BinaryOpScalarListFunctorIsLi1ELi1ELi0EEEJSt10multipliesIsEEEEvT_T0_DpT1_ --------------------------
	.section	.nv.constant0._ZN2at6native61_GLOBAL__N__44eb8e94_28_ForeachBinaryOpScalarList_cu_dda10a6925multi_tensor_apply_kernelINS1_28TensorListScalarListMetadataIsLi1EEENS1_25BinaryOpScalarListFunctorIsLi1ELi1ELi0EEEJSt10multipliesIsEEEEvT_T0_DpT1_,"a",@progbits
	.sectionflags	@""
	.align	4
.nv.constant0._ZN2at6native61_GLOBAL__N__44eb8e94_28_ForeachBinaryOpScalarList_cu_dda10a6925multi_tensor_apply_kernelINS1_28TensorListScalarListMetadataIsLi1EEENS1_25BinaryOpScalarListFunctorIsLi1ELi1ELi0EEEJSt10multipliesIsEEEEvT_T0_DpT1_:
	.zero		3858


//--------------------- .nv.constant0._ZN2at6native61_GLOBAL__N__44eb8e94_28_ForeachBinaryOpScalarList_cu_dda10a6925multi_tensor_apply_kernelINS1_28TensorListScalarListMetadataIlLi1EEENS1_25BinaryOpScalarListFunctorIlLi1ELi1ELi0EEEJSt10multipliesIlEEEEvT_T0_DpT1_ --------------------------
	.section	.nv.constant0._ZN2at6native61_GLOBAL__N__44eb8e94_28_ForeachBinaryOpScalarList_cu_dda10a6925multi_tensor_apply_kernelINS1_28TensorListScalarListMetadataIlLi1EEENS1_25BinaryOpScalarListFunctorIlLi1ELi1ELi0EEEJSt10multipliesIlEEEEvT_T0_DpT1_,"a",@progbits
	.sectionflags	@""
	.align	4
.nv.constant0._ZN2at6native61_GLOBAL__N__44eb8e94_28_ForeachBinaryOpScalarList_cu_dda10a6925multi_tensor_apply_kernelINS1_28TensorListScalarListMetadataIlLi1EEENS1_25BinaryOpScalarListFunctorIlLi1ELi1ELi0EEEJSt10multipliesIlEEEEvT_T0_DpT1_:
	.zero		4434


//--------------------- .nv.constant0._ZN2at6native61_GLOBAL__N__44eb8e94_28_ForeachBinaryOpScalarList_cu_dda10a6925multi_tensor_apply_kernelINS1_28TensorListScalarListMetadataIiLi1EEENS1_25BinaryOpScalarListFunctorIiLi1ELi1ELi0EEEJSt10multipliesIiEEEEvT_T0_DpT1_ --------------------------
	.section	.nv.constant0._ZN2at6native61_GLOBAL__N__44eb8e94_28_ForeachBinaryOpScalarList_cu_dda10a6925multi_tensor_apply_kernelINS1_28TensorListScalarListMetadataIiLi1EEENS1_25BinaryOpScalarListFunctorIiLi1ELi1ELi0EEEJSt10multipliesIiEEEEvT_T0_DpT1_,"a",@progbits
	.sectionflags	@""
	.align	4
.nv.constant0._ZN2at6native61_GLOBAL__N__44eb8e94_28_ForeachBinaryOpScalarList_cu_dda10a6925multi_tensor_apply_kernelINS1_28TensorListScalarListMetadataIiLi1EEENS1_25BinaryOpScalarListFunctorIiLi1ELi1ELi0EEEJSt10multipliesIiEEEEvT_T0_DpT1_:
	.zero		4050


//--------------------- .nv.constant0._ZN2at6native61_GLOBAL__N__44eb8e94_28_ForeachBinaryOpScalarList_cu_dda10a6925multi_tensor_apply_kernelINS1_28TensorListScalarListMetadataIaLi1EEENS1_25BinaryOpScalarListFunctorIaLi1ELi1ELi0EEEJSt10multipliesIaEEEEvT_T0_DpT1_ --------------------------
	.section	.nv.constant0._ZN2at6native61_GLOBAL__N__44eb8e94_28_ForeachBinaryOpScalarList_cu_dda10a6925multi_tensor_apply_kernelINS1_28TensorListScalarListMetadataIaLi1EEENS1_25BinaryOpScalarListFunctorIaLi1ELi1ELi0EEEJSt10multipliesIaEEEEvT_T0_DpT1_,"a",@progbits
	.sectionflags	@""
	.align	4
.nv.constant0._ZN2at6native61_GLOBAL__N__44eb8e94_28_ForeachBinaryOpScalarList_cu_dda10a6925multi_tensor_apply_kernelINS1_28TensorListScalarListMetadataIaLi1EEENS1_25BinaryOpScalarListFunctorIaLi1ELi1ELi0EEEJSt10multipliesIaEEEEvT_T0_DpT1_:
	.zero		3762


//--------------------- .nv.constant0._ZN2at6native61_GLOBAL__N__44eb8e94_28_ForeachBinaryOpScalarList_cu_dda10a6925multi_tensor_apply_kernelINS1_28TensorListScalarListMetadataIhLi1EEENS1_25BinaryOpScalarListFunctorIhLi1ELi1ELi0EEEJSt10multipliesIhEEEEvT_T0_DpT1_ --------------------------
	.section	.nv.constant0._ZN2at6native61_GLOBAL__N__44eb8e94_28_ForeachBinaryOpScalarList_cu_dda10a6925multi_tensor_apply_kernelINS1_28TensorListScalarListMetadataIhLi1EEENS1_25BinaryOpScalarListFunctorIhLi1ELi1ELi0EEEJSt10multipliesIhEEEEvT_T0_DpT1_,"a",@progbits
	.sectionflags	@""
	.align	4
.nv.constant0._ZN2at6native61_GLOBAL__N__44eb8e94_28_ForeachBinaryOpScalarList_cu_dda10a6925multi_tensor_apply_kernelINS1_28TensorListScalarListMetadataIhLi1EEENS1_25BinaryOpScalarListFunctorIhLi1ELi1ELi0EEEJSt10multipliesIhEEEEvT_T0_DpT1_:
	.zero		3762


//--------------------- .nv.constant0._ZN2at6native61_GLOBAL__N__44eb8e94_28_ForeachBinaryOpScalarList_cu_dda10a6925multi_tensor_apply_kernelINS1_28TensorListScalarListMetadataIfLi2EEENS1_25BinaryOpScalarListFunctorIN3c108BFloat16ELi2ELi1ELi1EEEJSt4plusIfEEEEvT_T0_DpT1_ --------------------------
	.section	.nv.constant0._ZN2at6native61_GLOBAL__N__44eb8e94_28_ForeachBinaryOpScalarList_cu_dda10a6925multi_tensor_apply_kernelINS1_28TensorListScalarListMetadataIfLi2EEENS1_25BinaryOpScalarListFunctorIN3c108BFloat16ELi2ELi1ELi1EEEJSt4plusIfEEEEvT_T0_DpT1_,"a",@progbits
	.sectionflags	@""
	.align	4
.nv.constant0._ZN2at6native61_GLOBAL__N__44eb8e94_28_ForeachBinaryOpScalarList_cu_dda10a6925multi_tensor_apply_kernelINS1_28TensorListScalarListMetadataIfLi2EEENS1_25BinaryOpScalarListFunctorIN3c108BFloat16ELi2ELi1ELi1EEEJSt4plusIfEEEEvT_T0_DpT1_:
	.zero		3922


//--------------------- .nv.constant0._ZN2at6native61_GLOBAL__N__44eb8e94_28_ForeachBinaryOpScalarList_cu_dda10a6925multi_tensor_apply_kernelINS1_28TensorListScalarListMetadataIfLi2EEENS1_25BinaryOpScalarListFunctorIN3c104HalfELi2ELi1ELi1EEEJSt4plusIfEEEEvT_T0_DpT1_ --------------------------
	.section	.nv.constant0._ZN2at6native61_GLOBAL__N__44eb8e94_28_ForeachBinaryOpScalarList_cu_dda10a6925multi_tensor_apply_kernelINS1_28TensorListScalarListMetadataIfLi2EEENS1_25BinaryOpScalarListFunctorIN3c104HalfELi2ELi1ELi1EEEJSt4plusIfEEEEvT_T0_DpT1_,"a",@progbits
	.sectionflags	@""
	.align	4
.nv.constant0._ZN2at6native61_GLOBAL__N__44eb8e94_28_ForeachBinaryOpScalarList_cu_dda10a6925multi_tensor_apply_kernelINS1_28TensorListScalarListMetadataIfLi2EEENS1_25BinaryOpScalarListFunctorIN3c104HalfELi2ELi1ELi1EEEJSt4plusIfEEEEvT_T0_DpT1_:
	.zero		3922


//--------------------- .nv.constant0._ZN2at6native61_GLOBAL__N__44eb8e94_28_ForeachBinaryOpScalarList_cu_dda10a6925multi_tensor_apply_kernelINS1_28TensorListScalarListMetadataIbLi2EEENS1_25BinaryOpScalarListFunctorIbLi2ELi1ELi1EEEJSt4plusIbEEEEvT_T0_DpT1_ --------------------------
	.section	.nv.constant0._ZN2at6native61_GLOBAL__N__44eb8e94_28_ForeachBinaryOpScalarList_cu_dda10a6925multi_tensor_apply_kernelINS1_28TensorListScalarListMetadataIbLi2EEENS1_25BinaryOpScalarListFunctorIbLi2ELi1ELi1EEEJSt4plusIbEEEEvT_T0_DpT1_,"a",@progbits
	.sectionflags	@""
	.align	4
.nv.constant0._ZN2at6native61_GLOBAL__N__44eb8e94_28_ForeachBinaryOpScalarList_cu_dda10a6925multi_tensor_apply_kernelINS1_28TensorListScalarListMetadataIbLi2EEENS1_25BinaryOpScalarListFunctorIbLi2ELi1ELi1EEEJSt4plusIbEEEEvT_T0_DpT1_:
	.zero		3730


//--------------------- .nv.constant0._ZN2at6native61_GLOBAL__N__44eb8e94_28_ForeachBinaryOpScalarList_cu_dda10a6925multi_tensor_apply_kernelINS1_28TensorListScalarListMetadataIN3c107complexIfEELi2EEENS1_25BinaryOpScalarListFunctorIS6_Li2ELi1ELi1EEEJSt4plusIS6_EEEEvT_T0_DpT1_ --------------------------
	.section	.nv.constant0._ZN2at6native61_GLOBAL__N__44eb8e94_28_ForeachBinaryOpScalarList_cu_dda10a6925multi_tensor_apply_kernelINS1_28TensorListScalarListMetadataIN3c107complexIfEELi2EEENS1_25BinaryOpScalarListFunctorIS6_Li2ELi1ELi1EEEJSt4plusIS6_EEEEvT_T0_DpT1_,"a",@progbits
	.sectionflags	@""
	.align	4
.nv.constant0._ZN2at6native61_GLOBAL__N__44eb8e94_28_ForeachBinaryOpScalarList_cu_dda10a6925multi_tensor_apply_kernelINS1_28TensorListScalarListMetadataIN3c107complexIfEELi2EEENS1_25BinaryOpScalarListFunctorIS6_Li2ELi1ELi1EEEJSt4plusIS6_EEEEvT_T0_DpT1_:
	.zero		4178


//--------------------- .nv.constant0._ZN2at6native61_GLOBAL__N__44eb8e94_28_ForeachBinaryOpScalarList_cu_dda10a6925multi_tensor_apply_kernelINS1_28TensorListScalarListMetadataIN3c107complexIdEELi2EEENS1_25BinaryOpScalarListFunctorIS6_Li2ELi1ELi1EEEJSt4plusIS6_EEEEvT_T0_DpT1_ --------------------------
	.section	.nv.constant0._ZN2at6native61_GLOBAL__N__44eb8e94_28_ForeachBinaryOpScalarList_cu_dda10a6925multi_tensor_apply_kernelINS1_28TensorListScalarListMetadataIN3c107complexIdEELi2EEENS1_25BinaryOpScalarListFunctorIS6_Li2ELi1ELi1EEEJSt4plusIS6_EEEEvT_T0_DpT1_,"a",@progbits
	.sectionflags	@""
	.align	4
.nv.constant0._ZN2at6native61_GLOBAL__N__44eb8e94_28_ForeachBinaryOpScalarList_cu_dda10a6925multi_tensor_apply_kernelINS1_28TensorListScalarListMetadataIN3c107complexIdEELi2EEENS1_25BinaryOpScalarListFunctorIS6_Li2ELi1ELi1EEEJSt4plusIS6_EEEEvT_T0_DpT1_:
	.zero		4530


//--------------------- .nv.constant0._ZN2at6native61_GLOBAL__N__44eb8e94_28_ForeachBinaryOpScalarList_cu_dda10a6925multi_tensor_apply_kernelINS1_28TensorListScalarListMetadataIfLi2EEENS1_25BinaryOpScalarListFunctorIfLi2ELi1ELi1EEEJSt4plusIfEEEEvT_T0_DpT1_ --------------------------
	.section	.nv.constant0._ZN2at6native61_GLOBAL__N__44eb8e94_28_ForeachBinaryOpScalarList_cu_dda10a6925multi_tensor_apply_kernelINS1_28TensorListScalarListMetadataIfLi2EEENS1_25BinaryOpScalarListFunctorIfLi2ELi1ELi1EEEJSt4plusIfEEEEvT_T0_DpT1_,"a",@progbits
	.sectionflags	@""
	.align	4
.nv.constant0._ZN2at6native61_GLOBAL__N__44eb8e94_28_ForeachBinaryOpScalarList_cu_dda10a6925multi_tensor_apply_kernelINS1_28TensorListScalarListMetadataIfLi2EEENS1_25BinaryOpScalarListFunctorIfLi2ELi1ELi1EEEJSt4plusIfEEEEvT_T0_DpT1_:
	.zero		3922


//--------------------- .nv.constant0._ZN2at6native61_GLOBAL__N__44eb8e94_28_ForeachBinaryOpScalarList_cu_dda10a6925multi_tensor_apply_kernelINS1_28TensorListScalarListMetadataIdLi2EEENS1_25BinaryOpScalarListFunctorIdLi2ELi1ELi1EEEJSt4plusIdEEEEvT_T0_DpT1_ --------------------------
	.section	.nv.constant0._ZN2at6native61_GLOBAL__N__44eb8e94_28_ForeachBinaryOpScalarList_cu_dda10a6925multi_tensor_apply_kernelINS1_28TensorListScalarListMetadataIdLi2EEENS1_25BinaryOpScalarListFunctorIdLi2ELi1ELi1EEEJSt4plusIdEEEEvT_T0_DpT1_,"a",@progbits
	.sectionflags	@""
	.align	4
.nv.constant0._ZN2at6native61_GLOBAL__N__44eb8e94_28_ForeachBinaryOpScalarList_cu_dda10a6925multi_tensor_apply_kernelINS1_28TensorListScalarListMetadataIdLi2EEENS1_25BinaryOpScalarListFunctorIdLi2ELi1ELi1EEEJSt4plusIdEEEEvT_T0_DpT1_:
	.zero		4178


//--------------------- .nv.constant0._ZN2at6native61_GLOBAL__N__44eb8e94_28_ForeachBinaryOpScalarList_cu_dda10a6925multi_tensor_apply_kernelINS1_28TensorListScalarListMetadataIsLi2EEENS1_25BinaryOpScalarListFunctorIsLi2ELi1ELi1EEEJSt4plusIsEEEEvT_T0_DpT1_ --------------------------
	.section	.nv.constant0._ZN2at6native61_GLOBAL__N__44eb8e94_28_ForeachBinaryOpScalarList_cu_dda10a6925multi_tensor_apply_kernelINS1_28TensorListScalarListMetadataIsLi2EEENS1_25BinaryOpScalarListFunctorIsLi2ELi1ELi1EEEJSt4plusIsEEEEvT_T0_DpT1_,"a",@progbits
	.sectionflags	@""
	.align	4
.nv.constant0._ZN2at6native61_GLOBAL__N__44eb8e94_28_ForeachBinaryOpScalarList_cu_dda10a6925multi_tensor_apply_kernelINS1_28TensorListScalarListMetadataIsLi2EEENS1_25BinaryOpScalarListFunctorIsLi2ELi1ELi1EEEJSt4plusIsEEEEvT_T0_DpT1_:
	.zero		3794


//--------------------- .nv.constant0._ZN2at6native61_GLOBAL__N__44eb8e94_28_ForeachBinaryOpScalarList_cu_dda10a6925multi_tensor_apply_kernelINS1_28TensorListScalarListMetadataIlLi2EEENS1_25BinaryOpScalarListFunctorIlLi2ELi1ELi1EEEJSt4plusIlEEEEvT_T0_DpT1_ --------------------------
	.section	.nv.constant0._ZN2at6native61_GLOBAL__N__44eb8e94_28_ForeachBinaryOpScalarList_cu_dda10a6925multi_tensor_apply_kernelINS1_28TensorListScalarListMetadataIlLi2EEENS1_25BinaryOpScalarListFunctorIlLi2ELi1ELi1EEEJSt4plusIlEEEEvT_T0_DpT1_,"a",@progbits
	.sectionflags	@""
	.align	4
.nv.constant0._ZN2at6native61_GLOBAL__N__44eb8e94_28_ForeachBinaryOpScalarList_cu_dda10a6925multi_tensor_apply_kernelINS1_28TensorListScalarListMetadataIlLi2EEENS1_25BinaryOpScalarListFunctorIlLi2ELi1ELi1EEEJSt4plusIlEEEEvT_T0_DpT1_:
	.zero		4178


//--------------------- .nv.constant0._ZN2at6native61_GLOBAL__N__44eb8e94_28_ForeachBinaryOpScalarList_cu_dda10a6925multi_tensor_apply_kernelINS1_28TensorListScalarListMetadataIiLi2EEENS1_25BinaryOpScalarListFunctorIiLi2ELi1ELi1EEEJSt4plusIiEEEEvT_T0_DpT1_ --------------------------
	.section	.nv.constant0._ZN2at6native61_GLOBAL__N__44eb8e94_28_ForeachBinaryOpScalarList_cu_dda10a6925multi_tensor_apply_kernelINS1_28TensorListScalarListMetadataIiLi2EEENS1_25BinaryOpScalarListFunctorIiLi2ELi1ELi1EEEJSt4plusIiEEEEvT_T0_DpT1_,"a",@progbits
	.sectionflags	@""
	.align	4
.nv.constant0._ZN2at6native61_GLOBAL__N__44eb8e94_28_ForeachBinaryOpScalarList_cu_dda10a6925multi_tensor_apply_kernelINS1_28TensorListScalarListMetadataIiLi2EEENS1_25BinaryOpScalarListFunctorIiLi2ELi1ELi1EEEJSt4plusIiEEEEvT_T0_DpT1_:
	.zero		3922


//--------------------- .nv.constant0._ZN2at6native61_GLOBAL__N__44eb8e94_28_ForeachBinaryOpScalarList_cu_dda10a6925multi_tensor_apply_kernelINS1_28TensorListScalarListMetadataIaLi2EEENS1_25BinaryOpScalarListFunctorIaLi2ELi1ELi1EEEJSt4plusIaEEEEvT_T0_DpT1_ --------------------------
	.section	.nv.constant0._ZN2at6native61_GLOBAL__N__44eb8e94_28_ForeachBinaryOpScalarList_cu_dda10a6925multi_tensor_apply_kernelINS1_28TensorListScalarListMetadataIaLi2EEENS1_25BinaryOpScalarListFunctorIaLi2ELi1ELi1EEEJSt4plusIaEEEEvT_T0_DpT1_,"a",@progbits
	.sectionflags	@""
	.align	4
.nv.constant0._ZN2at6native61_GLOBAL__N__44eb8e94_28_ForeachBinaryOpScalarList_cu_dda10a6925multi_tensor_apply_kernelINS1_28TensorListScalarListMetadataIaLi2EEENS1_25BinaryOpScalarListFunctorIaLi2ELi1ELi1EEEJSt4plusIaEEEEvT_T0_DpT1_:
	.zero		3730


//--------------------- .nv.constant0._ZN2at6native61_GLOBAL__N__44eb8e94_28_ForeachBinaryOpScalarList_cu_dda10a6925multi_tensor_apply_kernelINS1_28TensorListScalarListMetadataIhLi2EEENS1_25BinaryOpScalarListFunctorIhLi2ELi1ELi1EEEJSt4plusIhEEEEvT_T0_DpT1_ --------------------------
	.section	.nv.constant0._ZN2at6native61_GLOBAL__N__44eb8e94_28_ForeachBinaryOpScalarList_cu_dda10a6925multi_tensor_apply_kernelINS1_28TensorListScalarListMetadataIhLi2EEENS1_25BinaryOpScalarListFunctorIhLi2ELi1ELi1EEEJSt4plusIhEEEEvT_T0_DpT1_,"a",@progbits
	.sectionflags	@""
	.align	4
.nv.constant0._ZN2at6native61_GLOBAL__N__44eb8e94_28_ForeachBinaryOpScalarList_cu_dda10a6925multi_tensor_apply_kernelINS1_28TensorListScalarListMetadataIhLi2EEENS1_25BinaryOpScalarListFunctorIhLi2ELi1ELi1EEEJSt4plusIhEEEEvT_T0_DpT1_:
	.zero		3730


//--------------------- .nv.constant0._ZN2at6native61_GLOBAL__N__44eb8e94_28_ForeachBinaryOpScalarList_cu_dda10a6925multi_tensor_apply_kernelINS1_28TensorListScalarListMetadataIfLi1EEENS1_25BinaryOpScalarListFunctorIN3c108BFloat16ELi1ELi1ELi0EEEJSt4plusIfEEEEvT_T0_DpT1_ --------------------------
	.section	.nv.constant0._ZN2at6native61_GLOBAL__N__44eb8e94_28_ForeachBinaryOpScalarList_cu_dda10a6925multi_tensor_apply_kernelINS1_28TensorListScalarListMetadataIfLi1EEENS1_25BinaryOpScalarListFunctorIN3c108BFloat16ELi1ELi1ELi0EEEJSt4plusIfEEEEvT_T0_DpT1_,"a",@progbits
	.sectionflags	@""
	.align	4
.nv.constant0._ZN2at6native61_GLOBAL__N__44eb8e94_28_ForeachBinaryOpScalarList_cu_dda10a6925multi_tensor_apply_kernelINS1_28TensorListScalarListMetadataIfLi1EEENS1_25BinaryOpScalarListFunctorIN3c108BFloat16ELi1ELi1ELi0EEEJSt4plusIfEEEEvT_T0_DpT1_:
	.zero		4050


//--------------------- .nv.constant0._ZN2at6native61_GLOBAL__N__44eb8e94_28_ForeachBinaryOpScalarList_cu_dda10a6925multi_tensor_apply_kernelINS1_28TensorListScalarListMetadataIfLi1EEENS1_25BinaryOpScalarListFunctorIN3c104HalfELi1ELi1ELi0EEEJSt4plusIfEEEEvT_T0_DpT1_ --------------------------
	.section	.nv.constant0._ZN2at6native61_GLOBAL__N__44eb8e94_28_ForeachBinaryOpScalarList_cu_dda10a6925multi_tensor_apply_kernelINS1_28TensorListScalarListMetadataIfLi1EEENS1_25BinaryOpScalarListFunctorIN3c104HalfELi1ELi1ELi0EEEJSt4plusIfEEEEvT_T0_DpT1_,"a",@progbits
	.sectionflags	@""
	.align	4
.nv.constant0._ZN2at6native61_GLOBAL__N__44eb8e94_28_ForeachBinaryOpScalarList_cu_dda10a6925multi_tensor_apply_kernelINS1_28TensorListScalarListMetadataIfLi1EEENS1_25BinaryOpScalarListFunctorIN3c104HalfELi1ELi1ELi0EEEJSt4plusIfEEEEvT_T0_DpT1_:
	.zero		4050


//--------------------- .nv.constant0._ZN2at6native61_GLOBAL__N__44eb8e94_28_ForeachBinaryOpScalarList_cu_dda10a6925multi_tensor_apply_kernelINS1_28TensorListScalarListMetadataIbLi1EEENS1_25BinaryOpScalarListFunctorIbLi1ELi1ELi0EEEJSt4plusIbEEEEvT_T0_DpT1_ --------------------------
	.section	.nv.constant0._ZN2at6native61_GLOBAL__N__44eb8e94_28_ForeachBinaryOpScalarList_cu_dda10a6925multi_tensor_apply_kernelINS1_28TensorListScalarListMetadataIbLi1EEENS1_25BinaryOpScalarListFunctorIbLi1ELi1ELi0EEEJSt4plusIbEEEEvT_T0_DpT1_,"a",@progbits
	.sectionflags	@""
	.align	4
.nv.constant0._ZN2at6native61_GLOBAL__N__44eb8e94_28_ForeachBinaryOpScalarList_cu_dda10a6925multi_tensor_apply_kernelINS1_28TensorListScalarListMetadataIbLi1EEENS1_25BinaryOpScalarListFunctorIbLi1ELi1ELi0EEEJSt4plusIbEEEEvT_T0_DpT1_:
	.zero		3762


//--------------------- .nv.constant0._ZN2at6native61_GLOBAL__N__44eb8e94_28_ForeachBinaryOpScalarList_cu_dda10a6925multi_tensor_apply_kernelINS1_28TensorListScalarListMetadataIN3c107complexIfEELi1EEENS1_25BinaryOpScalarListFunctorIS6_Li1ELi1ELi0EEEJSt4plusIS6_EEEEvT_T0_DpT1_ --------------------------
	.section	.nv.constant0._ZN2at6native61_GLOBAL__N__44eb8e94_28_ForeachBinaryOpScalarList_cu_dda10a6925multi_tensor_apply_kernelINS1_28TensorListScalarListMetadataIN3c107complexIfEELi1EEENS1_25BinaryOpScalarListFunctorIS6_Li1ELi1ELi0EEEJSt4plusIS6_EEEEvT_T0_DpT1_,"a",@progbits
	.sectionflags	@""
	.align	4
.nv.constant0._ZN2at6native61_GLOBAL__N__44eb8e94_28_ForeachBinaryOpScalarList_cu_dda10a6925multi_tensor_apply_kernelINS1_28TensorListScalarListMetadataIN3c107complexIfEELi1EEENS1_25BinaryOpScalarListFunctorIS6_Li1ELi1ELi0EEEJSt4plusIS6_EEEEvT_T0_DpT1_:
	.zero		4434


//--------------------- .nv.constant0._ZN2at6native61_GLOBAL__N__44eb8e94_28_ForeachBinaryOpScalarList_cu_dda10a6925multi_tensor_apply_kernelINS1_28TensorListScalarListMetadataIN3c107complexIdEELi1EEENS1_25BinaryOpScalarListFunctorIS6_Li1ELi1ELi0EEEJSt4plusIS6_EEEEvT_T0_DpT1_ --------------------------
	.section	.nv.constant0._ZN2at6native61_GLOBAL__N__44eb8e94_28_ForeachBinaryOpScalarList_cu_dda10a6925multi_tensor_apply_kernelINS1_28TensorListScalarListMetadataIN3c107complexIdEELi1EEENS1_25BinaryOpScalarListFunctorIS6_Li1ELi1ELi0EEEJSt4plusIS6_EEEEvT_T0_DpT1_,"a",@progbits
	.sectionflags	@""
	.align	4
.nv.constant0._ZN2at6native61_GLOBAL__N__44eb8e94_28_ForeachBinaryOpScalarList_cu_dda10a6925multi_tensor_apply_kernelINS1_28TensorListScalarListMetadataIN3c107complexIdEELi1EEENS1_25BinaryOpScalarListFunctorIS6_Li1ELi1ELi0EEEJSt4plusIS6_EEEEvT_T0_DpT1_:
	.zero		4434


//--------------------- .nv.constant0._ZN2at6native61_GLOBAL__N__44eb8e94_28_ForeachBinaryOpScalarList_cu_dda10a6925multi_tensor_apply_kernelINS1_28TensorListScalarListMetadataIfLi1EEENS1_25BinaryOpScalarListFunctorIfLi1ELi1ELi0EEEJSt4plusIfEEEEvT_T0_DpT1_ --------------------------
	.section	.nv.constant0._ZN2at6native61_GLOBAL__N__44eb8e94_28_ForeachBinaryOpScalarList_cu_dda10a6925multi_tensor_apply_kernelINS1_28TensorListScalarListMetadataIfLi1EEENS1_25BinaryOpScalarListFunctorIfLi1ELi1ELi0EEEJSt4plusIfEEEEvT_T0_DpT1_,"a",@progbits
	.sectionflags	@""
	.align	4
.nv.constant0._ZN2at6native61_GLOBAL__N__44eb8e94_28_ForeachBinaryOpScalarList_cu_dda10a6925multi_tensor_apply_kernelINS1_28TensorListScalarListMetadataIfLi1EEENS1_25BinaryOpScalarListFunctorIfLi1ELi1ELi0EEEJSt4plusIfEEEEvT_T0_DpT1_:
	.zero		4050


//--------------------- .nv.constant0._ZN2at6native61_GLOBAL__N__44eb8e94_28_ForeachBinaryOpScalarList_cu_dda10a6925multi_tensor_apply_kernelINS1_28TensorListScalarListMetadataIdLi1EEENS1_25BinaryOpScalarListFunctorIdLi1ELi1ELi0EEEJSt4plusIdEEEEvT_T0_DpT1_ --------------------------
	.section	.nv.constant0._ZN2at6native61_GLOBAL__N__44eb8e94_28_ForeachBinaryOpScalarList_cu_dda10a6925multi_tensor_apply_kernelINS1_28TensorListScalarListMetadataIdLi1EEENS1_25BinaryOpScalarListFunctorIdLi1ELi1ELi0EEEJSt4plusIdEEEEvT_T0_DpT1_,"a",@progbits
	.sectionflags	@""
	.align	4
.nv.constant0._ZN2at6native61_GLOBAL__N__44eb8e94_28_ForeachBinaryOpScalarList_cu_dda10a6925multi_tensor_apply_kernelINS1_28TensorListScalarListMetadataIdLi1EEENS1_25BinaryOpScalarListFunctorIdLi1ELi1ELi0EEEJSt4plusIdEEEEvT_T0_DpT1_:
	.zero		4434


//--------------------- .nv.constant0._ZN2at6native61_GLOBAL__N__44eb8e94_28_ForeachBinaryOpScalarList_cu_dda10a6925multi_tensor_apply_kernelINS1_28TensorListScalarListMetadataIsLi1EEENS1_25BinaryOpScalarListFunctorIsLi1ELi1ELi0EEEJSt4plusIsEEEEvT_T0_DpT1_ --------------------------
	.section	.nv.constant0._ZN2at6native61_GLOBAL__N__44eb8e94_28_ForeachBinaryOpScalarList_cu_dda10a6925multi_tensor_apply_kernelINS1_28TensorListScalarListMetadataIsLi1EEENS1_25BinaryOpScalarListFunctorIsLi1ELi1ELi0EEEJSt4plusIsEEEEvT_T0_DpT1_,"a",@progbits
	.sectionflags	@""
	.align	4
.nv.constant0._ZN2at6native61_GLOBAL__N__44eb8e94_28_ForeachBinaryOpScalarList_cu_dda10a6925multi_tensor_apply_kernelINS1_28TensorListScalarListMetadataIsLi1EEENS1_25BinaryOpScalarListFunctorIsLi1ELi1ELi0EEEJSt4plusIsEEEEvT_T0_DpT1_:
	.zero		3858


//--------------------- .nv.constant0._ZN2at6native61_GLOBAL__N__44eb8e94_28_ForeachBinaryOpScalarList_cu_dda10a6925multi_tensor_apply_kernelINS1_28TensorListScalarListMetadataIlLi1EEENS1_25BinaryOpScalarListFunctorIlLi1ELi1ELi0EEEJSt4plusIlEEEEvT_T0_DpT1_ --------------------------
	.section	.nv.constant0._ZN2at6native61_GLOBAL__N__44eb8e94_28_ForeachBinaryOpScalarList_cu_dda10a6925multi_tensor_apply_kernelINS1_28TensorListScalarListMetadataIlLi1EEENS1_25BinaryOpScalarListFunctorIlLi1ELi1ELi0EEEJSt4plusIlEEEEvT_T0_DpT1_,"a",@progbits
	.sectionflags	@""
	.align	4
.nv.constant0._ZN2at6native61_GLOBAL__N__44eb8e94_28_ForeachBinaryOpScalarList_cu_dda10a6925multi_tensor_apply_kernelINS1_28TensorListScalarListMetadataIlLi1EEENS1_25BinaryOpScalarListFunctorIlLi1ELi1ELi0EEEJSt4plusIlEEEEvT_T0_DpT1_:
	.zero		4434


//--------------------- .nv.constant0._ZN2at6native61_GLOBAL__N__44eb8e94_28_ForeachBinaryOpScalarList_cu_dda10a6925multi_tensor_apply_kernelINS1_28TensorListScalarListMetadataIiLi1EEENS1_25BinaryOpScalarListFunctorIiLi1ELi1ELi0EEEJSt4plusIiEEEEvT_T0_DpT1_ --------------------------
	.section	.nv.constant0._ZN2at6native61_GLOBAL__N__44eb8e94_28_ForeachBinaryOpScalarList_cu_dda10a6925multi_tensor_apply_kernelINS1_28TensorListScalarListMetadataIiLi1EEENS1_25BinaryOpScalarListFunctorIiLi1ELi1ELi0EEEJSt4plusIiEEEEvT_T0_DpT1_,"a",@progbits
	.sectionflags	@""
	.align	4
.nv.constant0._ZN2at6native61_GLOBAL__N__44eb8e94_28_ForeachBinaryOpScalarList_cu_dda10a6925multi_tensor_apply_kernelINS1_28TensorListScalarListMetadataIiLi1EEENS1_25BinaryOpScalarListFunctorIiLi1ELi1ELi0EEEJSt4plusIiEEEEvT_T0_DpT1_:
	.zero		4050


//--------------------- .nv.constant0._ZN2at6native61_GLOBAL__N__44eb8e94_28_ForeachBinaryOpScalarList_cu_dda10a6925multi_tensor_apply_kernelINS1_28TensorListScalarListMetadataIaLi1EEENS1_25BinaryOpScalarListFunctorIaLi1ELi1ELi0EEEJSt4plusIaEEEEvT_T0_DpT1_ --------------------------
	.section	.nv.constant0._ZN2at6native61_GLOBAL__N__44eb8e94_28_ForeachBinaryOpScalarList_cu_dda10a6925multi_tensor_apply_kernelINS1_28TensorListScalarListMetadataIaLi1EEENS1_25BinaryOpScalarListFunctorIaLi1ELi1ELi0EEEJSt4plusIaEEEEvT_T0_DpT1_,"a",@progbits
	.sectionflags	@""
	.align	4
.nv.constant0._ZN2at6native61_GLOBAL__N__44eb8e94_28_ForeachBinaryOpScalarList_cu_dda10a6925multi_tensor_apply_kernelINS1_28TensorListScalarListMetadataIaLi1EEENS1_25BinaryOpScalarListFunctorIaLi1ELi1ELi0EEEJSt4plusIaEEEEvT_T0_DpT1_:
	.zero		3762


//--------------------- .nv.constant0._ZN2at6native61_GLOBAL__N__44eb8e94_28_ForeachBinaryOpScalarList_cu_dda10a6925multi_tensor_apply_kernelINS1_28TensorListScalarListMetadataIhLi1EEENS1_25BinaryOpScalarListFunctorIhLi1ELi1ELi0EEEJSt4plusIhEEEEvT_T0_DpT1_ --------------------------
	.section	.nv.constant0._ZN2at6native61_GLOBAL__N__44eb8e94_28_ForeachBinaryOpScalarList_cu_dda10a6925multi_tensor_apply_kernelINS1_28TensorListScalarListMetadataIhLi1EEENS1_25BinaryOpScalarListFunctorIhLi1ELi1ELi0EEEJSt4plusIhEEEEvT_T0_DpT1_,"a",@progbits
	.sectionflags	@""
	.align	4
.nv.constant0._ZN2at6native61_GLOBAL__N__44eb8e94_28_ForeachBinaryOpScalarList_cu_dda10a6925multi_tensor_apply_kernelINS1_28TensorListScalarListMetadataIhLi1EEENS1_25BinaryOpScalarListFunctorIhLi1ELi1ELi0EEEJSt4plusIhEEEEvT_T0_DpT1_:
	.zero		3762


//--------------------- SYMBOLS --------------------------

	.type		.nv.reservedSmem.offset0,@object
	.size		.nv.reservedSmem.offset0,0x4
